//
// Generated by NVIDIA NVVM Compiler
//
// Compiler Build ID: CL-36424714
// Cuda compilation tools, release 13.0, V13.0.88
// Based on NVVM 20.0.0
//

.version 9.0
.target sm_100
.address_size 64

	// .globl	_Z11softmax_maxPfm
.extern .func  (.param .b32 func_retval0) vprintf
(
	.param .b64 vprintf_param_0,
	.param .b64 vprintf_param_1
)
;
// _ZZ11softmax_maxPfmE5sdata has been demoted
// _ZZ11softmax_maxPfmE7max_val has been demoted
// _ZZ9layernormPfS_iS_S_E5sdata has been demoted
// _ZZ9layernormPfS_iS_S_E3sum has been demoted
// _ZZ6matmulPKfS0_PfiiiE2As has been demoted
// _ZZ6matmulPKfS0_PfiiiE2Bs has been demoted
// _ZZ11matmul_biasPKfS0_PfS1_iiiiE2As has been demoted
// _ZZ11matmul_biasPKfS0_PfS1_iiiiE2Bs has been demoted
// _ZZ4QK_VPKfS0_PfiiE2As has been demoted
// _ZZ4QK_VPKfS0_PfiiE2Bs has been demoted
// _ZZ20matmul_mha_transposePKfS0_PfiiiiiE2As has been demoted
// _ZZ20matmul_mha_transposePKfS0_PfiiiiiE2Bs has been demoted
// _ZZ10matmul_mhaPKfS0_PfiiiiiiE2As has been demoted
// _ZZ10matmul_mhaPKfS0_PfiiiiiiE2Bs has been demoted
.global .align 1 .b8 $str[4] = {37, 102, 10};
.global .align 1 .b8 $str$1[15] = {78, 65, 78, 32, 97, 116, 32, 37, 100, 44, 32, 37, 100, 10};

.visible .entry _Z11softmax_maxPfm(
	.param .u64 .ptr .align 1 _Z11softmax_maxPfm_param_0,
	.param .u64 _Z11softmax_maxPfm_param_1
)
{
	.reg .pred 	%p<17>;
	.reg .b32 	%r<37>;
	.reg .b32 	%f<34>;
	.reg .b64 	%rd<12>;
	// demoted variable
	.shared .align 4 .b8 _ZZ11softmax_maxPfmE5sdata[128];
	// demoted variable
	.shared .align 4 .f32 _ZZ11softmax_maxPfmE7max_val;
	ld.param.u64 	%rd4, [_Z11softmax_maxPfm_param_0];
	ld.param.u64 	%rd5, [_Z11softmax_maxPfm_param_1];
	cvta.to.global.u64 	%rd1, %rd4;
	mov.u32 	%r1, %tid.x;
	shl.b32 	%r18, %r1, 2;
	mov.u32 	%r19, _ZZ11softmax_maxPfmE5sdata;
	add.s32 	%r2, %r19, %r18;
	mov.b32 	%r20, 0;
	st.shared.u32 	[%r2], %r20;
	mul.lo.s64 	%rd2, %rd5, %rd5;
	cvt.u32.u64 	%r3, %rd2;
	mov.u32 	%r21, %ctaid.x;
	cvt.u32.u64 	%r22, %rd5;
	mul.lo.s32 	%r23, %r21, %r22;
	add.s32 	%r4, %r23, %r22;
	st.shared.u32 	[_ZZ11softmax_maxPfmE7max_val], %r20;
	add.s32 	%r36, %r23, %r1;
	setp.ge.s32 	%p1, %r36, %r4;
	@%p1 bra 	$L__BB0_5;
	mov.f32 	%f33, 0f00000000;
	mov.u32 	%r6, %ntid.x;
	mov.u32 	%r32, %r36;
$L__BB0_2:
	cvt.s64.s32 	%rd3, %r32;
	setp.le.u64 	%p2, %rd2, %rd3;
	@%p2 bra 	$L__BB0_4;
	shl.b64 	%rd6, %rd3, 2;
	add.s64 	%rd7, %rd1, %rd6;
	ld.global.f32 	%f6, [%rd7];
	max.f32 	%f33, %f6, %f33;
	st.shared.f32 	[%r2], %f33;
$L__BB0_4:
	cvt.u32.u64 	%r24, %rd3;
	add.s32 	%r32, %r24, %r6;
	setp.lt.s32 	%p3, %r32, %r4;
	@%p3 bra 	$L__BB0_2;
$L__BB0_5:
	mov.u32 	%r9, %ntid.x;
	setp.lt.u32 	%p4, %r9, 2;
	@%p4 bra 	$L__BB0_10;
	mov.u32 	%r33, %r9;
$L__BB0_7:
	shr.u32 	%r11, %r33, 1;
	bar.sync 	0;
	setp.ge.u32 	%p5, %r1, %r11;
	@%p5 bra 	$L__BB0_9;
	ld.shared.f32 	%f7, [%r2];
	shl.b32 	%r25, %r11, 2;
	add.s32 	%r26, %r2, %r25;
	ld.shared.f32 	%f8, [%r26];
	max.f32 	%f9, %f7, %f8;
	st.shared.f32 	[%r2], %f9;
$L__BB0_9:
	setp.gt.u32 	%p6, %r33, 3;
	mov.u32 	%r33, %r11;
	@%p6 bra 	$L__BB0_7;
$L__BB0_10:
	bar.sync 	0;
	setp.ne.s32 	%p7, %r1, 0;
	@%p7 bra 	$L__BB0_12;
	ld.shared.f32 	%f10, [_ZZ11softmax_maxPfmE5sdata];
	st.shared.f32 	[_ZZ11softmax_maxPfmE7max_val], %f10;
$L__BB0_12:
	setp.ge.s32 	%p8, %r36, %r4;
	bar.sync 	0;
	mov.b32 	%r27, 0;
	st.shared.u32 	[%r2], %r27;
	@%p8 bra 	$L__BB0_17;
	mov.u32 	%r34, %r36;
$L__BB0_14:
	setp.ge.s32 	%p9, %r34, %r3;
	@%p9 bra 	$L__BB0_16;
	mul.wide.s32 	%rd8, %r34, 4;
	add.s64 	%rd9, %rd1, %rd8;
	ld.global.f32 	%f11, [%rd9];
	ld.shared.f32 	%f12, [_ZZ11softmax_maxPfmE7max_val];
	sub.f32 	%f13, %f11, %f12;
	fma.rn.f32 	%f14, %f13, 0f3BBB989D, 0f3F000000;
	cvt.sat.f32.f32 	%f15, %f14;
	mov.f32 	%f16, 0f4B400001;
	mov.f32 	%f17, 0f437C0000;
	fma.rm.f32 	%f18, %f15, %f17, %f16;
	add.f32 	%f19, %f18, 0fCB40007F;
	neg.f32 	%f20, %f19;
	fma.rn.f32 	%f21, %f13, 0f3FB8AA3B, %f20;
	fma.rn.f32 	%f22, %f13, 0f32A57060, %f21;
	mov.b32 	%r28, %f18;
	shl.b32 	%r29, %r28, 23;
	mov.b32 	%f23, %r29;
	ex2.approx.ftz.f32 	%f24, %f22;
	mul.f32 	%f25, %f24, %f23;
	st.global.f32 	[%rd9], %f25;
	atom.shared.add.f32 	%f26, [%r2], %f25;
$L__BB0_16:
	add.s32 	%r34, %r34, %r9;
	setp.lt.s32 	%p10, %r34, %r4;
	@%p10 bra 	$L__BB0_14;
$L__BB0_17:
	setp.lt.u32 	%p11, %r9, 2;
	bar.sync 	0;
	mov.u32 	%r35, %r9;
	@%p11 bra 	$L__BB0_18;
	bra.uni 	$L__BB0_24;
$L__BB0_18:
	setp.ge.s32 	%p14, %r36, %r4;
	@%p14 bra 	$L__BB0_23;
	ld.shared.f32 	%f4, [_ZZ11softmax_maxPfmE5sdata];
$L__BB0_20:
	setp.ge.s32 	%p15, %r36, %r3;
	@%p15 bra 	$L__BB0_22;
	mul.wide.s32 	%rd10, %r36, 4;
	add.s64 	%rd11, %rd1, %rd10;
	ld.global.f32 	%f30, [%rd11];
	div.rn.f32 	%f31, %f30, %f4;
	st.global.f32 	[%rd11], %f31;
$L__BB0_22:
	add.s32 	%r36, %r36, %r9;
	setp.lt.s32 	%p16, %r36, %r4;
	@%p16 bra 	$L__BB0_20;
$L__BB0_23:
	ret;
$L__BB0_24:
	shr.u32 	%r15, %r35, 1;
	setp.ge.u32 	%p12, %r1, %r15;
	@%p12 bra 	$L__BB0_26;
	shl.b32 	%r30, %r15, 2;
	add.s32 	%r31, %r2, %r30;
	ld.shared.f32 	%f27, [%r31];
	ld.shared.f32 	%f28, [%r2];
	add.f32 	%f29, %f27, %f28;
	st.shared.f32 	[%r2], %f29;
$L__BB0_26:
	bar.sync 	0;
	setp.lt.u32 	%p13, %r35, 4;
	mov.u32 	%r35, %r15;
	@%p13 bra 	$L__BB0_18;
	bra.uni 	$L__BB0_24;

}
	// .globl	_Z9layernormPfS_iS_S_
.visible .entry _Z9layernormPfS_iS_S_(
	.param .u64 .ptr .align 1 _Z9layernormPfS_iS_S__param_0,
	.param .u64 .ptr .align 1 _Z9layernormPfS_iS_S__param_1,
	.param .u32 _Z9layernormPfS_iS_S__param_2,
	.param .u64 .ptr .align 1 _Z9layernormPfS_iS_S__param_3,
	.param .u64 .ptr .align 1 _Z9layernormPfS_iS_S__param_4
)
{
	.reg .pred 	%p<32>;
	.reg .b32 	%r<300>;
	.reg .b32 	%f<238>;
	.reg .b64 	%rd<155>;
	.reg .b64 	%fd<5>;
	// demoted variable
	.shared .align 4 .b8 _ZZ9layernormPfS_iS_S_E5sdata[128];
	// demoted variable
	.shared .align 4 .f32 _ZZ9layernormPfS_iS_S_E3sum;
	ld.param.u64 	%rd5, [_Z9layernormPfS_iS_S__param_0];
	ld.param.u64 	%rd6, [_Z9layernormPfS_iS_S__param_1];
	ld.param.u32 	%r186, [_Z9layernormPfS_iS_S__param_2];
	ld.param.u64 	%rd7, [_Z9layernormPfS_iS_S__param_3];
	ld.param.u64 	%rd8, [_Z9layernormPfS_iS_S__param_4];
	cvta.to.global.u64 	%rd1, %rd6;
	cvta.to.global.u64 	%rd2, %rd8;
	cvta.to.global.u64 	%rd3, %rd7;
	cvta.to.global.u64 	%rd4, %rd5;
	mov.u32 	%r1, %tid.x;
	shl.b32 	%r187, %r1, 2;
	mov.u32 	%r188, _ZZ9layernormPfS_iS_S_E5sdata;
	add.s32 	%r2, %r188, %r187;
	mov.b32 	%r189, 0;
	st.shared.u32 	[%r2], %r189;
	st.shared.u32 	[_ZZ9layernormPfS_iS_S_E3sum], %r189;
	mov.u32 	%r3, %ntid.x;
	div.u32 	%r4, %r186, %r3;
	setp.gt.u32 	%p1, %r3, %r186;
	@%p1 bra 	$L__BB1_14;
	mov.u32 	%r191, %ctaid.x;
	mul.lo.s32 	%r5, %r186, %r191;
	add.s32 	%r6, %r5, %r1;
	max.u32 	%r7, %r4, 1;
	and.b32  	%r8, %r7, 15;
	setp.lt.u32 	%p2, %r4, 16;
	mov.b32 	%r242, 0;
	mov.f32 	%f227, 0f00000000;
	@%p2 bra 	$L__BB1_4;
	and.b32  	%r192, %r7, -16;
	neg.s32 	%r262, %r192;
	add.s32 	%r193, %r1, %r3;
	add.s32 	%r261, %r193, %r5;
	shl.b32 	%r194, %r3, 1;
	add.s32 	%r260, %r6, %r194;
	mad.lo.s32 	%r259, %r3, 3, %r6;
	shl.b32 	%r195, %r3, 2;
	add.s32 	%r258, %r6, %r195;
	mad.lo.s32 	%r257, %r3, 5, %r6;
	mad.lo.s32 	%r256, %r3, 6, %r6;
	mad.lo.s32 	%r255, %r3, 7, %r6;
	shl.b32 	%r196, %r3, 3;
	add.s32 	%r254, %r6, %r196;
	mad.lo.s32 	%r253, %r3, 9, %r6;
	mad.lo.s32 	%r252, %r3, 10, %r6;
	mad.lo.s32 	%r251, %r3, 11, %r6;
	mad.lo.s32 	%r250, %r3, 12, %r6;
	mad.lo.s32 	%r249, %r3, 13, %r6;
	mad.lo.s32 	%r248, %r3, 14, %r6;
	mad.lo.s32 	%r247, %r3, 15, %r6;
	mov.f32 	%f227, 0f00000000;
	mov.u32 	%r246, %r6;
$L__BB1_3:
	.pragma "nounroll";
	and.b32  	%r242, %r7, -16;
	mul.wide.u32 	%rd9, %r246, 4;
	add.s64 	%rd10, %rd4, %rd9;
	ld.global.f32 	%f33, [%rd10];
	add.f32 	%f34, %f33, %f227;
	mul.wide.u32 	%rd11, %r261, 4;
	add.s64 	%rd12, %rd4, %rd11;
	ld.global.f32 	%f35, [%rd12];
	add.f32 	%f36, %f35, %f34;
	mul.wide.u32 	%rd13, %r260, 4;
	add.s64 	%rd14, %rd4, %rd13;
	ld.global.f32 	%f37, [%rd14];
	add.f32 	%f38, %f37, %f36;
	mul.wide.u32 	%rd15, %r259, 4;
	add.s64 	%rd16, %rd4, %rd15;
	ld.global.f32 	%f39, [%rd16];
	add.f32 	%f40, %f39, %f38;
	mul.wide.u32 	%rd17, %r258, 4;
	add.s64 	%rd18, %rd4, %rd17;
	ld.global.f32 	%f41, [%rd18];
	add.f32 	%f42, %f41, %f40;
	mul.wide.u32 	%rd19, %r257, 4;
	add.s64 	%rd20, %rd4, %rd19;
	ld.global.f32 	%f43, [%rd20];
	add.f32 	%f44, %f43, %f42;
	mul.wide.u32 	%rd21, %r256, 4;
	add.s64 	%rd22, %rd4, %rd21;
	ld.global.f32 	%f45, [%rd22];
	add.f32 	%f46, %f45, %f44;
	mul.wide.u32 	%rd23, %r255, 4;
	add.s64 	%rd24, %rd4, %rd23;
	ld.global.f32 	%f47, [%rd24];
	add.f32 	%f48, %f47, %f46;
	mul.wide.u32 	%rd25, %r254, 4;
	add.s64 	%rd26, %rd4, %rd25;
	ld.global.f32 	%f49, [%rd26];
	add.f32 	%f50, %f49, %f48;
	mul.wide.u32 	%rd27, %r253, 4;
	add.s64 	%rd28, %rd4, %rd27;
	ld.global.f32 	%f51, [%rd28];
	add.f32 	%f52, %f51, %f50;
	mul.wide.u32 	%rd29, %r252, 4;
	add.s64 	%rd30, %rd4, %rd29;
	ld.global.f32 	%f53, [%rd30];
	add.f32 	%f54, %f53, %f52;
	mul.wide.u32 	%rd31, %r251, 4;
	add.s64 	%rd32, %rd4, %rd31;
	ld.global.f32 	%f55, [%rd32];
	add.f32 	%f56, %f55, %f54;
	mul.wide.u32 	%rd33, %r250, 4;
	add.s64 	%rd34, %rd4, %rd33;
	ld.global.f32 	%f57, [%rd34];
	add.f32 	%f58, %f57, %f56;
	mul.wide.u32 	%rd35, %r249, 4;
	add.s64 	%rd36, %rd4, %rd35;
	ld.global.f32 	%f59, [%rd36];
	add.f32 	%f60, %f59, %f58;
	mul.wide.u32 	%rd37, %r248, 4;
	add.s64 	%rd38, %rd4, %rd37;
	ld.global.f32 	%f61, [%rd38];
	add.f32 	%f62, %f61, %f60;
	mul.wide.u32 	%rd39, %r247, 4;
	add.s64 	%rd40, %rd4, %rd39;
	ld.global.f32 	%f63, [%rd40];
	add.f32 	%f227, %f63, %f62;
	add.s32 	%r262, %r262, 16;
	shl.b32 	%r197, %r3, 4;
	add.s32 	%r261, %r261, %r197;
	add.s32 	%r260, %r260, %r197;
	add.s32 	%r259, %r259, %r197;
	add.s32 	%r258, %r258, %r197;
	add.s32 	%r257, %r257, %r197;
	add.s32 	%r256, %r256, %r197;
	add.s32 	%r255, %r255, %r197;
	add.s32 	%r254, %r254, %r197;
	add.s32 	%r253, %r253, %r197;
	add.s32 	%r252, %r252, %r197;
	add.s32 	%r251, %r251, %r197;
	add.s32 	%r250, %r250, %r197;
	add.s32 	%r249, %r249, %r197;
	add.s32 	%r248, %r248, %r197;
	add.s32 	%r247, %r247, %r197;
	add.s32 	%r246, %r246, %r197;
	setp.eq.s32 	%p3, %r262, 0;
	@%p3 bra 	$L__BB1_4;
	bra.uni 	$L__BB1_3;
$L__BB1_4:
	setp.eq.s32 	%p4, %r8, 0;
	@%p4 bra 	$L__BB1_13;
	and.b32  	%r26, %r7, 7;
	setp.lt.u32 	%p5, %r8, 8;
	@%p5 bra 	$L__BB1_7;
	mad.lo.s32 	%r198, %r242, %r3, %r6;
	mul.wide.u32 	%rd41, %r198, 4;
	add.s64 	%rd42, %rd4, %rd41;
	ld.global.f32 	%f65, [%rd42];
	add.f32 	%f66, %f65, %f227;
	add.s32 	%r199, %r198, %r3;
	mul.wide.u32 	%rd43, %r199, 4;
	add.s64 	%rd44, %rd4, %rd43;
	ld.global.f32 	%f67, [%rd44];
	add.f32 	%f68, %f67, %f66;
	add.s32 	%r200, %r199, %r3;
	mul.wide.u32 	%rd45, %r200, 4;
	add.s64 	%rd46, %rd4, %rd45;
	ld.global.f32 	%f69, [%rd46];
	add.f32 	%f70, %f69, %f68;
	add.s32 	%r201, %r200, %r3;
	mul.wide.u32 	%rd47, %r201, 4;
	add.s64 	%rd48, %rd4, %rd47;
	ld.global.f32 	%f71, [%rd48];
	add.f32 	%f72, %f71, %f70;
	add.s32 	%r202, %r201, %r3;
	mul.wide.u32 	%rd49, %r202, 4;
	add.s64 	%rd50, %rd4, %rd49;
	ld.global.f32 	%f73, [%rd50];
	add.f32 	%f74, %f73, %f72;
	add.s32 	%r203, %r202, %r3;
	mul.wide.u32 	%rd51, %r203, 4;
	add.s64 	%rd52, %rd4, %rd51;
	ld.global.f32 	%f75, [%rd52];
	add.f32 	%f76, %f75, %f74;
	add.s32 	%r204, %r203, %r3;
	mul.wide.u32 	%rd53, %r204, 4;
	add.s64 	%rd54, %rd4, %rd53;
	ld.global.f32 	%f77, [%rd54];
	add.f32 	%f78, %f77, %f76;
	add.s32 	%r205, %r204, %r3;
	mul.wide.u32 	%rd55, %r205, 4;
	add.s64 	%rd56, %rd4, %rd55;
	ld.global.f32 	%f79, [%rd56];
	add.f32 	%f227, %f79, %f78;
	add.s32 	%r242, %r242, 8;
$L__BB1_7:
	setp.eq.s32 	%p6, %r26, 0;
	@%p6 bra 	$L__BB1_13;
	and.b32  	%r29, %r7, 3;
	setp.lt.u32 	%p7, %r26, 4;
	@%p7 bra 	$L__BB1_10;
	mad.lo.s32 	%r206, %r242, %r3, %r6;
	mul.wide.u32 	%rd57, %r206, 4;
	add.s64 	%rd58, %rd4, %rd57;
	ld.global.f32 	%f81, [%rd58];
	add.f32 	%f82, %f81, %f227;
	add.s32 	%r207, %r206, %r3;
	mul.wide.u32 	%rd59, %r207, 4;
	add.s64 	%rd60, %rd4, %rd59;
	ld.global.f32 	%f83, [%rd60];
	add.f32 	%f84, %f83, %f82;
	add.s32 	%r208, %r207, %r3;
	mul.wide.u32 	%rd61, %r208, 4;
	add.s64 	%rd62, %rd4, %rd61;
	ld.global.f32 	%f85, [%rd62];
	add.f32 	%f86, %f85, %f84;
	add.s32 	%r209, %r208, %r3;
	mul.wide.u32 	%rd63, %r209, 4;
	add.s64 	%rd64, %rd4, %rd63;
	ld.global.f32 	%f87, [%rd64];
	add.f32 	%f227, %f87, %f86;
	add.s32 	%r242, %r242, 4;
$L__BB1_10:
	setp.eq.s32 	%p8, %r29, 0;
	@%p8 bra 	$L__BB1_13;
	mad.lo.s32 	%r210, %r3, %r242, %r1;
	add.s32 	%r245, %r210, %r5;
	neg.s32 	%r244, %r29;
$L__BB1_12:
	.pragma "nounroll";
	mul.wide.u32 	%rd65, %r245, 4;
	add.s64 	%rd66, %rd4, %rd65;
	ld.global.f32 	%f88, [%rd66];
	add.f32 	%f227, %f88, %f227;
	add.s32 	%r245, %r245, %r3;
	add.s32 	%r244, %r244, 1;
	setp.ne.s32 	%p9, %r244, 0;
	@%p9 bra 	$L__BB1_12;
$L__BB1_13:
	st.shared.f32 	[%r2], %f227;
$L__BB1_14:
	setp.lt.u32 	%p10, %r3, 2;
	mov.u32 	%r263, %r3;
	@%p10 bra 	$L__BB1_18;
$L__BB1_15:
	shr.u32 	%r74, %r263, 1;
	bar.sync 	0;
	setp.ge.u32 	%p11, %r1, %r74;
	@%p11 bra 	$L__BB1_17;
	shl.b32 	%r211, %r74, 2;
	add.s32 	%r212, %r2, %r211;
	ld.shared.f32 	%f89, [%r212];
	ld.shared.f32 	%f90, [%r2];
	add.f32 	%f91, %f89, %f90;
	st.shared.f32 	[%r2], %f91;
$L__BB1_17:
	setp.gt.u32 	%p12, %r263, 3;
	mov.u32 	%r263, %r74;
	@%p12 bra 	$L__BB1_15;
$L__BB1_18:
	setp.ne.s32 	%p13, %r1, 0;
	@%p13 bra 	$L__BB1_20;
	ld.shared.f32 	%f92, [_ZZ9layernormPfS_iS_S_E5sdata];
	cvt.rn.f32.s32 	%f93, %r186;
	div.rn.f32 	%f94, %f92, %f93;
	st.shared.f32 	[_ZZ9layernormPfS_iS_S_E3sum], %f94;
$L__BB1_20:
	setp.gt.u32 	%p14, %r3, %r186;
	bar.sync 	0;
	mov.b32 	%r213, 0;
	st.shared.u32 	[%r2], %r213;
	@%p14 bra 	$L__BB1_34;
	mov.u32 	%r215, %ctaid.x;
	mul.lo.s32 	%r75, %r186, %r215;
	add.s32 	%r76, %r75, %r1;
	ld.shared.f32 	%f14, [_ZZ9layernormPfS_iS_S_E3sum];
	max.u32 	%r77, %r4, 1;
	and.b32  	%r78, %r77, 15;
	setp.lt.u32 	%p15, %r4, 16;
	mov.b32 	%r265, 0;
	mov.f32 	%f236, 0f00000000;
	@%p15 bra 	$L__BB1_24;
	and.b32  	%r216, %r77, -16;
	neg.s32 	%r285, %r216;
	add.s32 	%r217, %r1, %r3;
	add.s32 	%r284, %r217, %r75;
	shl.b32 	%r218, %r3, 1;
	add.s32 	%r283, %r76, %r218;
	mad.lo.s32 	%r282, %r3, 3, %r76;
	shl.b32 	%r219, %r3, 2;
	add.s32 	%r281, %r76, %r219;
	mad.lo.s32 	%r280, %r3, 5, %r76;
	mad.lo.s32 	%r279, %r3, 6, %r76;
	mad.lo.s32 	%r278, %r3, 7, %r76;
	shl.b32 	%r220, %r3, 3;
	add.s32 	%r277, %r76, %r220;
	mad.lo.s32 	%r276, %r3, 9, %r76;
	mad.lo.s32 	%r275, %r3, 10, %r76;
	mad.lo.s32 	%r274, %r3, 11, %r76;
	mad.lo.s32 	%r273, %r3, 12, %r76;
	mad.lo.s32 	%r272, %r3, 13, %r76;
	mad.lo.s32 	%r271, %r3, 14, %r76;
	mad.lo.s32 	%r270, %r3, 15, %r76;
	mov.f32 	%f236, 0f00000000;
	mov.u32 	%r269, %r76;
$L__BB1_23:
	.pragma "nounroll";
	and.b32  	%r265, %r77, -16;
	mul.wide.u32 	%rd67, %r269, 4;
	add.s64 	%rd68, %rd4, %rd67;
	ld.global.f32 	%f98, [%rd68];
	sub.f32 	%f99, %f98, %f14;
	fma.rn.f32 	%f100, %f99, %f99, %f236;
	mul.wide.u32 	%rd69, %r284, 4;
	add.s64 	%rd70, %rd4, %rd69;
	ld.global.f32 	%f101, [%rd70];
	sub.f32 	%f102, %f101, %f14;
	fma.rn.f32 	%f103, %f102, %f102, %f100;
	mul.wide.u32 	%rd71, %r283, 4;
	add.s64 	%rd72, %rd4, %rd71;
	ld.global.f32 	%f104, [%rd72];
	sub.f32 	%f105, %f104, %f14;
	fma.rn.f32 	%f106, %f105, %f105, %f103;
	mul.wide.u32 	%rd73, %r282, 4;
	add.s64 	%rd74, %rd4, %rd73;
	ld.global.f32 	%f107, [%rd74];
	sub.f32 	%f108, %f107, %f14;
	fma.rn.f32 	%f109, %f108, %f108, %f106;
	mul.wide.u32 	%rd75, %r281, 4;
	add.s64 	%rd76, %rd4, %rd75;
	ld.global.f32 	%f110, [%rd76];
	sub.f32 	%f111, %f110, %f14;
	fma.rn.f32 	%f112, %f111, %f111, %f109;
	mul.wide.u32 	%rd77, %r280, 4;
	add.s64 	%rd78, %rd4, %rd77;
	ld.global.f32 	%f113, [%rd78];
	sub.f32 	%f114, %f113, %f14;
	fma.rn.f32 	%f115, %f114, %f114, %f112;
	mul.wide.u32 	%rd79, %r279, 4;
	add.s64 	%rd80, %rd4, %rd79;
	ld.global.f32 	%f116, [%rd80];
	sub.f32 	%f117, %f116, %f14;
	fma.rn.f32 	%f118, %f117, %f117, %f115;
	mul.wide.u32 	%rd81, %r278, 4;
	add.s64 	%rd82, %rd4, %rd81;
	ld.global.f32 	%f119, [%rd82];
	sub.f32 	%f120, %f119, %f14;
	fma.rn.f32 	%f121, %f120, %f120, %f118;
	mul.wide.u32 	%rd83, %r277, 4;
	add.s64 	%rd84, %rd4, %rd83;
	ld.global.f32 	%f122, [%rd84];
	sub.f32 	%f123, %f122, %f14;
	fma.rn.f32 	%f124, %f123, %f123, %f121;
	mul.wide.u32 	%rd85, %r276, 4;
	add.s64 	%rd86, %rd4, %rd85;
	ld.global.f32 	%f125, [%rd86];
	sub.f32 	%f126, %f125, %f14;
	fma.rn.f32 	%f127, %f126, %f126, %f124;
	mul.wide.u32 	%rd87, %r275, 4;
	add.s64 	%rd88, %rd4, %rd87;
	ld.global.f32 	%f128, [%rd88];
	sub.f32 	%f129, %f128, %f14;
	fma.rn.f32 	%f130, %f129, %f129, %f127;
	mul.wide.u32 	%rd89, %r274, 4;
	add.s64 	%rd90, %rd4, %rd89;
	ld.global.f32 	%f131, [%rd90];
	sub.f32 	%f132, %f131, %f14;
	fma.rn.f32 	%f133, %f132, %f132, %f130;
	mul.wide.u32 	%rd91, %r273, 4;
	add.s64 	%rd92, %rd4, %rd91;
	ld.global.f32 	%f134, [%rd92];
	sub.f32 	%f135, %f134, %f14;
	fma.rn.f32 	%f136, %f135, %f135, %f133;
	mul.wide.u32 	%rd93, %r272, 4;
	add.s64 	%rd94, %rd4, %rd93;
	ld.global.f32 	%f137, [%rd94];
	sub.f32 	%f138, %f137, %f14;
	fma.rn.f32 	%f139, %f138, %f138, %f136;
	mul.wide.u32 	%rd95, %r271, 4;
	add.s64 	%rd96, %rd4, %rd95;
	ld.global.f32 	%f140, [%rd96];
	sub.f32 	%f141, %f140, %f14;
	fma.rn.f32 	%f142, %f141, %f141, %f139;
	mul.wide.u32 	%rd97, %r270, 4;
	add.s64 	%rd98, %rd4, %rd97;
	ld.global.f32 	%f143, [%rd98];
	sub.f32 	%f144, %f143, %f14;
	fma.rn.f32 	%f236, %f144, %f144, %f142;
	add.s32 	%r285, %r285, 16;
	shl.b32 	%r221, %r3, 4;
	add.s32 	%r284, %r284, %r221;
	add.s32 	%r283, %r283, %r221;
	add.s32 	%r282, %r282, %r221;
	add.s32 	%r281, %r281, %r221;
	add.s32 	%r280, %r280, %r221;
	add.s32 	%r279, %r279, %r221;
	add.s32 	%r278, %r278, %r221;
	add.s32 	%r277, %r277, %r221;
	add.s32 	%r276, %r276, %r221;
	add.s32 	%r275, %r275, %r221;
	add.s32 	%r274, %r274, %r221;
	add.s32 	%r273, %r273, %r221;
	add.s32 	%r272, %r272, %r221;
	add.s32 	%r271, %r271, %r221;
	add.s32 	%r270, %r270, %r221;
	add.s32 	%r269, %r269, %r221;
	setp.eq.s32 	%p16, %r285, 0;
	@%p16 bra 	$L__BB1_24;
	bra.uni 	$L__BB1_23;
$L__BB1_24:
	setp.eq.s32 	%p17, %r78, 0;
	@%p17 bra 	$L__BB1_33;
	and.b32  	%r96, %r77, 7;
	setp.lt.u32 	%p18, %r78, 8;
	@%p18 bra 	$L__BB1_27;
	mad.lo.s32 	%r222, %r265, %r3, %r76;
	mul.wide.u32 	%rd99, %r222, 4;
	add.s64 	%rd100, %rd4, %rd99;
	ld.global.f32 	%f146, [%rd100];
	sub.f32 	%f147, %f146, %f14;
	fma.rn.f32 	%f148, %f147, %f147, %f236;
	add.s32 	%r223, %r222, %r3;
	mul.wide.u32 	%rd101, %r223, 4;
	add.s64 	%rd102, %rd4, %rd101;
	ld.global.f32 	%f149, [%rd102];
	sub.f32 	%f150, %f149, %f14;
	fma.rn.f32 	%f151, %f150, %f150, %f148;
	add.s32 	%r224, %r223, %r3;
	mul.wide.u32 	%rd103, %r224, 4;
	add.s64 	%rd104, %rd4, %rd103;
	ld.global.f32 	%f152, [%rd104];
	sub.f32 	%f153, %f152, %f14;
	fma.rn.f32 	%f154, %f153, %f153, %f151;
	add.s32 	%r225, %r224, %r3;
	mul.wide.u32 	%rd105, %r225, 4;
	add.s64 	%rd106, %rd4, %rd105;
	ld.global.f32 	%f155, [%rd106];
	sub.f32 	%f156, %f155, %f14;
	fma.rn.f32 	%f157, %f156, %f156, %f154;
	add.s32 	%r226, %r225, %r3;
	mul.wide.u32 	%rd107, %r226, 4;
	add.s64 	%rd108, %rd4, %rd107;
	ld.global.f32 	%f158, [%rd108];
	sub.f32 	%f159, %f158, %f14;
	fma.rn.f32 	%f160, %f159, %f159, %f157;
	add.s32 	%r227, %r226, %r3;
	mul.wide.u32 	%rd109, %r227, 4;
	add.s64 	%rd110, %rd4, %rd109;
	ld.global.f32 	%f161, [%rd110];
	sub.f32 	%f162, %f161, %f14;
	fma.rn.f32 	%f163, %f162, %f162, %f160;
	add.s32 	%r228, %r227, %r3;
	mul.wide.u32 	%rd111, %r228, 4;
	add.s64 	%rd112, %rd4, %rd111;
	ld.global.f32 	%f164, [%rd112];
	sub.f32 	%f165, %f164, %f14;
	fma.rn.f32 	%f166, %f165, %f165, %f163;
	add.s32 	%r229, %r228, %r3;
	mul.wide.u32 	%rd113, %r229, 4;
	add.s64 	%rd114, %rd4, %rd113;
	ld.global.f32 	%f167, [%rd114];
	sub.f32 	%f168, %f167, %f14;
	fma.rn.f32 	%f236, %f168, %f168, %f166;
	add.s32 	%r265, %r265, 8;
$L__BB1_27:
	setp.eq.s32 	%p19, %r96, 0;
	@%p19 bra 	$L__BB1_33;
	and.b32  	%r99, %r77, 3;
	setp.lt.u32 	%p20, %r96, 4;
	@%p20 bra 	$L__BB1_30;
	mad.lo.s32 	%r230, %r265, %r3, %r76;
	mul.wide.u32 	%rd115, %r230, 4;
	add.s64 	%rd116, %rd4, %rd115;
	ld.global.f32 	%f170, [%rd116];
	sub.f32 	%f171, %f170, %f14;
	fma.rn.f32 	%f172, %f171, %f171, %f236;
	add.s32 	%r231, %r230, %r3;
	mul.wide.u32 	%rd117, %r231, 4;
	add.s64 	%rd118, %rd4, %rd117;
	ld.global.f32 	%f173, [%rd118];
	sub.f32 	%f174, %f173, %f14;
	fma.rn.f32 	%f175, %f174, %f174, %f172;
	add.s32 	%r232, %r231, %r3;
	mul.wide.u32 	%rd119, %r232, 4;
	add.s64 	%rd120, %rd4, %rd119;
	ld.global.f32 	%f176, [%rd120];
	sub.f32 	%f177, %f176, %f14;
	fma.rn.f32 	%f178, %f177, %f177, %f175;
	add.s32 	%r233, %r232, %r3;
	mul.wide.u32 	%rd121, %r233, 4;
	add.s64 	%rd122, %rd4, %rd121;
	ld.global.f32 	%f179, [%rd122];
	sub.f32 	%f180, %f179, %f14;
	fma.rn.f32 	%f236, %f180, %f180, %f178;
	add.s32 	%r265, %r265, 4;
$L__BB1_30:
	setp.eq.s32 	%p21, %r99, 0;
	@%p21 bra 	$L__BB1_33;
	mad.lo.s32 	%r234, %r3, %r265, %r1;
	add.s32 	%r268, %r234, %r75;
	neg.s32 	%r267, %r99;
$L__BB1_32:
	.pragma "nounroll";
	mul.wide.u32 	%rd123, %r268, 4;
	add.s64 	%rd124, %rd4, %rd123;
	ld.global.f32 	%f181, [%rd124];
	sub.f32 	%f182, %f181, %f14;
	fma.rn.f32 	%f236, %f182, %f182, %f236;
	add.s32 	%r268, %r268, %r3;
	add.s32 	%r267, %r267, 1;
	setp.ne.s32 	%p22, %r267, 0;
	@%p22 bra 	$L__BB1_32;
$L__BB1_33:
	st.shared.f32 	[%r2], %f236;
$L__BB1_34:
	setp.lt.u32 	%p23, %r3, 2;
	mov.u32 	%r286, %r3;
	@%p23 bra 	$L__BB1_38;
$L__BB1_35:
	shr.u32 	%r144, %r286, 1;
	bar.sync 	0;
	setp.ge.u32 	%p24, %r1, %r144;
	@%p24 bra 	$L__BB1_37;
	shl.b32 	%r235, %r144, 2;
	add.s32 	%r236, %r2, %r235;
	ld.shared.f32 	%f183, [%r236];
	ld.shared.f32 	%f184, [%r2];
	add.f32 	%f185, %f183, %f184;
	st.shared.f32 	[%r2], %f185;
$L__BB1_37:
	setp.gt.u32 	%p25, %r286, 3;
	mov.u32 	%r286, %r144;
	@%p25 bra 	$L__BB1_35;
$L__BB1_38:
	setp.ne.s32 	%p26, %r1, 0;
	@%p26 bra 	$L__BB1_40;
	ld.shared.f32 	%f186, [_ZZ9layernormPfS_iS_S_E5sdata];
	cvt.rn.f32.s32 	%f187, %r186;
	div.rn.f32 	%f188, %f186, %f187;
	cvt.f64.f32 	%fd1, %f188;
	add.f64 	%fd2, %fd1, 0d3EE4F8B588E368F1;
	sqrt.rn.f64 	%fd3, %fd2;
	rcp.rn.f64 	%fd4, %fd3;
	cvt.rn.f32.f64 	%f189, %fd4;
	st.shared.f32 	[_ZZ9layernormPfS_iS_S_E5sdata], %f189;
$L__BB1_40:
	setp.gt.u32 	%p27, %r3, %r186;
	bar.sync 	0;
	@%p27 bra 	$L__BB1_47;
	mov.u32 	%r238, %ctaid.x;
	mul.lo.s32 	%r145, %r186, %r238;
	ld.shared.f32 	%f28, [_ZZ9layernormPfS_iS_S_E3sum];
	ld.shared.f32 	%f29, [_ZZ9layernormPfS_iS_S_E5sdata];
	max.u32 	%r146, %r4, 1;
	and.b32  	%r147, %r146, 3;
	setp.lt.u32 	%p28, %r4, 4;
	mov.b32 	%r296, 0;
	@%p28 bra 	$L__BB1_44;
	and.b32  	%r296, %r146, -4;
	neg.s32 	%r295, %r296;
	add.s32 	%r290, %r1, %r3;
	add.s32 	%r294, %r290, %r145;
	shl.b32 	%r152, %r3, 2;
	add.s32 	%r291, %r1, %r145;
	shl.b32 	%r239, %r3, 1;
	add.s32 	%r293, %r291, %r239;
	mul.lo.s32 	%r240, %r3, 3;
	add.s32 	%r292, %r291, %r240;
	add.s32 	%r289, %r1, %r239;
	add.s32 	%r288, %r1, %r240;
	mov.u32 	%r287, %r1;
$L__BB1_43:
	mul.wide.u32 	%rd125, %r291, 4;
	add.s64 	%rd126, %rd4, %rd125;
	ld.global.f32 	%f190, [%rd126];
	sub.f32 	%f191, %f190, %f28;
	mul.f32 	%f192, %f191, %f29;
	mul.wide.u32 	%rd127, %r287, 4;
	add.s64 	%rd128, %rd3, %rd127;
	ld.global.f32 	%f193, [%rd128];
	add.s64 	%rd129, %rd2, %rd127;
	ld.global.f32 	%f194, [%rd129];
	fma.rn.f32 	%f195, %f192, %f193, %f194;
	add.s64 	%rd130, %rd1, %rd125;
	st.global.f32 	[%rd130], %f195;
	mul.wide.u32 	%rd131, %r294, 4;
	add.s64 	%rd132, %rd4, %rd131;
	ld.global.f32 	%f196, [%rd132];
	sub.f32 	%f197, %f196, %f28;
	mul.f32 	%f198, %f197, %f29;
	mul.wide.u32 	%rd133, %r290, 4;
	add.s64 	%rd134, %rd3, %rd133;
	ld.global.f32 	%f199, [%rd134];
	add.s64 	%rd135, %rd2, %rd133;
	ld.global.f32 	%f200, [%rd135];
	fma.rn.f32 	%f201, %f198, %f199, %f200;
	add.s64 	%rd136, %rd1, %rd131;
	st.global.f32 	[%rd136], %f201;
	mul.wide.u32 	%rd137, %r293, 4;
	add.s64 	%rd138, %rd4, %rd137;
	ld.global.f32 	%f202, [%rd138];
	sub.f32 	%f203, %f202, %f28;
	mul.f32 	%f204, %f203, %f29;
	mul.wide.u32 	%rd139, %r289, 4;
	add.s64 	%rd140, %rd3, %rd139;
	ld.global.f32 	%f205, [%rd140];
	add.s64 	%rd141, %rd2, %rd139;
	ld.global.f32 	%f206, [%rd141];
	fma.rn.f32 	%f207, %f204, %f205, %f206;
	add.s64 	%rd142, %rd1, %rd137;
	st.global.f32 	[%rd142], %f207;
	mul.wide.u32 	%rd143, %r292, 4;
	add.s64 	%rd144, %rd4, %rd143;
	ld.global.f32 	%f208, [%rd144];
	sub.f32 	%f209, %f208, %f28;
	mul.f32 	%f210, %f209, %f29;
	mul.wide.u32 	%rd145, %r288, 4;
	add.s64 	%rd146, %rd3, %rd145;
	ld.global.f32 	%f211, [%rd146];
	add.s64 	%rd147, %rd2, %rd145;
	ld.global.f32 	%f212, [%rd147];
	fma.rn.f32 	%f213, %f210, %f211, %f212;
	add.s64 	%rd148, %rd1, %rd143;
	st.global.f32 	[%rd148], %f213;
	add.s32 	%r295, %r295, 4;
	add.s32 	%r294, %r294, %r152;
	add.s32 	%r293, %r293, %r152;
	add.s32 	%r292, %r292, %r152;
	add.s32 	%r291, %r291, %r152;
	add.s32 	%r290, %r290, %r152;
	add.s32 	%r289, %r289, %r152;
	add.s32 	%r288, %r288, %r152;
	add.s32 	%r287, %r287, %r152;
	setp.ne.s32 	%p29, %r295, 0;
	@%p29 bra 	$L__BB1_43;
$L__BB1_44:
	setp.eq.s32 	%p30, %r147, 0;
	@%p30 bra 	$L__BB1_47;
	mad.lo.s32 	%r299, %r3, %r296, %r1;
	add.s32 	%r298, %r299, %r145;
	neg.s32 	%r297, %r147;
$L__BB1_46:
	.pragma "nounroll";
	mul.wide.u32 	%rd149, %r298, 4;
	add.s64 	%rd150, %rd4, %rd149;
	ld.global.f32 	%f214, [%rd150];
	sub.f32 	%f215, %f214, %f28;
	mul.f32 	%f216, %f215, %f29;
	mul.wide.u32 	%rd151, %r299, 4;
	add.s64 	%rd152, %rd3, %rd151;
	ld.global.f32 	%f217, [%rd152];
	add.s64 	%rd153, %rd2, %rd151;
	ld.global.f32 	%f218, [%rd153];
	fma.rn.f32 	%f219, %f216, %f217, %f218;
	add.s64 	%rd154, %rd1, %rd149;
	st.global.f32 	[%rd154], %f219;
	add.s32 	%r299, %r299, %r3;
	add.s32 	%r298, %r298, %r3;
	add.s32 	%r297, %r297, 1;
	setp.ne.s32 	%p31, %r297, 0;
	@%p31 bra 	$L__BB1_46;
$L__BB1_47:
	ret;

}
	// .globl	_Z6matmulPKfS0_Pfiii
.visible .entry _Z6matmulPKfS0_Pfiii(
	.param .u64 .ptr .align 1 _Z6matmulPKfS0_Pfiii_param_0,
	.param .u64 .ptr .align 1 _Z6matmulPKfS0_Pfiii_param_1,
	.param .u64 .ptr .align 1 _Z6matmulPKfS0_Pfiii_param_2,
	.param .u32 _Z6matmulPKfS0_Pfiii_param_3,
	.param .u32 _Z6matmulPKfS0_Pfiii_param_4,
	.param .u32 _Z6matmulPKfS0_Pfiii_param_5
)
{
	.local .align 8 .b8 	__local_depot2[8];
	.reg .b64 	%SP;
	.reg .b64 	%SPL;
	.reg .pred 	%p<7>;
	.reg .b32 	%r<41>;
	.reg .b32 	%f<105>;
	.reg .b64 	%rd<17>;
	.reg .b64 	%fd<2>;
	// demoted variable
	.shared .align 4 .b8 _ZZ6matmulPKfS0_PfiiiE2As[4096];
	// demoted variable
	.shared .align 4 .b8 _ZZ6matmulPKfS0_PfiiiE2Bs[4096];
	mov.u64 	%SPL, __local_depot2;
	cvta.local.u64 	%SP, %SPL;
	ld.param.u64 	%rd3, [_Z6matmulPKfS0_Pfiii_param_0];
	ld.param.u64 	%rd4, [_Z6matmulPKfS0_Pfiii_param_1];
	ld.param.u64 	%rd5, [_Z6matmulPKfS0_Pfiii_param_2];
	ld.param.u32 	%r21, [_Z6matmulPKfS0_Pfiii_param_3];
	ld.param.u32 	%r19, [_Z6matmulPKfS0_Pfiii_param_4];
	ld.param.u32 	%r20, [_Z6matmulPKfS0_Pfiii_param_5];
	mov.u32 	%r1, %tid.x;
	mov.u32 	%r22, %ntid.x;
	mov.u32 	%r23, %ctaid.x;
	mad.lo.s32 	%r2, %r22, %r23, %r1;
	mov.u32 	%r3, %tid.y;
	mov.u32 	%r24, %ntid.y;
	mov.u32 	%r25, %ctaid.y;
	mad.lo.s32 	%r4, %r24, %r25, %r3;
	setp.ge.s32 	%p1, %r4, %r21;
	setp.ge.s32 	%p2, %r2, %r19;
	or.pred  	%p3, %p1, %p2;
	@%p3 bra 	$L__BB2_6;
	setp.lt.s32 	%p4, %r20, 32;
	mov.f32 	%f104, 0f00000000;
	@%p4 bra 	$L__BB2_4;
	shl.b32 	%r26, %r3, 7;
	mov.u32 	%r27, _ZZ6matmulPKfS0_PfiiiE2As;
	add.s32 	%r5, %r27, %r26;
	shl.b32 	%r28, %r1, 2;
	add.s32 	%r6, %r5, %r28;
	mov.u32 	%r29, _ZZ6matmulPKfS0_PfiiiE2Bs;
	add.s32 	%r8, %r29, %r28;
	add.s32 	%r7, %r8, %r26;
	shr.s32 	%r30, %r20, 31;
	shr.u32 	%r31, %r30, 27;
	add.s32 	%r32, %r20, %r31;
	shr.s32 	%r33, %r32, 5;
	neg.s32 	%r40, %r33;
	mad.lo.s32 	%r39, %r20, %r4, %r1;
	mad.lo.s32 	%r38, %r3, %r19, %r2;
	shl.b32 	%r12, %r19, 5;
	cvta.to.global.u64 	%rd1, %rd3;
	cvta.to.global.u64 	%rd2, %rd4;
	mov.f32 	%f104, 0f00000000;
$L__BB2_3:
	mul.wide.u32 	%rd6, %r39, 4;
	add.s64 	%rd7, %rd1, %rd6;
	ld.global.f32 	%f6, [%rd7];
	st.shared.f32 	[%r6], %f6;
	mul.wide.u32 	%rd8, %r38, 4;
	add.s64 	%rd9, %rd2, %rd8;
	ld.global.f32 	%f7, [%rd9];
	st.shared.f32 	[%r7], %f7;
	bar.sync 	0;
	ld.shared.f32 	%f8, [%r5];
	ld.shared.f32 	%f9, [%r8];
	fma.rn.f32 	%f10, %f8, %f9, %f104;
	ld.shared.f32 	%f11, [%r5+4];
	ld.shared.f32 	%f12, [%r8+128];
	fma.rn.f32 	%f13, %f11, %f12, %f10;
	ld.shared.f32 	%f14, [%r5+8];
	ld.shared.f32 	%f15, [%r8+256];
	fma.rn.f32 	%f16, %f14, %f15, %f13;
	ld.shared.f32 	%f17, [%r5+12];
	ld.shared.f32 	%f18, [%r8+384];
	fma.rn.f32 	%f19, %f17, %f18, %f16;
	ld.shared.f32 	%f20, [%r5+16];
	ld.shared.f32 	%f21, [%r8+512];
	fma.rn.f32 	%f22, %f20, %f21, %f19;
	ld.shared.f32 	%f23, [%r5+20];
	ld.shared.f32 	%f24, [%r8+640];
	fma.rn.f32 	%f25, %f23, %f24, %f22;
	ld.shared.f32 	%f26, [%r5+24];
	ld.shared.f32 	%f27, [%r8+768];
	fma.rn.f32 	%f28, %f26, %f27, %f25;
	ld.shared.f32 	%f29, [%r5+28];
	ld.shared.f32 	%f30, [%r8+896];
	fma.rn.f32 	%f31, %f29, %f30, %f28;
	ld.shared.f32 	%f32, [%r5+32];
	ld.shared.f32 	%f33, [%r8+1024];
	fma.rn.f32 	%f34, %f32, %f33, %f31;
	ld.shared.f32 	%f35, [%r5+36];
	ld.shared.f32 	%f36, [%r8+1152];
	fma.rn.f32 	%f37, %f35, %f36, %f34;
	ld.shared.f32 	%f38, [%r5+40];
	ld.shared.f32 	%f39, [%r8+1280];
	fma.rn.f32 	%f40, %f38, %f39, %f37;
	ld.shared.f32 	%f41, [%r5+44];
	ld.shared.f32 	%f42, [%r8+1408];
	fma.rn.f32 	%f43, %f41, %f42, %f40;
	ld.shared.f32 	%f44, [%r5+48];
	ld.shared.f32 	%f45, [%r8+1536];
	fma.rn.f32 	%f46, %f44, %f45, %f43;
	ld.shared.f32 	%f47, [%r5+52];
	ld.shared.f32 	%f48, [%r8+1664];
	fma.rn.f32 	%f49, %f47, %f48, %f46;
	ld.shared.f32 	%f50, [%r5+56];
	ld.shared.f32 	%f51, [%r8+1792];
	fma.rn.f32 	%f52, %f50, %f51, %f49;
	ld.shared.f32 	%f53, [%r5+60];
	ld.shared.f32 	%f54, [%r8+1920];
	fma.rn.f32 	%f55, %f53, %f54, %f52;
	ld.shared.f32 	%f56, [%r5+64];
	ld.shared.f32 	%f57, [%r8+2048];
	fma.rn.f32 	%f58, %f56, %f57, %f55;
	ld.shared.f32 	%f59, [%r5+68];
	ld.shared.f32 	%f60, [%r8+2176];
	fma.rn.f32 	%f61, %f59, %f60, %f58;
	ld.shared.f32 	%f62, [%r5+72];
	ld.shared.f32 	%f63, [%r8+2304];
	fma.rn.f32 	%f64, %f62, %f63, %f61;
	ld.shared.f32 	%f65, [%r5+76];
	ld.shared.f32 	%f66, [%r8+2432];
	fma.rn.f32 	%f67, %f65, %f66, %f64;
	ld.shared.f32 	%f68, [%r5+80];
	ld.shared.f32 	%f69, [%r8+2560];
	fma.rn.f32 	%f70, %f68, %f69, %f67;
	ld.shared.f32 	%f71, [%r5+84];
	ld.shared.f32 	%f72, [%r8+2688];
	fma.rn.f32 	%f73, %f71, %f72, %f70;
	ld.shared.f32 	%f74, [%r5+88];
	ld.shared.f32 	%f75, [%r8+2816];
	fma.rn.f32 	%f76, %f74, %f75, %f73;
	ld.shared.f32 	%f77, [%r5+92];
	ld.shared.f32 	%f78, [%r8+2944];
	fma.rn.f32 	%f79, %f77, %f78, %f76;
	ld.shared.f32 	%f80, [%r5+96];
	ld.shared.f32 	%f81, [%r8+3072];
	fma.rn.f32 	%f82, %f80, %f81, %f79;
	ld.shared.f32 	%f83, [%r5+100];
	ld.shared.f32 	%f84, [%r8+3200];
	fma.rn.f32 	%f85, %f83, %f84, %f82;
	ld.shared.f32 	%f86, [%r5+104];
	ld.shared.f32 	%f87, [%r8+3328];
	fma.rn.f32 	%f88, %f86, %f87, %f85;
	ld.shared.f32 	%f89, [%r5+108];
	ld.shared.f32 	%f90, [%r8+3456];
	fma.rn.f32 	%f91, %f89, %f90, %f88;
	ld.shared.f32 	%f92, [%r5+112];
	ld.shared.f32 	%f93, [%r8+3584];
	fma.rn.f32 	%f94, %f92, %f93, %f91;
	ld.shared.f32 	%f95, [%r5+116];
	ld.shared.f32 	%f96, [%r8+3712];
	fma.rn.f32 	%f97, %f95, %f96, %f94;
	ld.shared.f32 	%f98, [%r5+120];
	ld.shared.f32 	%f99, [%r8+3840];
	fma.rn.f32 	%f100, %f98, %f99, %f97;
	ld.shared.f32 	%f101, [%r5+124];
	ld.shared.f32 	%f102, [%r8+3968];
	fma.rn.f32 	%f104, %f101, %f102, %f100;
	bar.sync 	0;
	add.s32 	%r40, %r40, 1;
	setp.ne.s32 	%p5, %r40, 0;
	add.s32 	%r39, %r39, 32;
	add.s32 	%r38, %r38, %r12;
	@%p5 bra 	$L__BB2_3;
$L__BB2_4:
	mad.lo.s32 	%r34, %r19, %r4, %r2;
	cvta.to.global.u64 	%rd10, %rd5;
	mul.wide.s32 	%rd11, %r34, 4;
	add.s64 	%rd12, %rd10, %rd11;
	st.global.f32 	[%rd12], %f104;
	or.b32  	%r35, %r4, %r2;
	setp.ne.s32 	%p6, %r35, 0;
	@%p6 bra 	$L__BB2_6;
	cvt.f64.f32 	%fd1, %f104;
	add.u64 	%rd13, %SP, 0;
	add.u64 	%rd14, %SPL, 0;
	st.local.f64 	[%rd14], %fd1;
	mov.u64 	%rd15, $str;
	cvta.global.u64 	%rd16, %rd15;
	{ // callseq 0, 0
	.param .b64 param0;
	st.param.b64 	[param0], %rd16;
	.param .b64 param1;
	st.param.b64 	[param1], %rd13;
	.param .b32 retval0;
	call.uni (retval0), 
	vprintf, 
	(
	param0, 
	param1
	);
	ld.param.b32 	%r36, [retval0];
	} // callseq 0
$L__BB2_6:
	ret;

}
	// .globl	_Z11matmul_biasPKfS0_PfS1_iiii
.visible .entry _Z11matmul_biasPKfS0_PfS1_iiii(
	.param .u64 .ptr .align 1 _Z11matmul_biasPKfS0_PfS1_iiii_param_0,
	.param .u64 .ptr .align 1 _Z11matmul_biasPKfS0_PfS1_iiii_param_1,
	.param .u64 .ptr .align 1 _Z11matmul_biasPKfS0_PfS1_iiii_param_2,
	.param .u64 .ptr .align 1 _Z11matmul_biasPKfS0_PfS1_iiii_param_3,
	.param .u32 _Z11matmul_biasPKfS0_PfS1_iiii_param_4,
	.param .u32 _Z11matmul_biasPKfS0_PfS1_iiii_param_5,
	.param .u32 _Z11matmul_biasPKfS0_PfS1_iiii_param_6,
	.param .u32 _Z11matmul_biasPKfS0_PfS1_iiii_param_7
)
{
	.local .align 8 .b8 	__local_depot3[8];
	.reg .b64 	%SP;
	.reg .b64 	%SPL;
	.reg .pred 	%p<8>;
	.reg .b32 	%r<45>;
	.reg .b32 	%f<109>;
	.reg .b64 	%rd<25>;
	.reg .b64 	%fd<3>;
	// demoted variable
	.shared .align 4 .b8 _ZZ11matmul_biasPKfS0_PfS1_iiiiE2As[4096];
	// demoted variable
	.shared .align 4 .b8 _ZZ11matmul_biasPKfS0_PfS1_iiiiE2Bs[4096];
	mov.u64 	%SPL, __local_depot3;
	cvta.local.u64 	%SP, %SPL;
	ld.param.u64 	%rd5, [_Z11matmul_biasPKfS0_PfS1_iiii_param_0];
	ld.param.u64 	%rd6, [_Z11matmul_biasPKfS0_PfS1_iiii_param_1];
	ld.param.u64 	%rd7, [_Z11matmul_biasPKfS0_PfS1_iiii_param_2];
	ld.param.u64 	%rd8, [_Z11matmul_biasPKfS0_PfS1_iiii_param_3];
	ld.param.u32 	%r22, [_Z11matmul_biasPKfS0_PfS1_iiii_param_4];
	ld.param.u32 	%r19, [_Z11matmul_biasPKfS0_PfS1_iiii_param_5];
	ld.param.u32 	%r20, [_Z11matmul_biasPKfS0_PfS1_iiii_param_6];
	ld.param.u32 	%r21, [_Z11matmul_biasPKfS0_PfS1_iiii_param_7];
	cvta.to.global.u64 	%rd1, %rd7;
	cvta.to.global.u64 	%rd2, %rd8;
	mov.u32 	%r1, %tid.y;
	mov.u32 	%r23, %ntid.y;
	mov.u32 	%r24, %ctaid.y;
	mad.lo.s32 	%r2, %r23, %r24, %r1;
	mov.u32 	%r3, %tid.x;
	mov.u32 	%r25, %ntid.x;
	mov.u32 	%r26, %ctaid.x;
	mad.lo.s32 	%r4, %r25, %r26, %r3;
	setp.ge.s32 	%p1, %r2, %r22;
	setp.ge.s32 	%p2, %r4, %r19;
	or.pred  	%p3, %p1, %p2;
	@%p3 bra 	$L__BB3_9;
	setp.lt.s32 	%p4, %r20, 32;
	mov.f32 	%f108, 0f00000000;
	@%p4 bra 	$L__BB3_4;
	shl.b32 	%r27, %r1, 7;
	mov.u32 	%r28, _ZZ11matmul_biasPKfS0_PfS1_iiiiE2As;
	add.s32 	%r5, %r28, %r27;
	shl.b32 	%r29, %r3, 2;
	add.s32 	%r6, %r5, %r29;
	mov.u32 	%r30, _ZZ11matmul_biasPKfS0_PfS1_iiiiE2Bs;
	add.s32 	%r8, %r30, %r29;
	add.s32 	%r7, %r8, %r27;
	shr.s32 	%r31, %r20, 31;
	shr.u32 	%r32, %r31, 27;
	add.s32 	%r33, %r20, %r32;
	shr.s32 	%r34, %r33, 5;
	neg.s32 	%r44, %r34;
	mad.lo.s32 	%r43, %r20, %r2, %r3;
	mad.lo.s32 	%r42, %r1, %r19, %r4;
	shl.b32 	%r12, %r19, 5;
	cvta.to.global.u64 	%rd3, %rd5;
	cvta.to.global.u64 	%rd4, %rd6;
	mov.f32 	%f108, 0f00000000;
$L__BB3_3:
	mul.wide.u32 	%rd9, %r43, 4;
	add.s64 	%rd10, %rd3, %rd9;
	ld.global.f32 	%f6, [%rd10];
	st.shared.f32 	[%r6], %f6;
	mul.wide.u32 	%rd11, %r42, 4;
	add.s64 	%rd12, %rd4, %rd11;
	ld.global.f32 	%f7, [%rd12];
	st.shared.f32 	[%r7], %f7;
	bar.sync 	0;
	ld.shared.f32 	%f8, [%r5];
	ld.shared.f32 	%f9, [%r8];
	fma.rn.f32 	%f10, %f8, %f9, %f108;
	ld.shared.f32 	%f11, [%r5+4];
	ld.shared.f32 	%f12, [%r8+128];
	fma.rn.f32 	%f13, %f11, %f12, %f10;
	ld.shared.f32 	%f14, [%r5+8];
	ld.shared.f32 	%f15, [%r8+256];
	fma.rn.f32 	%f16, %f14, %f15, %f13;
	ld.shared.f32 	%f17, [%r5+12];
	ld.shared.f32 	%f18, [%r8+384];
	fma.rn.f32 	%f19, %f17, %f18, %f16;
	ld.shared.f32 	%f20, [%r5+16];
	ld.shared.f32 	%f21, [%r8+512];
	fma.rn.f32 	%f22, %f20, %f21, %f19;
	ld.shared.f32 	%f23, [%r5+20];
	ld.shared.f32 	%f24, [%r8+640];
	fma.rn.f32 	%f25, %f23, %f24, %f22;
	ld.shared.f32 	%f26, [%r5+24];
	ld.shared.f32 	%f27, [%r8+768];
	fma.rn.f32 	%f28, %f26, %f27, %f25;
	ld.shared.f32 	%f29, [%r5+28];
	ld.shared.f32 	%f30, [%r8+896];
	fma.rn.f32 	%f31, %f29, %f30, %f28;
	ld.shared.f32 	%f32, [%r5+32];
	ld.shared.f32 	%f33, [%r8+1024];
	fma.rn.f32 	%f34, %f32, %f33, %f31;
	ld.shared.f32 	%f35, [%r5+36];
	ld.shared.f32 	%f36, [%r8+1152];
	fma.rn.f32 	%f37, %f35, %f36, %f34;
	ld.shared.f32 	%f38, [%r5+40];
	ld.shared.f32 	%f39, [%r8+1280];
	fma.rn.f32 	%f40, %f38, %f39, %f37;
	ld.shared.f32 	%f41, [%r5+44];
	ld.shared.f32 	%f42, [%r8+1408];
	fma.rn.f32 	%f43, %f41, %f42, %f40;
	ld.shared.f32 	%f44, [%r5+48];
	ld.shared.f32 	%f45, [%r8+1536];
	fma.rn.f32 	%f46, %f44, %f45, %f43;
	ld.shared.f32 	%f47, [%r5+52];
	ld.shared.f32 	%f48, [%r8+1664];
	fma.rn.f32 	%f49, %f47, %f48, %f46;
	ld.shared.f32 	%f50, [%r5+56];
	ld.shared.f32 	%f51, [%r8+1792];
	fma.rn.f32 	%f52, %f50, %f51, %f49;
	ld.shared.f32 	%f53, [%r5+60];
	ld.shared.f32 	%f54, [%r8+1920];
	fma.rn.f32 	%f55, %f53, %f54, %f52;
	ld.shared.f32 	%f56, [%r5+64];
	ld.shared.f32 	%f57, [%r8+2048];
	fma.rn.f32 	%f58, %f56, %f57, %f55;
	ld.shared.f32 	%f59, [%r5+68];
	ld.shared.f32 	%f60, [%r8+2176];
	fma.rn.f32 	%f61, %f59, %f60, %f58;
	ld.shared.f32 	%f62, [%r5+72];
	ld.shared.f32 	%f63, [%r8+2304];
	fma.rn.f32 	%f64, %f62, %f63, %f61;
	ld.shared.f32 	%f65, [%r5+76];
	ld.shared.f32 	%f66, [%r8+2432];
	fma.rn.f32 	%f67, %f65, %f66, %f64;
	ld.shared.f32 	%f68, [%r5+80];
	ld.shared.f32 	%f69, [%r8+2560];
	fma.rn.f32 	%f70, %f68, %f69, %f67;
	ld.shared.f32 	%f71, [%r5+84];
	ld.shared.f32 	%f72, [%r8+2688];
	fma.rn.f32 	%f73, %f71, %f72, %f70;
	ld.shared.f32 	%f74, [%r5+88];
	ld.shared.f32 	%f75, [%r8+2816];
	fma.rn.f32 	%f76, %f74, %f75, %f73;
	ld.shared.f32 	%f77, [%r5+92];
	ld.shared.f32 	%f78, [%r8+2944];
	fma.rn.f32 	%f79, %f77, %f78, %f76;
	ld.shared.f32 	%f80, [%r5+96];
	ld.shared.f32 	%f81, [%r8+3072];
	fma.rn.f32 	%f82, %f80, %f81, %f79;
	ld.shared.f32 	%f83, [%r5+100];
	ld.shared.f32 	%f84, [%r8+3200];
	fma.rn.f32 	%f85, %f83, %f84, %f82;
	ld.shared.f32 	%f86, [%r5+104];
	ld.shared.f32 	%f87, [%r8+3328];
	fma.rn.f32 	%f88, %f86, %f87, %f85;
	ld.shared.f32 	%f89, [%r5+108];
	ld.shared.f32 	%f90, [%r8+3456];
	fma.rn.f32 	%f91, %f89, %f90, %f88;
	ld.shared.f32 	%f92, [%r5+112];
	ld.shared.f32 	%f93, [%r8+3584];
	fma.rn.f32 	%f94, %f92, %f93, %f91;
	ld.shared.f32 	%f95, [%r5+116];
	ld.shared.f32 	%f96, [%r8+3712];
	fma.rn.f32 	%f97, %f95, %f96, %f94;
	ld.shared.f32 	%f98, [%r5+120];
	ld.shared.f32 	%f99, [%r8+3840];
	fma.rn.f32 	%f100, %f98, %f99, %f97;
	ld.shared.f32 	%f101, [%r5+124];
	ld.shared.f32 	%f102, [%r8+3968];
	fma.rn.f32 	%f108, %f101, %f102, %f100;
	bar.sync 	0;
	add.s32 	%r44, %r44, 1;
	setp.ne.s32 	%p5, %r44, 0;
	add.s32 	%r43, %r43, 32;
	add.s32 	%r42, %r42, %r12;
	@%p5 bra 	$L__BB3_3;
$L__BB3_4:
	or.b32  	%r35, %r2, %r4;
	setp.ne.s32 	%p6, %r35, 0;
	@%p6 bra 	$L__BB3_6;
	add.u64 	%rd13, %SP, 0;
	add.u64 	%rd14, %SPL, 0;
	cvt.f64.f32 	%fd1, %f108;
	st.local.f64 	[%rd14], %fd1;
	mov.u64 	%rd15, $str;
	cvta.global.u64 	%rd16, %rd15;
	{ // callseq 1, 0
	.param .b64 param0;
	st.param.b64 	[param0], %rd16;
	.param .b64 param1;
	st.param.b64 	[param1], %rd13;
	.param .b32 retval0;
	call.uni (retval0), 
	vprintf, 
	(
	param0, 
	param1
	);
	ld.param.b32 	%r36, [retval0];
	} // callseq 1
	mul.wide.u32 	%rd17, %r4, 4;
	add.s64 	%rd18, %rd2, %rd17;
	ld.global.f32 	%f103, [%rd18];
	add.f32 	%f104, %f108, %f103;
	cvt.f64.f32 	%fd2, %f104;
	st.local.f64 	[%rd14], %fd2;
	{ // callseq 2, 0
	.param .b64 param0;
	st.param.b64 	[param0], %rd16;
	.param .b64 param1;
	st.param.b64 	[param1], %rd13;
	.param .b32 retval0;
	call.uni (retval0), 
	vprintf, 
	(
	param0, 
	param1
	);
	ld.param.b32 	%r38, [retval0];
	} // callseq 2
$L__BB3_6:
	setp.ge.s32 	%p7, %r2, %r21;
	@%p7 bra 	$L__BB3_8;
	mul.wide.s32 	%rd21, %r4, 4;
	add.s64 	%rd22, %rd2, %rd21;
	ld.global.f32 	%f105, [%rd22];
	add.f32 	%f106, %f108, %f105;
	mad.lo.s32 	%r41, %r19, %r2, %r4;
	mul.wide.s32 	%rd23, %r41, 4;
	add.s64 	%rd24, %rd1, %rd23;
	st.global.f32 	[%rd24], %f106;
	bra.uni 	$L__BB3_9;
$L__BB3_8:
	mad.lo.s32 	%r40, %r19, %r2, %r4;
	mul.wide.s32 	%rd19, %r40, 4;
	add.s64 	%rd20, %rd1, %rd19;
	st.global.f32 	[%rd20], %f108;
$L__BB3_9:
	ret;

}
	// .globl	_Z4QK_VPKfS0_Pfii
.visible .entry _Z4QK_VPKfS0_Pfii(
	.param .u64 .ptr .align 1 _Z4QK_VPKfS0_Pfii_param_0,
	.param .u64 .ptr .align 1 _Z4QK_VPKfS0_Pfii_param_1,
	.param .u64 .ptr .align 1 _Z4QK_VPKfS0_Pfii_param_2,
	.param .u32 _Z4QK_VPKfS0_Pfii_param_3,
	.param .u32 _Z4QK_VPKfS0_Pfii_param_4
)
{
	.reg .pred 	%p<6>;
	.reg .b32 	%r<36>;
	.reg .b32 	%f<154>;
	.reg .b64 	%rd<13>;
	// demoted variable
	.shared .align 4 .b8 _ZZ4QK_VPKfS0_PfiiE2As[4096];
	// demoted variable
	.shared .align 4 .b8 _ZZ4QK_VPKfS0_PfiiE2Bs[4096];
	ld.param.u64 	%rd3, [_Z4QK_VPKfS0_Pfii_param_0];
	ld.param.u64 	%rd4, [_Z4QK_VPKfS0_Pfii_param_1];
	ld.param.u64 	%rd5, [_Z4QK_VPKfS0_Pfii_param_2];
	ld.param.u32 	%r19, [_Z4QK_VPKfS0_Pfii_param_3];
	ld.param.u32 	%r20, [_Z4QK_VPKfS0_Pfii_param_4];
	mov.u32 	%r1, %tid.x;
	mov.u32 	%r21, %ntid.x;
	mov.u32 	%r22, %ctaid.x;
	mad.lo.s32 	%r2, %r21, %r22, %r1;
	mov.u32 	%r3, %tid.y;
	mov.u32 	%r23, %ntid.y;
	mov.u32 	%r24, %ctaid.y;
	mad.lo.s32 	%r4, %r23, %r24, %r3;
	setp.ge.s32 	%p1, %r4, %r20;
	setp.ge.s32 	%p2, %r2, %r19;
	or.pred  	%p3, %p2, %p1;
	@%p3 bra 	$L__BB4_5;
	setp.lt.u32 	%p4, %r20, 32;
	mov.f32 	%f152, 0f00000000;
	mov.f32 	%f153, %f152;
	@%p4 bra 	$L__BB4_4;
	shl.b32 	%r25, %r3, 7;
	mov.u32 	%r26, _ZZ4QK_VPKfS0_PfiiE2As;
	add.s32 	%r5, %r26, %r25;
	shl.b32 	%r27, %r1, 2;
	add.s32 	%r6, %r5, %r27;
	mov.u32 	%r28, _ZZ4QK_VPKfS0_PfiiE2Bs;
	add.s32 	%r8, %r28, %r27;
	add.s32 	%r7, %r8, %r25;
	shr.u32 	%r29, %r20, 5;
	neg.s32 	%r35, %r29;
	mad.lo.s32 	%r34, %r20, %r4, %r1;
	mad.lo.s32 	%r33, %r3, %r19, %r2;
	shl.b32 	%r12, %r19, 5;
	cvta.to.global.u64 	%rd1, %rd3;
	cvta.to.global.u64 	%rd2, %rd4;
	mov.f32 	%f153, 0f00000000;
	mov.f32 	%f152, %f153;
$L__BB4_3:
	mul.wide.u32 	%rd6, %r34, 4;
	add.s64 	%rd7, %rd1, %rd6;
	ld.global.f32 	%f9, [%rd7];
	fma.rn.f32 	%f10, %f9, 0f3BBB989D, 0f3F000000;
	cvt.sat.f32.f32 	%f11, %f10;
	mov.f32 	%f12, 0f4B400001;
	mov.f32 	%f13, 0f437C0000;
	fma.rm.f32 	%f14, %f11, %f13, %f12;
	add.f32 	%f15, %f14, 0fCB40007F;
	neg.f32 	%f16, %f15;
	fma.rn.f32 	%f17, %f9, 0f3FB8AA3B, %f16;
	fma.rn.f32 	%f18, %f9, 0f32A57060, %f17;
	mov.b32 	%r30, %f14;
	shl.b32 	%r31, %r30, 23;
	mov.b32 	%f19, %r31;
	ex2.approx.ftz.f32 	%f20, %f18;
	mul.f32 	%f21, %f20, %f19;
	st.shared.f32 	[%r6], %f21;
	mul.wide.u32 	%rd8, %r33, 4;
	add.s64 	%rd9, %rd2, %rd8;
	ld.global.f32 	%f22, [%rd9];
	st.shared.f32 	[%r7], %f22;
	bar.sync 	0;
	ld.shared.f32 	%f23, [%r5];
	ld.shared.f32 	%f24, [%r8];
	fma.rn.f32 	%f25, %f23, %f24, %f152;
	add.f32 	%f26, %f153, %f23;
	ld.shared.f32 	%f27, [%r5+4];
	ld.shared.f32 	%f28, [%r8+128];
	fma.rn.f32 	%f29, %f27, %f28, %f25;
	add.f32 	%f30, %f26, %f27;
	ld.shared.f32 	%f31, [%r5+8];
	ld.shared.f32 	%f32, [%r8+256];
	fma.rn.f32 	%f33, %f31, %f32, %f29;
	add.f32 	%f34, %f30, %f31;
	ld.shared.f32 	%f35, [%r5+12];
	ld.shared.f32 	%f36, [%r8+384];
	fma.rn.f32 	%f37, %f35, %f36, %f33;
	add.f32 	%f38, %f34, %f35;
	ld.shared.f32 	%f39, [%r5+16];
	ld.shared.f32 	%f40, [%r8+512];
	fma.rn.f32 	%f41, %f39, %f40, %f37;
	add.f32 	%f42, %f38, %f39;
	ld.shared.f32 	%f43, [%r5+20];
	ld.shared.f32 	%f44, [%r8+640];
	fma.rn.f32 	%f45, %f43, %f44, %f41;
	add.f32 	%f46, %f42, %f43;
	ld.shared.f32 	%f47, [%r5+24];
	ld.shared.f32 	%f48, [%r8+768];
	fma.rn.f32 	%f49, %f47, %f48, %f45;
	add.f32 	%f50, %f46, %f47;
	ld.shared.f32 	%f51, [%r5+28];
	ld.shared.f32 	%f52, [%r8+896];
	fma.rn.f32 	%f53, %f51, %f52, %f49;
	add.f32 	%f54, %f50, %f51;
	ld.shared.f32 	%f55, [%r5+32];
	ld.shared.f32 	%f56, [%r8+1024];
	fma.rn.f32 	%f57, %f55, %f56, %f53;
	add.f32 	%f58, %f54, %f55;
	ld.shared.f32 	%f59, [%r5+36];
	ld.shared.f32 	%f60, [%r8+1152];
	fma.rn.f32 	%f61, %f59, %f60, %f57;
	add.f32 	%f62, %f58, %f59;
	ld.shared.f32 	%f63, [%r5+40];
	ld.shared.f32 	%f64, [%r8+1280];
	fma.rn.f32 	%f65, %f63, %f64, %f61;
	add.f32 	%f66, %f62, %f63;
	ld.shared.f32 	%f67, [%r5+44];
	ld.shared.f32 	%f68, [%r8+1408];
	fma.rn.f32 	%f69, %f67, %f68, %f65;
	add.f32 	%f70, %f66, %f67;
	ld.shared.f32 	%f71, [%r5+48];
	ld.shared.f32 	%f72, [%r8+1536];
	fma.rn.f32 	%f73, %f71, %f72, %f69;
	add.f32 	%f74, %f70, %f71;
	ld.shared.f32 	%f75, [%r5+52];
	ld.shared.f32 	%f76, [%r8+1664];
	fma.rn.f32 	%f77, %f75, %f76, %f73;
	add.f32 	%f78, %f74, %f75;
	ld.shared.f32 	%f79, [%r5+56];
	ld.shared.f32 	%f80, [%r8+1792];
	fma.rn.f32 	%f81, %f79, %f80, %f77;
	add.f32 	%f82, %f78, %f79;
	ld.shared.f32 	%f83, [%r5+60];
	ld.shared.f32 	%f84, [%r8+1920];
	fma.rn.f32 	%f85, %f83, %f84, %f81;
	add.f32 	%f86, %f82, %f83;
	ld.shared.f32 	%f87, [%r5+64];
	ld.shared.f32 	%f88, [%r8+2048];
	fma.rn.f32 	%f89, %f87, %f88, %f85;
	add.f32 	%f90, %f86, %f87;
	ld.shared.f32 	%f91, [%r5+68];
	ld.shared.f32 	%f92, [%r8+2176];
	fma.rn.f32 	%f93, %f91, %f92, %f89;
	add.f32 	%f94, %f90, %f91;
	ld.shared.f32 	%f95, [%r5+72];
	ld.shared.f32 	%f96, [%r8+2304];
	fma.rn.f32 	%f97, %f95, %f96, %f93;
	add.f32 	%f98, %f94, %f95;
	ld.shared.f32 	%f99, [%r5+76];
	ld.shared.f32 	%f100, [%r8+2432];
	fma.rn.f32 	%f101, %f99, %f100, %f97;
	add.f32 	%f102, %f98, %f99;
	ld.shared.f32 	%f103, [%r5+80];
	ld.shared.f32 	%f104, [%r8+2560];
	fma.rn.f32 	%f105, %f103, %f104, %f101;
	add.f32 	%f106, %f102, %f103;
	ld.shared.f32 	%f107, [%r5+84];
	ld.shared.f32 	%f108, [%r8+2688];
	fma.rn.f32 	%f109, %f107, %f108, %f105;
	add.f32 	%f110, %f106, %f107;
	ld.shared.f32 	%f111, [%r5+88];
	ld.shared.f32 	%f112, [%r8+2816];
	fma.rn.f32 	%f113, %f111, %f112, %f109;
	add.f32 	%f114, %f110, %f111;
	ld.shared.f32 	%f115, [%r5+92];
	ld.shared.f32 	%f116, [%r8+2944];
	fma.rn.f32 	%f117, %f115, %f116, %f113;
	add.f32 	%f118, %f114, %f115;
	ld.shared.f32 	%f119, [%r5+96];
	ld.shared.f32 	%f120, [%r8+3072];
	fma.rn.f32 	%f121, %f119, %f120, %f117;
	add.f32 	%f122, %f118, %f119;
	ld.shared.f32 	%f123, [%r5+100];
	ld.shared.f32 	%f124, [%r8+3200];
	fma.rn.f32 	%f125, %f123, %f124, %f121;
	add.f32 	%f126, %f122, %f123;
	ld.shared.f32 	%f127, [%r5+104];
	ld.shared.f32 	%f128, [%r8+3328];
	fma.rn.f32 	%f129, %f127, %f128, %f125;
	add.f32 	%f130, %f126, %f127;
	ld.shared.f32 	%f131, [%r5+108];
	ld.shared.f32 	%f132, [%r8+3456];
	fma.rn.f32 	%f133, %f131, %f132, %f129;
	add.f32 	%f134, %f130, %f131;
	ld.shared.f32 	%f135, [%r5+112];
	ld.shared.f32 	%f136, [%r8+3584];
	fma.rn.f32 	%f137, %f135, %f136, %f133;
	add.f32 	%f138, %f134, %f135;
	ld.shared.f32 	%f139, [%r5+116];
	ld.shared.f32 	%f140, [%r8+3712];
	fma.rn.f32 	%f141, %f139, %f140, %f137;
	add.f32 	%f142, %f138, %f139;
	ld.shared.f32 	%f143, [%r5+120];
	ld.shared.f32 	%f144, [%r8+3840];
	fma.rn.f32 	%f145, %f143, %f144, %f141;
	add.f32 	%f146, %f142, %f143;
	ld.shared.f32 	%f147, [%r5+124];
	ld.shared.f32 	%f148, [%r8+3968];
	fma.rn.f32 	%f152, %f147, %f148, %f145;
	add.f32 	%f153, %f146, %f147;
	bar.sync 	0;
	add.s32 	%r35, %r35, 1;
	setp.ne.s32 	%p5, %r35, 0;
	add.s32 	%r34, %r34, 32;
	add.s32 	%r33, %r33, %r12;
	@%p5 bra 	$L__BB4_3;
$L__BB4_4:
	div.rn.f32 	%f149, %f152, %f153;
	mad.lo.s32 	%r32, %r19, %r4, %r2;
	cvta.to.global.u64 	%rd10, %rd5;
	mul.wide.s32 	%rd11, %r32, 4;
	add.s64 	%rd12, %rd10, %rd11;
	st.global.f32 	[%rd12], %f149;
$L__BB4_5:
	ret;

}
	// .globl	_Z4geluPfi
.visible .entry _Z4geluPfi(
	.param .u64 .ptr .align 1 _Z4geluPfi_param_0,
	.param .u32 _Z4geluPfi_param_1
)
{
	.reg .pred 	%p<21>;
	.reg .b32 	%r<44>;
	.reg .b32 	%f<101>;
	.reg .b64 	%rd<28>;
	.reg .b64 	%fd<46>;

	ld.param.u64 	%rd2, [_Z4geluPfi_param_0];
	ld.param.u32 	%r30, [_Z4geluPfi_param_1];
	cvta.to.global.u64 	%rd1, %rd2;
	mov.u32 	%r1, %ntid.x;
	setp.gt.u32 	%p1, %r1, %r30;
	@%p1 bra 	$L__BB5_7;
	div.u32 	%r32, %r30, %r1;
	mov.u32 	%r2, %tid.x;
	mov.u32 	%r33, %ctaid.x;
	mul.lo.s32 	%r3, %r30, %r33;
	max.u32 	%r4, %r32, 1;
	and.b32  	%r5, %r4, 3;
	setp.lt.u32 	%p2, %r32, 4;
	mov.b32 	%r41, 0;
	@%p2 bra 	$L__BB5_4;
	and.b32  	%r41, %r4, -4;
	neg.s32 	%r40, %r41;
	add.s32 	%r36, %r2, %r3;
	add.s32 	%r39, %r36, %r1;
	shl.b32 	%r9, %r1, 2;
	shl.b32 	%r34, %r1, 1;
	add.s32 	%r38, %r36, %r34;
	mad.lo.s32 	%r37, %r1, 3, %r36;
$L__BB5_3:
	mul.wide.u32 	%rd3, %r36, 4;
	add.s64 	%rd4, %rd1, %rd3;
	ld.global.f32 	%f1, [%rd4];
	cvt.f64.f32 	%fd1, %f1;
	mul.f64 	%fd2, %fd1, 0d3FE0000000000000;
	mul.f64 	%fd3, %fd1, 0d3FA6E4E26D4801F7;
	mul.f64 	%fd4, %fd3, %fd1;
	fma.rn.f64 	%fd5, %fd4, %fd1, %fd1;
	mul.f64 	%fd6, %fd5, 0d3FE9884533D3D180;
	cvt.rn.f32.f64 	%f2, %fd6;
	abs.f32 	%f3, %f2;
	mul.f32 	%f4, %f3, 0f4038AA3B;
	ex2.approx.ftz.f32 	%f5, %f4;
	add.f32 	%f6, %f5, 0f3F800000;
	rcp.approx.ftz.f32 	%f7, %f6;
	fma.rn.f32 	%f8, %f7, 0fC0000000, 0f3F800000;
	setp.ge.f32 	%p3, %f3, 0f41102CB4;
	selp.f32 	%f9, 0f3F800000, %f8, %p3;
	abs.f32 	%f10, %f9;
	neg.f32 	%f11, %f10;
	mov.b64 	%rd5, %fd6;
	shr.u64 	%rd6, %rd5, 63;
	and.b64  	%rd7, %rd6, 1;
	setp.eq.b64 	%p4, %rd7, 1;
	selp.f32 	%f12, %f11, %f10, %p4;
	mul.f32 	%f13, %f2, %f2;
	fma.rn.f32 	%f14, %f13, 0f3C80F082, 0fBD563CAE;
	fma.rn.f32 	%f15, %f14, %f13, 0f3E085941;
	fma.rn.f32 	%f16, %f15, %f13, 0fBEAAA9ED;
	fma.rn.f32 	%f17, %f16, %f13, 0f00000000;
	fma.rn.f32 	%f18, %f17, %f2, %f2;
	setp.ge.f32 	%p5, %f3, 0f3F19999A;
	selp.f32 	%f19, %f12, %f18, %p5;
	cvt.f64.f32 	%fd7, %f19;
	add.f64 	%fd8, %fd7, 0d3FF0000000000000;
	mul.f64 	%fd9, %fd2, %fd8;
	cvt.rn.f32.f64 	%f20, %fd9;
	st.global.f32 	[%rd4], %f20;
	mul.wide.u32 	%rd8, %r39, 4;
	add.s64 	%rd9, %rd1, %rd8;
	ld.global.f32 	%f21, [%rd9];
	cvt.f64.f32 	%fd10, %f21;
	mul.f64 	%fd11, %fd10, 0d3FE0000000000000;
	mul.f64 	%fd12, %fd10, 0d3FA6E4E26D4801F7;
	mul.f64 	%fd13, %fd12, %fd10;
	fma.rn.f64 	%fd14, %fd13, %fd10, %fd10;
	mul.f64 	%fd15, %fd14, 0d3FE9884533D3D180;
	cvt.rn.f32.f64 	%f22, %fd15;
	abs.f32 	%f23, %f22;
	mul.f32 	%f24, %f23, 0f4038AA3B;
	ex2.approx.ftz.f32 	%f25, %f24;
	add.f32 	%f26, %f25, 0f3F800000;
	rcp.approx.ftz.f32 	%f27, %f26;
	fma.rn.f32 	%f28, %f27, 0fC0000000, 0f3F800000;
	setp.ge.f32 	%p6, %f23, 0f41102CB4;
	selp.f32 	%f29, 0f3F800000, %f28, %p6;
	abs.f32 	%f30, %f29;
	neg.f32 	%f31, %f30;
	mov.b64 	%rd10, %fd15;
	shr.u64 	%rd11, %rd10, 63;
	and.b64  	%rd12, %rd11, 1;
	setp.eq.b64 	%p7, %rd12, 1;
	selp.f32 	%f32, %f31, %f30, %p7;
	mul.f32 	%f33, %f22, %f22;
	fma.rn.f32 	%f34, %f33, 0f3C80F082, 0fBD563CAE;
	fma.rn.f32 	%f35, %f34, %f33, 0f3E085941;
	fma.rn.f32 	%f36, %f35, %f33, 0fBEAAA9ED;
	fma.rn.f32 	%f37, %f36, %f33, 0f00000000;
	fma.rn.f32 	%f38, %f37, %f22, %f22;
	setp.ge.f32 	%p8, %f23, 0f3F19999A;
	selp.f32 	%f39, %f32, %f38, %p8;
	cvt.f64.f32 	%fd16, %f39;
	add.f64 	%fd17, %fd16, 0d3FF0000000000000;
	mul.f64 	%fd18, %fd11, %fd17;
	cvt.rn.f32.f64 	%f40, %fd18;
	st.global.f32 	[%rd9], %f40;
	mul.wide.u32 	%rd13, %r38, 4;
	add.s64 	%rd14, %rd1, %rd13;
	ld.global.f32 	%f41, [%rd14];
	cvt.f64.f32 	%fd19, %f41;
	mul.f64 	%fd20, %fd19, 0d3FE0000000000000;
	mul.f64 	%fd21, %fd19, 0d3FA6E4E26D4801F7;
	mul.f64 	%fd22, %fd21, %fd19;
	fma.rn.f64 	%fd23, %fd22, %fd19, %fd19;
	mul.f64 	%fd24, %fd23, 0d3FE9884533D3D180;
	cvt.rn.f32.f64 	%f42, %fd24;
	abs.f32 	%f43, %f42;
	mul.f32 	%f44, %f43, 0f4038AA3B;
	ex2.approx.ftz.f32 	%f45, %f44;
	add.f32 	%f46, %f45, 0f3F800000;
	rcp.approx.ftz.f32 	%f47, %f46;
	fma.rn.f32 	%f48, %f47, 0fC0000000, 0f3F800000;
	setp.ge.f32 	%p9, %f43, 0f41102CB4;
	selp.f32 	%f49, 0f3F800000, %f48, %p9;
	abs.f32 	%f50, %f49;
	neg.f32 	%f51, %f50;
	mov.b64 	%rd15, %fd24;
	shr.u64 	%rd16, %rd15, 63;
	and.b64  	%rd17, %rd16, 1;
	setp.eq.b64 	%p10, %rd17, 1;
	selp.f32 	%f52, %f51, %f50, %p10;
	mul.f32 	%f53, %f42, %f42;
	fma.rn.f32 	%f54, %f53, 0f3C80F082, 0fBD563CAE;
	fma.rn.f32 	%f55, %f54, %f53, 0f3E085941;
	fma.rn.f32 	%f56, %f55, %f53, 0fBEAAA9ED;
	fma.rn.f32 	%f57, %f56, %f53, 0f00000000;
	fma.rn.f32 	%f58, %f57, %f42, %f42;
	setp.ge.f32 	%p11, %f43, 0f3F19999A;
	selp.f32 	%f59, %f52, %f58, %p11;
	cvt.f64.f32 	%fd25, %f59;
	add.f64 	%fd26, %fd25, 0d3FF0000000000000;
	mul.f64 	%fd27, %fd20, %fd26;
	cvt.rn.f32.f64 	%f60, %fd27;
	st.global.f32 	[%rd14], %f60;
	mul.wide.u32 	%rd18, %r37, 4;
	add.s64 	%rd19, %rd1, %rd18;
	ld.global.f32 	%f61, [%rd19];
	cvt.f64.f32 	%fd28, %f61;
	mul.f64 	%fd29, %fd28, 0d3FE0000000000000;
	mul.f64 	%fd30, %fd28, 0d3FA6E4E26D4801F7;
	mul.f64 	%fd31, %fd30, %fd28;
	fma.rn.f64 	%fd32, %fd31, %fd28, %fd28;
	mul.f64 	%fd33, %fd32, 0d3FE9884533D3D180;
	cvt.rn.f32.f64 	%f62, %fd33;
	abs.f32 	%f63, %f62;
	mul.f32 	%f64, %f63, 0f4038AA3B;
	ex2.approx.ftz.f32 	%f65, %f64;
	add.f32 	%f66, %f65, 0f3F800000;
	rcp.approx.ftz.f32 	%f67, %f66;
	fma.rn.f32 	%f68, %f67, 0fC0000000, 0f3F800000;
	setp.ge.f32 	%p12, %f63, 0f41102CB4;
	selp.f32 	%f69, 0f3F800000, %f68, %p12;
	abs.f32 	%f70, %f69;
	neg.f32 	%f71, %f70;
	mov.b64 	%rd20, %fd33;
	shr.u64 	%rd21, %rd20, 63;
	and.b64  	%rd22, %rd21, 1;
	setp.eq.b64 	%p13, %rd22, 1;
	selp.f32 	%f72, %f71, %f70, %p13;
	mul.f32 	%f73, %f62, %f62;
	fma.rn.f32 	%f74, %f73, 0f3C80F082, 0fBD563CAE;
	fma.rn.f32 	%f75, %f74, %f73, 0f3E085941;
	fma.rn.f32 	%f76, %f75, %f73, 0fBEAAA9ED;
	fma.rn.f32 	%f77, %f76, %f73, 0f00000000;
	fma.rn.f32 	%f78, %f77, %f62, %f62;
	setp.ge.f32 	%p14, %f63, 0f3F19999A;
	selp.f32 	%f79, %f72, %f78, %p14;
	cvt.f64.f32 	%fd34, %f79;
	add.f64 	%fd35, %fd34, 0d3FF0000000000000;
	mul.f64 	%fd36, %fd29, %fd35;
	cvt.rn.f32.f64 	%f80, %fd36;
	st.global.f32 	[%rd19], %f80;
	add.s32 	%r40, %r40, 4;
	add.s32 	%r39, %r39, %r9;
	add.s32 	%r38, %r38, %r9;
	add.s32 	%r37, %r37, %r9;
	add.s32 	%r36, %r36, %r9;
	setp.ne.s32 	%p15, %r40, 0;
	@%p15 bra 	$L__BB5_3;
$L__BB5_4:
	setp.eq.s32 	%p16, %r5, 0;
	@%p16 bra 	$L__BB5_7;
	mad.lo.s32 	%r35, %r1, %r41, %r2;
	add.s32 	%r43, %r35, %r3;
	neg.s32 	%r42, %r5;
$L__BB5_6:
	.pragma "nounroll";
	mul.wide.u32 	%rd23, %r43, 4;
	add.s64 	%rd24, %rd1, %rd23;
	ld.global.f32 	%f81, [%rd24];
	cvt.f64.f32 	%fd37, %f81;
	mul.f64 	%fd38, %fd37, 0d3FE0000000000000;
	mul.f64 	%fd39, %fd37, 0d3FA6E4E26D4801F7;
	mul.f64 	%fd40, %fd39, %fd37;
	fma.rn.f64 	%fd41, %fd40, %fd37, %fd37;
	mul.f64 	%fd42, %fd41, 0d3FE9884533D3D180;
	cvt.rn.f32.f64 	%f82, %fd42;
	abs.f32 	%f83, %f82;
	mul.f32 	%f84, %f83, 0f4038AA3B;
	ex2.approx.ftz.f32 	%f85, %f84;
	add.f32 	%f86, %f85, 0f3F800000;
	rcp.approx.ftz.f32 	%f87, %f86;
	fma.rn.f32 	%f88, %f87, 0fC0000000, 0f3F800000;
	setp.ge.f32 	%p17, %f83, 0f41102CB4;
	selp.f32 	%f89, 0f3F800000, %f88, %p17;
	abs.f32 	%f90, %f89;
	neg.f32 	%f91, %f90;
	mov.b64 	%rd25, %fd42;
	shr.u64 	%rd26, %rd25, 63;
	and.b64  	%rd27, %rd26, 1;
	setp.eq.b64 	%p18, %rd27, 1;
	selp.f32 	%f92, %f91, %f90, %p18;
	mul.f32 	%f93, %f82, %f82;
	fma.rn.f32 	%f94, %f93, 0f3C80F082, 0fBD563CAE;
	fma.rn.f32 	%f95, %f94, %f93, 0f3E085941;
	fma.rn.f32 	%f96, %f95, %f93, 0fBEAAA9ED;
	fma.rn.f32 	%f97, %f96, %f93, 0f00000000;
	fma.rn.f32 	%f98, %f97, %f82, %f82;
	setp.ge.f32 	%p19, %f83, 0f3F19999A;
	selp.f32 	%f99, %f92, %f98, %p19;
	cvt.f64.f32 	%fd43, %f99;
	add.f64 	%fd44, %fd43, 0d3FF0000000000000;
	mul.f64 	%fd45, %fd38, %fd44;
	cvt.rn.f32.f64 	%f100, %fd45;
	st.global.f32 	[%rd24], %f100;
	add.s32 	%r43, %r43, %r1;
	add.s32 	%r42, %r42, 1;
	setp.ne.s32 	%p20, %r42, 0;
	@%p20 bra 	$L__BB5_6;
$L__BB5_7:
	ret;

}
	// .globl	_Z3addPfS_i
.visible .entry _Z3addPfS_i(
	.param .u64 .ptr .align 1 _Z3addPfS_i_param_0,
	.param .u64 .ptr .align 1 _Z3addPfS_i_param_1,
	.param .u32 _Z3addPfS_i_param_2
)
{
	.reg .pred 	%p<6>;
	.reg .b32 	%r<44>;
	.reg .b32 	%f<16>;
	.reg .b64 	%rd<20>;

	ld.param.u64 	%rd3, [_Z3addPfS_i_param_0];
	ld.param.u64 	%rd4, [_Z3addPfS_i_param_1];
	ld.param.u32 	%r30, [_Z3addPfS_i_param_2];
	cvta.to.global.u64 	%rd1, %rd4;
	cvta.to.global.u64 	%rd2, %rd3;
	mov.u32 	%r1, %ntid.x;
	setp.gt.u32 	%p1, %r1, %r30;
	@%p1 bra 	$L__BB6_7;
	div.u32 	%r32, %r30, %r1;
	mov.u32 	%r2, %tid.x;
	mov.u32 	%r33, %ctaid.x;
	mul.lo.s32 	%r3, %r30, %r33;
	max.u32 	%r4, %r32, 1;
	and.b32  	%r5, %r4, 3;
	setp.lt.u32 	%p2, %r32, 4;
	mov.b32 	%r41, 0;
	@%p2 bra 	$L__BB6_4;
	and.b32  	%r41, %r4, -4;
	neg.s32 	%r40, %r41;
	add.s32 	%r36, %r2, %r3;
	add.s32 	%r39, %r36, %r1;
	shl.b32 	%r9, %r1, 2;
	shl.b32 	%r34, %r1, 1;
	add.s32 	%r38, %r36, %r34;
	mad.lo.s32 	%r37, %r1, 3, %r36;
$L__BB6_3:
	mul.wide.u32 	%rd5, %r36, 4;
	add.s64 	%rd6, %rd2, %rd5;
	ld.global.f32 	%f1, [%rd6];
	add.s64 	%rd7, %rd1, %rd5;
	ld.global.f32 	%f2, [%rd7];
	add.f32 	%f3, %f1, %f2;
	st.global.f32 	[%rd7], %f3;
	mul.wide.u32 	%rd8, %r39, 4;
	add.s64 	%rd9, %rd2, %rd8;
	ld.global.f32 	%f4, [%rd9];
	add.s64 	%rd10, %rd1, %rd8;
	ld.global.f32 	%f5, [%rd10];
	add.f32 	%f6, %f4, %f5;
	st.global.f32 	[%rd10], %f6;
	mul.wide.u32 	%rd11, %r38, 4;
	add.s64 	%rd12, %rd2, %rd11;
	ld.global.f32 	%f7, [%rd12];
	add.s64 	%rd13, %rd1, %rd11;
	ld.global.f32 	%f8, [%rd13];
	add.f32 	%f9, %f7, %f8;
	st.global.f32 	[%rd13], %f9;
	mul.wide.u32 	%rd14, %r37, 4;
	add.s64 	%rd15, %rd2, %rd14;
	ld.global.f32 	%f10, [%rd15];
	add.s64 	%rd16, %rd1, %rd14;
	ld.global.f32 	%f11, [%rd16];
	add.f32 	%f12, %f10, %f11;
	st.global.f32 	[%rd16], %f12;
	add.s32 	%r40, %r40, 4;
	add.s32 	%r39, %r39, %r9;
	add.s32 	%r38, %r38, %r9;
	add.s32 	%r37, %r37, %r9;
	add.s32 	%r36, %r36, %r9;
	setp.ne.s32 	%p3, %r40, 0;
	@%p3 bra 	$L__BB6_3;
$L__BB6_4:
	setp.eq.s32 	%p4, %r5, 0;
	@%p4 bra 	$L__BB6_7;
	mad.lo.s32 	%r35, %r1, %r41, %r2;
	add.s32 	%r43, %r35, %r3;
	neg.s32 	%r42, %r5;
$L__BB6_6:
	.pragma "nounroll";
	mul.wide.u32 	%rd17, %r43, 4;
	add.s64 	%rd18, %rd2, %rd17;
	ld.global.f32 	%f13, [%rd18];
	add.s64 	%rd19, %rd1, %rd17;
	ld.global.f32 	%f14, [%rd19];
	add.f32 	%f15, %f13, %f14;
	st.global.f32 	[%rd19], %f15;
	add.s32 	%r43, %r43, %r1;
	add.s32 	%r42, %r42, 1;
	setp.ne.s32 	%p5, %r42, 0;
	@%p5 bra 	$L__BB6_6;
$L__BB6_7:
	ret;

}
	// .globl	_Z5scalePfii
.visible .entry _Z5scalePfii(
	.param .u64 .ptr .align 1 _Z5scalePfii_param_0,
	.param .u32 _Z5scalePfii_param_1,
	.param .u32 _Z5scalePfii_param_2
)
{
	.reg .pred 	%p<6>;
	.reg .b32 	%r<45>;
	.reg .b32 	%f<13>;
	.reg .b64 	%rd<13>;

	ld.param.u64 	%rd2, [_Z5scalePfii_param_0];
	ld.param.u32 	%r30, [_Z5scalePfii_param_1];
	ld.param.u32 	%r31, [_Z5scalePfii_param_2];
	cvta.to.global.u64 	%rd1, %rd2;
	mov.u32 	%r1, %ntid.x;
	setp.gt.u32 	%p1, %r1, %r30;
	@%p1 bra 	$L__BB7_7;
	div.u32 	%r33, %r30, %r1;
	mov.u32 	%r2, %tid.x;
	mov.u32 	%r34, %ctaid.x;
	mul.lo.s32 	%r3, %r30, %r34;
	cvt.rn.f32.s32 	%f2, %r31;
	sqrt.rn.f32 	%f1, %f2;
	max.u32 	%r4, %r33, 1;
	and.b32  	%r5, %r4, 3;
	setp.lt.u32 	%p2, %r33, 4;
	mov.b32 	%r42, 0;
	@%p2 bra 	$L__BB7_4;
	and.b32  	%r42, %r4, -4;
	neg.s32 	%r41, %r42;
	add.s32 	%r37, %r2, %r3;
	add.s32 	%r40, %r37, %r1;
	shl.b32 	%r9, %r1, 2;
	shl.b32 	%r35, %r1, 1;
	add.s32 	%r39, %r37, %r35;
	mad.lo.s32 	%r38, %r1, 3, %r37;
$L__BB7_3:
	mul.wide.u32 	%rd3, %r37, 4;
	add.s64 	%rd4, %rd1, %rd3;
	ld.global.f32 	%f3, [%rd4];
	div.rn.f32 	%f4, %f3, %f1;
	st.global.f32 	[%rd4], %f4;
	mul.wide.u32 	%rd5, %r40, 4;
	add.s64 	%rd6, %rd1, %rd5;
	ld.global.f32 	%f5, [%rd6];
	div.rn.f32 	%f6, %f5, %f1;
	st.global.f32 	[%rd6], %f6;
	mul.wide.u32 	%rd7, %r39, 4;
	add.s64 	%rd8, %rd1, %rd7;
	ld.global.f32 	%f7, [%rd8];
	div.rn.f32 	%f8, %f7, %f1;
	st.global.f32 	[%rd8], %f8;
	mul.wide.u32 	%rd9, %r38, 4;
	add.s64 	%rd10, %rd1, %rd9;
	ld.global.f32 	%f9, [%rd10];
	div.rn.f32 	%f10, %f9, %f1;
	st.global.f32 	[%rd10], %f10;
	add.s32 	%r41, %r41, 4;
	add.s32 	%r40, %r40, %r9;
	add.s32 	%r39, %r39, %r9;
	add.s32 	%r38, %r38, %r9;
	add.s32 	%r37, %r37, %r9;
	setp.ne.s32 	%p3, %r41, 0;
	@%p3 bra 	$L__BB7_3;
$L__BB7_4:
	setp.eq.s32 	%p4, %r5, 0;
	@%p4 bra 	$L__BB7_7;
	mad.lo.s32 	%r36, %r1, %r42, %r2;
	add.s32 	%r44, %r36, %r3;
	neg.s32 	%r43, %r5;
$L__BB7_6:
	.pragma "nounroll";
	mul.wide.u32 	%rd11, %r44, 4;
	add.s64 	%rd12, %rd1, %rd11;
	ld.global.f32 	%f11, [%rd12];
	div.rn.f32 	%f12, %f11, %f1;
	st.global.f32 	[%rd12], %f12;
	add.s32 	%r44, %r44, %r1;
	add.s32 	%r43, %r43, 1;
	setp.ne.s32 	%p5, %r43, 0;
	@%p5 bra 	$L__BB7_6;
$L__BB7_7:
	ret;

}
	// .globl	_Z7set_infPfiii
.visible .entry _Z7set_infPfiii(
	.param .u64 .ptr .align 1 _Z7set_infPfiii_param_0,
	.param .u32 _Z7set_infPfiii_param_1,
	.param .u32 _Z7set_infPfiii_param_2,
	.param .u32 _Z7set_infPfiii_param_3
)
{
	.reg .pred 	%p<39>;
	.reg .b32 	%r<137>;
	.reg .b64 	%rd<47>;

	ld.param.u64 	%rd2, [_Z7set_infPfiii_param_0];
	ld.param.u32 	%r80, [_Z7set_infPfiii_param_1];
	ld.param.u32 	%r81, [_Z7set_infPfiii_param_3];
	cvta.to.global.u64 	%rd1, %rd2;
	mov.u32 	%r1, %tid.x;
	mov.u32 	%r2, %ctaid.x;
	setp.lt.u32 	%p1, %r2, %r81;
	@%p1 bra 	$L__BB8_13;
	mov.u32 	%r3, %ntid.x;
	setp.gt.u32 	%p2, %r3, %r80;
	@%p2 bra 	$L__BB8_35;
	div.u32 	%r83, %r80, %r3;
	mul.lo.s32 	%r4, %r80, %r2;
	add.s32 	%r5, %r4, %r1;
	max.u32 	%r6, %r83, 1;
	and.b32  	%r7, %r6, 7;
	setp.lt.u32 	%p3, %r83, 8;
	mov.b32 	%r134, 0;
	@%p3 bra 	$L__BB8_5;
	and.b32  	%r134, %r6, -8;
	neg.s32 	%r131, %r134;
	add.s32 	%r84, %r1, %r3;
	add.s32 	%r130, %r84, %r4;
	shl.b32 	%r11, %r3, 3;
	shl.b32 	%r85, %r3, 1;
	add.s32 	%r129, %r5, %r85;
	mad.lo.s32 	%r128, %r3, 3, %r5;
	shl.b32 	%r86, %r3, 2;
	add.s32 	%r127, %r5, %r86;
	mad.lo.s32 	%r126, %r3, 5, %r5;
	mad.lo.s32 	%r125, %r3, 6, %r5;
	mad.lo.s32 	%r124, %r3, 7, %r5;
	mov.u32 	%r123, %r5;
$L__BB8_4:
	.pragma "nounroll";
	mul.wide.u32 	%rd3, %r123, 4;
	add.s64 	%rd4, %rd1, %rd3;
	mov.b32 	%r87, -1027080192;
	st.global.u32 	[%rd4], %r87;
	mul.wide.u32 	%rd5, %r130, 4;
	add.s64 	%rd6, %rd1, %rd5;
	st.global.u32 	[%rd6], %r87;
	mul.wide.u32 	%rd7, %r129, 4;
	add.s64 	%rd8, %rd1, %rd7;
	st.global.u32 	[%rd8], %r87;
	mul.wide.u32 	%rd9, %r128, 4;
	add.s64 	%rd10, %rd1, %rd9;
	st.global.u32 	[%rd10], %r87;
	mul.wide.u32 	%rd11, %r127, 4;
	add.s64 	%rd12, %rd1, %rd11;
	st.global.u32 	[%rd12], %r87;
	mul.wide.u32 	%rd13, %r126, 4;
	add.s64 	%rd14, %rd1, %rd13;
	st.global.u32 	[%rd14], %r87;
	mul.wide.u32 	%rd15, %r125, 4;
	add.s64 	%rd16, %rd1, %rd15;
	st.global.u32 	[%rd16], %r87;
	mul.wide.u32 	%rd17, %r124, 4;
	add.s64 	%rd18, %rd1, %rd17;
	st.global.u32 	[%rd18], %r87;
	add.s32 	%r131, %r131, 8;
	add.s32 	%r130, %r130, %r11;
	add.s32 	%r129, %r129, %r11;
	add.s32 	%r128, %r128, %r11;
	add.s32 	%r127, %r127, %r11;
	add.s32 	%r126, %r126, %r11;
	add.s32 	%r125, %r125, %r11;
	add.s32 	%r124, %r124, %r11;
	add.s32 	%r123, %r123, %r11;
	setp.eq.s32 	%p4, %r131, 0;
	@%p4 bra 	$L__BB8_5;
	bra.uni 	$L__BB8_4;
$L__BB8_5:
	setp.eq.s32 	%p5, %r7, 0;
	@%p5 bra 	$L__BB8_35;
	and.b32  	%r75, %r6, 3;
	setp.lt.u32 	%p6, %r7, 4;
	@%p6 bra 	$L__BB8_8;
	mad.lo.s32 	%r88, %r134, %r3, %r5;
	mul.wide.u32 	%rd19, %r88, 4;
	add.s64 	%rd20, %rd1, %rd19;
	mov.b32 	%r89, -1027080192;
	st.global.u32 	[%rd20], %r89;
	add.s32 	%r90, %r88, %r3;
	mul.wide.u32 	%rd21, %r90, 4;
	add.s64 	%rd22, %rd1, %rd21;
	st.global.u32 	[%rd22], %r89;
	add.s32 	%r91, %r90, %r3;
	mul.wide.u32 	%rd23, %r91, 4;
	add.s64 	%rd24, %rd1, %rd23;
	st.global.u32 	[%rd24], %r89;
	add.s32 	%r92, %r91, %r3;
	mul.wide.u32 	%rd25, %r92, 4;
	add.s64 	%rd26, %rd1, %rd25;
	st.global.u32 	[%rd26], %r89;
	add.s32 	%r134, %r134, 4;
$L__BB8_8:
	setp.eq.s32 	%p7, %r75, 0;
	@%p7 bra 	$L__BB8_35;
	setp.eq.s32 	%p8, %r75, 1;
	@%p8 bra 	$L__BB8_11;
	mad.lo.s32 	%r93, %r134, %r3, %r5;
	mul.wide.u32 	%rd27, %r93, 4;
	add.s64 	%rd28, %rd1, %rd27;
	mov.b32 	%r94, -1027080192;
	st.global.u32 	[%rd28], %r94;
	add.s32 	%r95, %r93, %r3;
	mul.wide.u32 	%rd29, %r95, 4;
	add.s64 	%rd30, %rd1, %rd29;
	st.global.u32 	[%rd30], %r94;
	add.s32 	%r134, %r134, 2;
$L__BB8_11:
	and.b32  	%r96, %r6, 1;
	setp.eq.b32 	%p9, %r96, 1;
	not.pred 	%p10, %p9;
	@%p10 bra 	$L__BB8_35;
	mad.lo.s32 	%r97, %r134, %r3, %r5;
	mul.wide.u32 	%rd31, %r97, 4;
	add.s64 	%rd32, %rd1, %rd31;
	mov.b32 	%r98, -1027080192;
	st.global.u32 	[%rd32], %r98;
	bra.uni 	$L__BB8_35;
$L__BB8_13:
	mov.u32 	%r18, %ntid.x;
	setp.gt.u32 	%p11, %r18, %r80;
	@%p11 bra 	$L__BB8_35;
	div.u32 	%r100, %r80, %r18;
	mul.lo.s32 	%r19, %r80, %r2;
	max.u32 	%r20, %r100, 1;
	and.b32  	%r21, %r20, 3;
	setp.lt.u32 	%p12, %r100, 4;
	mov.b32 	%r133, 0;
	@%p12 bra 	$L__BB8_25;
	and.b32  	%r133, %r20, -4;
	neg.s32 	%r122, %r133;
	add.s32 	%r121, %r1, %r19;
	shl.b32 	%r25, %r18, 2;
	add.s32 	%r120, %r1, %r18;
	shl.b32 	%r101, %r18, 1;
	add.s32 	%r119, %r1, %r101;
	mul.lo.s32 	%r102, %r18, 3;
	add.s32 	%r118, %r1, %r102;
	add.s32 	%r117, %r121, %r102;
	add.s32 	%r116, %r121, %r101;
	add.s32 	%r115, %r120, %r19;
	mov.u32 	%r114, %r1;
$L__BB8_16:
	.pragma "nounroll";
	setp.lt.u32 	%p13, %r114, %r81;
	setp.le.u32 	%p14, %r114, %r2;
	and.pred  	%p15, %p13, %p14;
	@%p15 bra 	$L__BB8_18;
	mul.wide.u32 	%rd33, %r121, 4;
	add.s64 	%rd34, %rd1, %rd33;
	mov.b32 	%r103, -1027080192;
	st.global.u32 	[%rd34], %r103;
$L__BB8_18:
	setp.lt.u32 	%p16, %r120, %r81;
	setp.le.u32 	%p17, %r120, %r2;
	and.pred  	%p18, %p16, %p17;
	@%p18 bra 	$L__BB8_20;
	mul.wide.u32 	%rd35, %r115, 4;
	add.s64 	%rd36, %rd1, %rd35;
	mov.b32 	%r104, -1027080192;
	st.global.u32 	[%rd36], %r104;
$L__BB8_20:
	setp.lt.u32 	%p19, %r119, %r81;
	setp.le.u32 	%p20, %r119, %r2;
	and.pred  	%p21, %p19, %p20;
	@%p21 bra 	$L__BB8_22;
	mul.wide.u32 	%rd37, %r116, 4;
	add.s64 	%rd38, %rd1, %rd37;
	mov.b32 	%r105, -1027080192;
	st.global.u32 	[%rd38], %r105;
$L__BB8_22:
	setp.lt.u32 	%p22, %r118, %r81;
	setp.le.u32 	%p23, %r118, %r2;
	and.pred  	%p24, %p22, %p23;
	@%p24 bra 	$L__BB8_24;
	mul.wide.u32 	%rd39, %r117, 4;
	add.s64 	%rd40, %rd1, %rd39;
	mov.b32 	%r106, -1027080192;
	st.global.u32 	[%rd40], %r106;
$L__BB8_24:
	add.s32 	%r122, %r122, 4;
	add.s32 	%r121, %r121, %r25;
	add.s32 	%r120, %r120, %r25;
	add.s32 	%r119, %r119, %r25;
	add.s32 	%r118, %r118, %r25;
	add.s32 	%r117, %r117, %r25;
	add.s32 	%r116, %r116, %r25;
	add.s32 	%r115, %r115, %r25;
	add.s32 	%r114, %r114, %r25;
	setp.eq.s32 	%p25, %r122, 0;
	@%p25 bra 	$L__BB8_25;
	bra.uni 	$L__BB8_16;
$L__BB8_25:
	setp.eq.s32 	%p26, %r21, 0;
	@%p26 bra 	$L__BB8_35;
	setp.eq.s32 	%p27, %r21, 1;
	@%p27 bra 	$L__BB8_32;
	mad.lo.s32 	%r69, %r133, %r18, %r1;
	setp.lt.u32 	%p28, %r69, %r81;
	setp.le.u32 	%p29, %r69, %r2;
	and.pred  	%p30, %p28, %p29;
	@%p30 bra 	$L__BB8_29;
	add.s32 	%r107, %r69, %r19;
	mul.wide.u32 	%rd41, %r107, 4;
	add.s64 	%rd42, %rd1, %rd41;
	mov.b32 	%r108, -1027080192;
	st.global.u32 	[%rd42], %r108;
$L__BB8_29:
	add.s32 	%r70, %r69, %r18;
	setp.lt.u32 	%p31, %r70, %r81;
	setp.le.u32 	%p32, %r70, %r2;
	and.pred  	%p33, %p31, %p32;
	@%p33 bra 	$L__BB8_31;
	add.s32 	%r109, %r70, %r19;
	mul.wide.u32 	%rd43, %r109, 4;
	add.s64 	%rd44, %rd1, %rd43;
	mov.b32 	%r110, -1027080192;
	st.global.u32 	[%rd44], %r110;
$L__BB8_31:
	add.s32 	%r133, %r133, 2;
$L__BB8_32:
	and.b32  	%r111, %r20, 1;
	setp.eq.b32 	%p34, %r111, 1;
	not.pred 	%p35, %p34;
	@%p35 bra 	$L__BB8_35;
	mad.lo.s32 	%r73, %r133, %r18, %r1;
	setp.lt.u32 	%p36, %r73, %r81;
	setp.le.u32 	%p37, %r73, %r2;
	and.pred  	%p38, %p36, %p37;
	@%p38 bra 	$L__BB8_35;
	add.s32 	%r112, %r73, %r19;
	mul.wide.u32 	%rd45, %r112, 4;
	add.s64 	%rd46, %rd1, %rd45;
	mov.b32 	%r113, -1027080192;
	st.global.u32 	[%rd46], %r113;
$L__BB8_35:
	ret;

}
	// .globl	_Z8set_zeroPfiii
.visible .entry _Z8set_zeroPfiii(
	.param .u64 .ptr .align 1 _Z8set_zeroPfiii_param_0,
	.param .u32 _Z8set_zeroPfiii_param_1,
	.param .u32 _Z8set_zeroPfiii_param_2,
	.param .u32 _Z8set_zeroPfiii_param_3
)
{
	.reg .pred 	%p<25>;
	.reg .b32 	%r<137>;
	.reg .b64 	%rd<47>;

	ld.param.u64 	%rd2, [_Z8set_zeroPfiii_param_0];
	ld.param.u32 	%r80, [_Z8set_zeroPfiii_param_1];
	ld.param.u32 	%r81, [_Z8set_zeroPfiii_param_3];
	cvta.to.global.u64 	%rd1, %rd2;
	mov.u32 	%r1, %tid.x;
	mov.u32 	%r2, %ctaid.x;
	setp.lt.u32 	%p1, %r2, %r81;
	@%p1 bra 	$L__BB9_13;
	mov.u32 	%r3, %ntid.x;
	setp.gt.u32 	%p2, %r3, %r80;
	@%p2 bra 	$L__BB9_35;
	div.u32 	%r83, %r80, %r3;
	mul.lo.s32 	%r4, %r80, %r2;
	add.s32 	%r5, %r4, %r1;
	max.u32 	%r6, %r83, 1;
	and.b32  	%r7, %r6, 7;
	setp.lt.u32 	%p3, %r83, 8;
	mov.b32 	%r134, 0;
	@%p3 bra 	$L__BB9_5;
	and.b32  	%r134, %r6, -8;
	neg.s32 	%r131, %r134;
	add.s32 	%r84, %r1, %r3;
	add.s32 	%r130, %r84, %r4;
	shl.b32 	%r11, %r3, 3;
	shl.b32 	%r85, %r3, 1;
	add.s32 	%r129, %r5, %r85;
	mad.lo.s32 	%r128, %r3, 3, %r5;
	shl.b32 	%r86, %r3, 2;
	add.s32 	%r127, %r5, %r86;
	mad.lo.s32 	%r126, %r3, 5, %r5;
	mad.lo.s32 	%r125, %r3, 6, %r5;
	mad.lo.s32 	%r124, %r3, 7, %r5;
	mov.u32 	%r123, %r5;
$L__BB9_4:
	.pragma "nounroll";
	mul.wide.u32 	%rd3, %r123, 4;
	add.s64 	%rd4, %rd1, %rd3;
	mov.b32 	%r87, 0;
	st.global.u32 	[%rd4], %r87;
	mul.wide.u32 	%rd5, %r130, 4;
	add.s64 	%rd6, %rd1, %rd5;
	st.global.u32 	[%rd6], %r87;
	mul.wide.u32 	%rd7, %r129, 4;
	add.s64 	%rd8, %rd1, %rd7;
	st.global.u32 	[%rd8], %r87;
	mul.wide.u32 	%rd9, %r128, 4;
	add.s64 	%rd10, %rd1, %rd9;
	st.global.u32 	[%rd10], %r87;
	mul.wide.u32 	%rd11, %r127, 4;
	add.s64 	%rd12, %rd1, %rd11;
	st.global.u32 	[%rd12], %r87;
	mul.wide.u32 	%rd13, %r126, 4;
	add.s64 	%rd14, %rd1, %rd13;
	st.global.u32 	[%rd14], %r87;
	mul.wide.u32 	%rd15, %r125, 4;
	add.s64 	%rd16, %rd1, %rd15;
	st.global.u32 	[%rd16], %r87;
	mul.wide.u32 	%rd17, %r124, 4;
	add.s64 	%rd18, %rd1, %rd17;
	st.global.u32 	[%rd18], %r87;
	add.s32 	%r131, %r131, 8;
	add.s32 	%r130, %r130, %r11;
	add.s32 	%r129, %r129, %r11;
	add.s32 	%r128, %r128, %r11;
	add.s32 	%r127, %r127, %r11;
	add.s32 	%r126, %r126, %r11;
	add.s32 	%r125, %r125, %r11;
	add.s32 	%r124, %r124, %r11;
	add.s32 	%r123, %r123, %r11;
	setp.eq.s32 	%p4, %r131, 0;
	@%p4 bra 	$L__BB9_5;
	bra.uni 	$L__BB9_4;
$L__BB9_5:
	setp.eq.s32 	%p5, %r7, 0;
	@%p5 bra 	$L__BB9_35;
	and.b32  	%r75, %r6, 3;
	setp.lt.u32 	%p6, %r7, 4;
	@%p6 bra 	$L__BB9_8;
	mad.lo.s32 	%r88, %r134, %r3, %r5;
	mul.wide.u32 	%rd19, %r88, 4;
	add.s64 	%rd20, %rd1, %rd19;
	mov.b32 	%r89, 0;
	st.global.u32 	[%rd20], %r89;
	add.s32 	%r90, %r88, %r3;
	mul.wide.u32 	%rd21, %r90, 4;
	add.s64 	%rd22, %rd1, %rd21;
	st.global.u32 	[%rd22], %r89;
	add.s32 	%r91, %r90, %r3;
	mul.wide.u32 	%rd23, %r91, 4;
	add.s64 	%rd24, %rd1, %rd23;
	st.global.u32 	[%rd24], %r89;
	add.s32 	%r92, %r91, %r3;
	mul.wide.u32 	%rd25, %r92, 4;
	add.s64 	%rd26, %rd1, %rd25;
	st.global.u32 	[%rd26], %r89;
	add.s32 	%r134, %r134, 4;
$L__BB9_8:
	setp.eq.s32 	%p7, %r75, 0;
	@%p7 bra 	$L__BB9_35;
	setp.eq.s32 	%p8, %r75, 1;
	@%p8 bra 	$L__BB9_11;
	mad.lo.s32 	%r93, %r134, %r3, %r5;
	mul.wide.u32 	%rd27, %r93, 4;
	add.s64 	%rd28, %rd1, %rd27;
	mov.b32 	%r94, 0;
	st.global.u32 	[%rd28], %r94;
	add.s32 	%r95, %r93, %r3;
	mul.wide.u32 	%rd29, %r95, 4;
	add.s64 	%rd30, %rd1, %rd29;
	st.global.u32 	[%rd30], %r94;
	add.s32 	%r134, %r134, 2;
$L__BB9_11:
	and.b32  	%r96, %r6, 1;
	setp.eq.b32 	%p9, %r96, 1;
	not.pred 	%p10, %p9;
	@%p10 bra 	$L__BB9_35;
	mad.lo.s32 	%r97, %r134, %r3, %r5;
	mul.wide.u32 	%rd31, %r97, 4;
	add.s64 	%rd32, %rd1, %rd31;
	mov.b32 	%r98, 0;
	st.global.u32 	[%rd32], %r98;
	bra.uni 	$L__BB9_35;
$L__BB9_13:
	mov.u32 	%r18, %ntid.x;
	setp.gt.u32 	%p11, %r18, %r80;
	@%p11 bra 	$L__BB9_35;
	div.u32 	%r100, %r80, %r18;
	mul.lo.s32 	%r19, %r80, %r2;
	max.u32 	%r20, %r100, 1;
	and.b32  	%r21, %r20, 3;
	setp.lt.u32 	%p12, %r100, 4;
	mov.b32 	%r133, 0;
	@%p12 bra 	$L__BB9_25;
	and.b32  	%r133, %r20, -4;
	neg.s32 	%r122, %r133;
	add.s32 	%r121, %r1, %r19;
	shl.b32 	%r25, %r18, 2;
	add.s32 	%r120, %r1, %r18;
	shl.b32 	%r101, %r18, 1;
	add.s32 	%r119, %r1, %r101;
	mul.lo.s32 	%r102, %r18, 3;
	add.s32 	%r118, %r1, %r102;
	add.s32 	%r117, %r121, %r102;
	add.s32 	%r116, %r121, %r101;
	add.s32 	%r115, %r120, %r19;
	mov.u32 	%r114, %r1;
$L__BB9_16:
	.pragma "nounroll";
	setp.lt.u32 	%p13, %r114, %r81;
	@%p13 bra 	$L__BB9_18;
	mul.wide.u32 	%rd33, %r121, 4;
	add.s64 	%rd34, %rd1, %rd33;
	mov.b32 	%r103, 0;
	st.global.u32 	[%rd34], %r103;
$L__BB9_18:
	setp.lt.u32 	%p14, %r120, %r81;
	@%p14 bra 	$L__BB9_20;
	mul.wide.u32 	%rd35, %r115, 4;
	add.s64 	%rd36, %rd1, %rd35;
	mov.b32 	%r104, 0;
	st.global.u32 	[%rd36], %r104;
$L__BB9_20:
	setp.lt.u32 	%p15, %r119, %r81;
	@%p15 bra 	$L__BB9_22;
	mul.wide.u32 	%rd37, %r116, 4;
	add.s64 	%rd38, %rd1, %rd37;
	mov.b32 	%r105, 0;
	st.global.u32 	[%rd38], %r105;
$L__BB9_22:
	setp.lt.u32 	%p16, %r118, %r81;
	@%p16 bra 	$L__BB9_24;
	mul.wide.u32 	%rd39, %r117, 4;
	add.s64 	%rd40, %rd1, %rd39;
	mov.b32 	%r106, 0;
	st.global.u32 	[%rd40], %r106;
$L__BB9_24:
	add.s32 	%r122, %r122, 4;
	add.s32 	%r121, %r121, %r25;
	add.s32 	%r120, %r120, %r25;
	add.s32 	%r119, %r119, %r25;
	add.s32 	%r118, %r118, %r25;
	add.s32 	%r117, %r117, %r25;
	add.s32 	%r116, %r116, %r25;
	add.s32 	%r115, %r115, %r25;
	add.s32 	%r114, %r114, %r25;
	setp.eq.s32 	%p17, %r122, 0;
	@%p17 bra 	$L__BB9_25;
	bra.uni 	$L__BB9_16;
$L__BB9_25:
	setp.eq.s32 	%p18, %r21, 0;
	@%p18 bra 	$L__BB9_35;
	setp.eq.s32 	%p19, %r21, 1;
	@%p19 bra 	$L__BB9_32;
	mad.lo.s32 	%r69, %r133, %r18, %r1;
	setp.lt.u32 	%p20, %r69, %r81;
	@%p20 bra 	$L__BB9_29;
	add.s32 	%r107, %r69, %r19;
	mul.wide.u32 	%rd41, %r107, 4;
	add.s64 	%rd42, %rd1, %rd41;
	mov.b32 	%r108, 0;
	st.global.u32 	[%rd42], %r108;
$L__BB9_29:
	add.s32 	%r70, %r69, %r18;
	setp.lt.u32 	%p21, %r70, %r81;
	@%p21 bra 	$L__BB9_31;
	add.s32 	%r109, %r70, %r19;
	mul.wide.u32 	%rd43, %r109, 4;
	add.s64 	%rd44, %rd1, %rd43;
	mov.b32 	%r110, 0;
	st.global.u32 	[%rd44], %r110;
$L__BB9_31:
	add.s32 	%r133, %r133, 2;
$L__BB9_32:
	and.b32  	%r111, %r20, 1;
	setp.eq.b32 	%p22, %r111, 1;
	not.pred 	%p23, %p22;
	@%p23 bra 	$L__BB9_35;
	mad.lo.s32 	%r73, %r133, %r18, %r1;
	setp.lt.u32 	%p24, %r73, %r81;
	@%p24 bra 	$L__BB9_35;
	add.s32 	%r112, %r73, %r19;
	mul.wide.u32 	%rd45, %r112, 4;
	add.s64 	%rd46, %rd1, %rd45;
	mov.b32 	%r113, 0;
	st.global.u32 	[%rd46], %r113;
$L__BB9_35:
	ret;

}
	// .globl	_Z10isnan_testPfii
.visible .entry _Z10isnan_testPfii(
	.param .u64 .ptr .align 1 _Z10isnan_testPfii_param_0,
	.param .u32 _Z10isnan_testPfii_param_1,
	.param .u32 _Z10isnan_testPfii_param_2
)
{
	.local .align 8 .b8 	__local_depot10[8];
	.reg .b64 	%SP;
	.reg .b64 	%SPL;
	.reg .pred 	%p<6>;
	.reg .b32 	%r<19>;
	.reg .b32 	%f<3>;
	.reg .b64 	%rd<9>;

	mov.u64 	%SPL, __local_depot10;
	cvta.local.u64 	%SP, %SPL;
	ld.param.u64 	%rd2, [_Z10isnan_testPfii_param_0];
	ld.param.u32 	%r8, [_Z10isnan_testPfii_param_1];
	ld.param.u32 	%r9, [_Z10isnan_testPfii_param_2];
	mov.u32 	%r10, %tid.x;
	mov.u32 	%r1, %ntid.x;
	mov.u32 	%r11, %ctaid.x;
	mad.lo.s32 	%r17, %r1, %r11, %r10;
	setp.ge.s32 	%p1, %r17, %r8;
	@%p1 bra 	$L__BB10_8;
	setp.lt.s32 	%p2, %r9, 1;
	@%p2 bra 	$L__BB10_8;
	cvta.to.global.u64 	%rd1, %rd2;
	mov.u32 	%r12, %nctaid.x;
	add.s32 	%r3, %r12, %r1;
$L__BB10_3:
	mov.b32 	%r18, 0;
$L__BB10_4:
	mad.lo.s32 	%r14, %r18, %r8, %r17;
	mul.wide.s32 	%rd3, %r14, 4;
	add.s64 	%rd4, %rd1, %rd3;
	ld.global.f32 	%f1, [%rd4];
	abs.f32 	%f2, %f1;
	setp.nan.f32 	%p3, %f2, %f2;
	@%p3 bra 	$L__BB10_7;
	add.s32 	%r18, %r18, 1;
	setp.ne.s32 	%p4, %r18, %r9;
	@%p4 bra 	$L__BB10_4;
	add.s32 	%r17, %r3, %r17;
	setp.lt.s32 	%p5, %r17, %r8;
	@%p5 bra 	$L__BB10_3;
	bra.uni 	$L__BB10_8;
$L__BB10_7:
	add.u64 	%rd5, %SP, 0;
	add.u64 	%rd6, %SPL, 0;
	st.local.v2.u32 	[%rd6], {%r18, %r17};
	mov.u64 	%rd7, $str$1;
	cvta.global.u64 	%rd8, %rd7;
	{ // callseq 3, 0
	.param .b64 param0;
	st.param.b64 	[param0], %rd8;
	.param .b64 param1;
	st.param.b64 	[param1], %rd5;
	.param .b32 retval0;
	call.uni (retval0), 
	vprintf, 
	(
	param0, 
	param1
	);
	ld.param.b32 	%r15, [retval0];
	} // callseq 3
$L__BB10_8:
	ret;

}
	// .globl	_Z20matmul_mha_transposePKfS0_Pfiiiii
.visible .entry _Z20matmul_mha_transposePKfS0_Pfiiiii(
	.param .u64 .ptr .align 1 _Z20matmul_mha_transposePKfS0_Pfiiiii_param_0,
	.param .u64 .ptr .align 1 _Z20matmul_mha_transposePKfS0_Pfiiiii_param_1,
	.param .u64 .ptr .align 1 _Z20matmul_mha_transposePKfS0_Pfiiiii_param_2,
	.param .u32 _Z20matmul_mha_transposePKfS0_Pfiiiii_param_3,
	.param .u32 _Z20matmul_mha_transposePKfS0_Pfiiiii_param_4,
	.param .u32 _Z20matmul_mha_transposePKfS0_Pfiiiii_param_5,
	.param .u32 _Z20matmul_mha_transposePKfS0_Pfiiiii_param_6,
	.param .u32 _Z20matmul_mha_transposePKfS0_Pfiiiii_param_7
)
{
	.reg .pred 	%p<6>;
	.reg .b32 	%r<42>;
	.reg .b32 	%f<105>;
	.reg .b64 	%rd<13>;
	// demoted variable
	.shared .align 4 .b8 _ZZ20matmul_mha_transposePKfS0_PfiiiiiE2As[4096];
	// demoted variable
	.shared .align 4 .b8 _ZZ20matmul_mha_transposePKfS0_PfiiiiiE2Bs[4096];
	ld.param.u64 	%rd3, [_Z20matmul_mha_transposePKfS0_Pfiiiii_param_0];
	ld.param.u64 	%rd4, [_Z20matmul_mha_transposePKfS0_Pfiiiii_param_1];
	ld.param.u64 	%rd5, [_Z20matmul_mha_transposePKfS0_Pfiiiii_param_2];
	ld.param.u32 	%r22, [_Z20matmul_mha_transposePKfS0_Pfiiiii_param_3];
	ld.param.u32 	%r18, [_Z20matmul_mha_transposePKfS0_Pfiiiii_param_4];
	ld.param.u32 	%r19, [_Z20matmul_mha_transposePKfS0_Pfiiiii_param_5];
	ld.param.u32 	%r20, [_Z20matmul_mha_transposePKfS0_Pfiiiii_param_6];
	ld.param.u32 	%r21, [_Z20matmul_mha_transposePKfS0_Pfiiiii_param_7];
	mov.u32 	%r1, %tid.x;
	mov.u32 	%r23, %ntid.x;
	mov.u32 	%r24, %ctaid.x;
	mad.lo.s32 	%r2, %r23, %r24, %r1;
	mov.u32 	%r3, %tid.y;
	mov.u32 	%r25, %ntid.y;
	mov.u32 	%r26, %ctaid.y;
	mad.lo.s32 	%r4, %r25, %r26, %r3;
	setp.ge.s32 	%p1, %r4, %r22;
	setp.ge.s32 	%p2, %r2, %r18;
	or.pred  	%p3, %p1, %p2;
	@%p3 bra 	$L__BB11_5;
	setp.lt.s32 	%p4, %r20, 32;
	mov.f32 	%f104, 0f00000000;
	@%p4 bra 	$L__BB11_4;
	mul.lo.s32 	%r27, %r21, %r20;
	shl.b32 	%r28, %r3, 7;
	mov.u32 	%r29, _ZZ20matmul_mha_transposePKfS0_PfiiiiiE2As;
	add.s32 	%r5, %r29, %r28;
	shl.b32 	%r30, %r1, 2;
	add.s32 	%r6, %r5, %r30;
	mov.u32 	%r31, _ZZ20matmul_mha_transposePKfS0_PfiiiiiE2Bs;
	add.s32 	%r8, %r31, %r30;
	add.s32 	%r7, %r8, %r28;
	shr.s32 	%r32, %r20, 31;
	shr.u32 	%r33, %r32, 27;
	add.s32 	%r34, %r20, %r33;
	shr.s32 	%r35, %r34, 5;
	neg.s32 	%r41, %r35;
	add.s32 	%r36, %r3, %r27;
	mad.lo.s32 	%r40, %r19, %r2, %r36;
	add.s32 	%r37, %r1, %r27;
	mad.lo.s32 	%r39, %r19, %r4, %r37;
	cvta.to.global.u64 	%rd1, %rd3;
	cvta.to.global.u64 	%rd2, %rd4;
	mov.f32 	%f104, 0f00000000;
$L__BB11_3:
	mul.wide.u32 	%rd6, %r39, 4;
	add.s64 	%rd7, %rd1, %rd6;
	ld.global.f32 	%f6, [%rd7];
	st.shared.f32 	[%r6], %f6;
	mul.wide.u32 	%rd8, %r40, 4;
	add.s64 	%rd9, %rd2, %rd8;
	ld.global.f32 	%f7, [%rd9];
	st.shared.f32 	[%r7], %f7;
	bar.sync 	0;
	ld.shared.f32 	%f8, [%r5];
	ld.shared.f32 	%f9, [%r8];
	fma.rn.f32 	%f10, %f8, %f9, %f104;
	ld.shared.f32 	%f11, [%r5+4];
	ld.shared.f32 	%f12, [%r8+128];
	fma.rn.f32 	%f13, %f11, %f12, %f10;
	ld.shared.f32 	%f14, [%r5+8];
	ld.shared.f32 	%f15, [%r8+256];
	fma.rn.f32 	%f16, %f14, %f15, %f13;
	ld.shared.f32 	%f17, [%r5+12];
	ld.shared.f32 	%f18, [%r8+384];
	fma.rn.f32 	%f19, %f17, %f18, %f16;
	ld.shared.f32 	%f20, [%r5+16];
	ld.shared.f32 	%f21, [%r8+512];
	fma.rn.f32 	%f22, %f20, %f21, %f19;
	ld.shared.f32 	%f23, [%r5+20];
	ld.shared.f32 	%f24, [%r8+640];
	fma.rn.f32 	%f25, %f23, %f24, %f22;
	ld.shared.f32 	%f26, [%r5+24];
	ld.shared.f32 	%f27, [%r8+768];
	fma.rn.f32 	%f28, %f26, %f27, %f25;
	ld.shared.f32 	%f29, [%r5+28];
	ld.shared.f32 	%f30, [%r8+896];
	fma.rn.f32 	%f31, %f29, %f30, %f28;
	ld.shared.f32 	%f32, [%r5+32];
	ld.shared.f32 	%f33, [%r8+1024];
	fma.rn.f32 	%f34, %f32, %f33, %f31;
	ld.shared.f32 	%f35, [%r5+36];
	ld.shared.f32 	%f36, [%r8+1152];
	fma.rn.f32 	%f37, %f35, %f36, %f34;
	ld.shared.f32 	%f38, [%r5+40];
	ld.shared.f32 	%f39, [%r8+1280];
	fma.rn.f32 	%f40, %f38, %f39, %f37;
	ld.shared.f32 	%f41, [%r5+44];
	ld.shared.f32 	%f42, [%r8+1408];
	fma.rn.f32 	%f43, %f41, %f42, %f40;
	ld.shared.f32 	%f44, [%r5+48];
	ld.shared.f32 	%f45, [%r8+1536];
	fma.rn.f32 	%f46, %f44, %f45, %f43;
	ld.shared.f32 	%f47, [%r5+52];
	ld.shared.f32 	%f48, [%r8+1664];
	fma.rn.f32 	%f49, %f47, %f48, %f46;
	ld.shared.f32 	%f50, [%r5+56];
	ld.shared.f32 	%f51, [%r8+1792];
	fma.rn.f32 	%f52, %f50, %f51, %f49;
	ld.shared.f32 	%f53, [%r5+60];
	ld.shared.f32 	%f54, [%r8+1920];
	fma.rn.f32 	%f55, %f53, %f54, %f52;
	ld.shared.f32 	%f56, [%r5+64];
	ld.shared.f32 	%f57, [%r8+2048];
	fma.rn.f32 	%f58, %f56, %f57, %f55;
	ld.shared.f32 	%f59, [%r5+68];
	ld.shared.f32 	%f60, [%r8+2176];
	fma.rn.f32 	%f61, %f59, %f60, %f58;
	ld.shared.f32 	%f62, [%r5+72];
	ld.shared.f32 	%f63, [%r8+2304];
	fma.rn.f32 	%f64, %f62, %f63, %f61;
	ld.shared.f32 	%f65, [%r5+76];
	ld.shared.f32 	%f66, [%r8+2432];
	fma.rn.f32 	%f67, %f65, %f66, %f64;
	ld.shared.f32 	%f68, [%r5+80];
	ld.shared.f32 	%f69, [%r8+2560];
	fma.rn.f32 	%f70, %f68, %f69, %f67;
	ld.shared.f32 	%f71, [%r5+84];
	ld.shared.f32 	%f72, [%r8+2688];
	fma.rn.f32 	%f73, %f71, %f72, %f70;
	ld.shared.f32 	%f74, [%r5+88];
	ld.shared.f32 	%f75, [%r8+2816];
	fma.rn.f32 	%f76, %f74, %f75, %f73;
	ld.shared.f32 	%f77, [%r5+92];
	ld.shared.f32 	%f78, [%r8+2944];
	fma.rn.f32 	%f79, %f77, %f78, %f76;
	ld.shared.f32 	%f80, [%r5+96];
	ld.shared.f32 	%f81, [%r8+3072];
	fma.rn.f32 	%f82, %f80, %f81, %f79;
	ld.shared.f32 	%f83, [%r5+100];
	ld.shared.f32 	%f84, [%r8+3200];
	fma.rn.f32 	%f85, %f83, %f84, %f82;
	ld.shared.f32 	%f86, [%r5+104];
	ld.shared.f32 	%f87, [%r8+3328];
	fma.rn.f32 	%f88, %f86, %f87, %f85;
	ld.shared.f32 	%f89, [%r5+108];
	ld.shared.f32 	%f90, [%r8+3456];
	fma.rn.f32 	%f91, %f89, %f90, %f88;
	ld.shared.f32 	%f92, [%r5+112];
	ld.shared.f32 	%f93, [%r8+3584];
	fma.rn.f32 	%f94, %f92, %f93, %f91;
	ld.shared.f32 	%f95, [%r5+116];
	ld.shared.f32 	%f96, [%r8+3712];
	fma.rn.f32 	%f97, %f95, %f96, %f94;
	ld.shared.f32 	%f98, [%r5+120];
	ld.shared.f32 	%f99, [%r8+3840];
	fma.rn.f32 	%f100, %f98, %f99, %f97;
	ld.shared.f32 	%f101, [%r5+124];
	ld.shared.f32 	%f102, [%r8+3968];
	fma.rn.f32 	%f104, %f101, %f102, %f100;
	bar.sync 	0;
	add.s32 	%r41, %r41, 1;
	setp.ne.s32 	%p5, %r41, 0;
	add.s32 	%r40, %r40, 32;
	add.s32 	%r39, %r39, 32;
	@%p5 bra 	$L__BB11_3;
$L__BB11_4:
	mad.lo.s32 	%r38, %r18, %r4, %r2;
	cvta.to.global.u64 	%rd10, %rd5;
	mul.wide.s32 	%rd11, %r38, 4;
	add.s64 	%rd12, %rd10, %rd11;
	st.global.f32 	[%rd12], %f104;
$L__BB11_5:
	ret;

}
	// .globl	_Z10matmul_mhaPKfS0_Pfiiiiii
.visible .entry _Z10matmul_mhaPKfS0_Pfiiiiii(
	.param .u64 .ptr .align 1 _Z10matmul_mhaPKfS0_Pfiiiiii_param_0,
	.param .u64 .ptr .align 1 _Z10matmul_mhaPKfS0_Pfiiiiii_param_1,
	.param .u64 .ptr .align 1 _Z10matmul_mhaPKfS0_Pfiiiiii_param_2,
	.param .u32 _Z10matmul_mhaPKfS0_Pfiiiiii_param_3,
	.param .u32 _Z10matmul_mhaPKfS0_Pfiiiiii_param_4,
	.param .u32 _Z10matmul_mhaPKfS0_Pfiiiiii_param_5,
	.param .u32 _Z10matmul_mhaPKfS0_Pfiiiiii_param_6,
	.param .u32 _Z10matmul_mhaPKfS0_Pfiiiiii_param_7,
	.param .u32 _Z10matmul_mhaPKfS0_Pfiiiiii_param_8
)
{
	.reg .pred 	%p<6>;
	.reg .b32 	%r<45>;
	.reg .b32 	%f<105>;
	.reg .b64 	%rd<13>;
	// demoted variable
	.shared .align 4 .b8 _ZZ10matmul_mhaPKfS0_PfiiiiiiE2As[4096];
	// demoted variable
	.shared .align 4 .b8 _ZZ10matmul_mhaPKfS0_PfiiiiiiE2Bs[4096];
	ld.param.u64 	%rd3, [_Z10matmul_mhaPKfS0_Pfiiiiii_param_0];
	ld.param.u64 	%rd4, [_Z10matmul_mhaPKfS0_Pfiiiiii_param_1];
	ld.param.u64 	%rd5, [_Z10matmul_mhaPKfS0_Pfiiiiii_param_2];
	ld.param.u32 	%r23, [_Z10matmul_mhaPKfS0_Pfiiiiii_param_3];
	ld.param.u32 	%r21, [_Z10matmul_mhaPKfS0_Pfiiiiii_param_5];
	ld.param.u32 	%r24, [_Z10matmul_mhaPKfS0_Pfiiiiii_param_6];
	ld.param.u32 	%r25, [_Z10matmul_mhaPKfS0_Pfiiiiii_param_7];
	ld.param.u32 	%r26, [_Z10matmul_mhaPKfS0_Pfiiiiii_param_8];
	mov.u32 	%r1, %tid.y;
	mov.u32 	%r27, %ntid.y;
	mov.u32 	%r28, %ctaid.y;
	mad.lo.s32 	%r2, %r27, %r28, %r1;
	mov.u32 	%r3, %tid.x;
	mov.u32 	%r29, %ntid.x;
	mov.u32 	%r30, %ctaid.x;
	mad.lo.s32 	%r4, %r29, %r30, %r3;
	mul.lo.s32 	%r5, %r25, %r24;
	add.s32 	%r31, %r4, %r5;
	setp.ge.s32 	%p1, %r2, %r23;
	setp.ge.s32 	%p2, %r31, %r26;
	or.pred  	%p3, %p1, %p2;
	@%p3 bra 	$L__BB12_5;
	setp.lt.s32 	%p4, %r21, 32;
	mov.f32 	%f104, 0f00000000;
	@%p4 bra 	$L__BB12_4;
	shl.b32 	%r32, %r1, 7;
	mov.u32 	%r33, _ZZ10matmul_mhaPKfS0_PfiiiiiiE2As;
	add.s32 	%r7, %r33, %r32;
	shl.b32 	%r34, %r3, 2;
	add.s32 	%r8, %r7, %r34;
	mov.u32 	%r35, _ZZ10matmul_mhaPKfS0_PfiiiiiiE2Bs;
	add.s32 	%r10, %r35, %r34;
	add.s32 	%r9, %r10, %r32;
	shr.s32 	%r36, %r21, 31;
	shr.u32 	%r37, %r36, 27;
	add.s32 	%r38, %r21, %r37;
	shr.s32 	%r39, %r38, 5;
	neg.s32 	%r44, %r39;
	mad.lo.s32 	%r43, %r21, %r2, %r3;
	mad.lo.s32 	%r40, %r1, %r26, %r4;
	add.s32 	%r42, %r40, %r5;
	shl.b32 	%r14, %r26, 5;
	cvta.to.global.u64 	%rd1, %rd3;
	cvta.to.global.u64 	%rd2, %rd4;
	mov.f32 	%f104, 0f00000000;
$L__BB12_3:
	mul.wide.u32 	%rd6, %r43, 4;
	add.s64 	%rd7, %rd1, %rd6;
	ld.global.f32 	%f6, [%rd7];
	st.shared.f32 	[%r8], %f6;
	mul.wide.u32 	%rd8, %r42, 4;
	add.s64 	%rd9, %rd2, %rd8;
	ld.global.f32 	%f7, [%rd9];
	st.shared.f32 	[%r9], %f7;
	bar.sync 	0;
	ld.shared.f32 	%f8, [%r7];
	ld.shared.f32 	%f9, [%r10];
	fma.rn.f32 	%f10, %f8, %f9, %f104;
	ld.shared.f32 	%f11, [%r7+4];
	ld.shared.f32 	%f12, [%r10+128];
	fma.rn.f32 	%f13, %f11, %f12, %f10;
	ld.shared.f32 	%f14, [%r7+8];
	ld.shared.f32 	%f15, [%r10+256];
	fma.rn.f32 	%f16, %f14, %f15, %f13;
	ld.shared.f32 	%f17, [%r7+12];
	ld.shared.f32 	%f18, [%r10+384];
	fma.rn.f32 	%f19, %f17, %f18, %f16;
	ld.shared.f32 	%f20, [%r7+16];
	ld.shared.f32 	%f21, [%r10+512];
	fma.rn.f32 	%f22, %f20, %f21, %f19;
	ld.shared.f32 	%f23, [%r7+20];
	ld.shared.f32 	%f24, [%r10+640];
	fma.rn.f32 	%f25, %f23, %f24, %f22;
	ld.shared.f32 	%f26, [%r7+24];
	ld.shared.f32 	%f27, [%r10+768];
	fma.rn.f32 	%f28, %f26, %f27, %f25;
	ld.shared.f32 	%f29, [%r7+28];
	ld.shared.f32 	%f30, [%r10+896];
	fma.rn.f32 	%f31, %f29, %f30, %f28;
	ld.shared.f32 	%f32, [%r7+32];
	ld.shared.f32 	%f33, [%r10+1024];
	fma.rn.f32 	%f34, %f32, %f33, %f31;
	ld.shared.f32 	%f35, [%r7+36];
	ld.shared.f32 	%f36, [%r10+1152];
	fma.rn.f32 	%f37, %f35, %f36, %f34;
	ld.shared.f32 	%f38, [%r7+40];
	ld.shared.f32 	%f39, [%r10+1280];
	fma.rn.f32 	%f40, %f38, %f39, %f37;
	ld.shared.f32 	%f41, [%r7+44];
	ld.shared.f32 	%f42, [%r10+1408];
	fma.rn.f32 	%f43, %f41, %f42, %f40;
	ld.shared.f32 	%f44, [%r7+48];
	ld.shared.f32 	%f45, [%r10+1536];
	fma.rn.f32 	%f46, %f44, %f45, %f43;
	ld.shared.f32 	%f47, [%r7+52];
	ld.shared.f32 	%f48, [%r10+1664];
	fma.rn.f32 	%f49, %f47, %f48, %f46;
	ld.shared.f32 	%f50, [%r7+56];
	ld.shared.f32 	%f51, [%r10+1792];
	fma.rn.f32 	%f52, %f50, %f51, %f49;
	ld.shared.f32 	%f53, [%r7+60];
	ld.shared.f32 	%f54, [%r10+1920];
	fma.rn.f32 	%f55, %f53, %f54, %f52;
	ld.shared.f32 	%f56, [%r7+64];
	ld.shared.f32 	%f57, [%r10+2048];
	fma.rn.f32 	%f58, %f56, %f57, %f55;
	ld.shared.f32 	%f59, [%r7+68];
	ld.shared.f32 	%f60, [%r10+2176];
	fma.rn.f32 	%f61, %f59, %f60, %f58;
	ld.shared.f32 	%f62, [%r7+72];
	ld.shared.f32 	%f63, [%r10+2304];
	fma.rn.f32 	%f64, %f62, %f63, %f61;
	ld.shared.f32 	%f65, [%r7+76];
	ld.shared.f32 	%f66, [%r10+2432];
	fma.rn.f32 	%f67, %f65, %f66, %f64;
	ld.shared.f32 	%f68, [%r7+80];
	ld.shared.f32 	%f69, [%r10+2560];
	fma.rn.f32 	%f70, %f68, %f69, %f67;
	ld.shared.f32 	%f71, [%r7+84];
	ld.shared.f32 	%f72, [%r10+2688];
	fma.rn.f32 	%f73, %f71, %f72, %f70;
	ld.shared.f32 	%f74, [%r7+88];
	ld.shared.f32 	%f75, [%r10+2816];
	fma.rn.f32 	%f76, %f74, %f75, %f73;
	ld.shared.f32 	%f77, [%r7+92];
	ld.shared.f32 	%f78, [%r10+2944];
	fma.rn.f32 	%f79, %f77, %f78, %f76;
	ld.shared.f32 	%f80, [%r7+96];
	ld.shared.f32 	%f81, [%r10+3072];
	fma.rn.f32 	%f82, %f80, %f81, %f79;
	ld.shared.f32 	%f83, [%r7+100];
	ld.shared.f32 	%f84, [%r10+3200];
	fma.rn.f32 	%f85, %f83, %f84, %f82;
	ld.shared.f32 	%f86, [%r7+104];
	ld.shared.f32 	%f87, [%r10+3328];
	fma.rn.f32 	%f88, %f86, %f87, %f85;
	ld.shared.f32 	%f89, [%r7+108];
	ld.shared.f32 	%f90, [%r10+3456];
	fma.rn.f32 	%f91, %f89, %f90, %f88;
	ld.shared.f32 	%f92, [%r7+112];
	ld.shared.f32 	%f93, [%r10+3584];
	fma.rn.f32 	%f94, %f92, %f93, %f91;
	ld.shared.f32 	%f95, [%r7+116];
	ld.shared.f32 	%f96, [%r10+3712];
	fma.rn.f32 	%f97, %f95, %f96, %f94;
	ld.shared.f32 	%f98, [%r7+120];
	ld.shared.f32 	%f99, [%r10+3840];
	fma.rn.f32 	%f100, %f98, %f99, %f97;
	ld.shared.f32 	%f101, [%r7+124];
	ld.shared.f32 	%f102, [%r10+3968];
	fma.rn.f32 	%f104, %f101, %f102, %f100;
	bar.sync 	0;
	add.s32 	%r44, %r44, 1;
	setp.ne.s32 	%p5, %r44, 0;
	add.s32 	%r43, %r43, 32;
	add.s32 	%r42, %r42, %r14;
	@%p5 bra 	$L__BB12_3;
$L__BB12_4:
	mad.lo.s32 	%r41, %r26, %r2, %r31;
	cvta.to.global.u64 	%rd10, %rd5;
	mul.wide.s32 	%rd11, %r41, 4;
	add.s64 	%rd12, %rd10, %rd11;
	st.global.f32 	[%rd12], %f104;
$L__BB12_5:
	ret;

}


// ===== COMPILED SASS (sm_100) =====

	.target	sm_100

	.elftype	@"ET_EXEC"


//--------------------- .note.nv.tkinfo           --------------------------
	.section	.note.nv.tkinfo,"",@"SHT_NOTE"
	.sectionflags	@"SHF_NOTE_NV_TKINFO"
	.tkinfo
        /*0018*/ 	.word	0x00000002
        /*0030*/ 	.string	""
        /*0030*/ 	.string	"ptxas"
        /*0030*/ 	.string	"Cuda compilation tools, release 13.0, V13.0.88"
        /*0030*/ 	.string	"Build cuda_13.0.r13.0/compiler.36424714_0"
        /*0030*/ 	.string	"-arch sm_100 -m 64 "



//--------------------- .note.nv.cuinfo           --------------------------
	.section	.note.nv.cuinfo,"",@"SHT_NOTE"
	.sectionflags	@"SHF_NOTE_NV_CUINFO"
        /*0018*/ 	.short	0x0002
        /*001a*/ 	.short	0x0064
        /*001c*/ 	.short	0x0082
	.zero		2


//--------------------- .nv.info                  --------------------------
	.section	.nv.info,"",@"SHT_CUDA_INFO"
	.align	4


	//----- nvinfo : EIATTR_REGCOUNT
	.align		4
        /*0000*/ 	.byte	0x04, 0x2f
        /*0002*/ 	.short	(.L_3 - .L_2)
	.align		4
.L_2:
        /*0004*/ 	.word	index@(_Z11softmax_maxPfm)
        /*0008*/ 	.word	0x00000016


	//----- nvinfo : EIATTR_FRAME_SIZE
	.align		4
.L_3:
        /*000c*/ 	.byte	0x04, 0x11
        /*000e*/ 	.short	(.L_5 - .L_4)
	.align		4
.L_4:
        /*0010*/ 	.word	index@($__internal_6_$__cuda_sm3x_div_rn_noftz_f32_slowpath)
        /*0014*/ 	.word	0x00000000


	//----- nvinfo : EIATTR_FRAME_SIZE
	.align		4
.L_5:
        /*0018*/ 	.byte	0x04, 0x11
        /*001a*/ 	.short	(.L_7 - .L_6)
	.align		4
.L_6:
        /*001c*/ 	.word	index@(_Z11softmax_maxPfm)
        /*0020*/ 	.word	0x00000000


	//----- nvinfo : EIATTR_REGCOUNT
	.align		4
.L_7:
        /*0024*/ 	.byte	0x04, 0x2f
        /*0026*/ 	.short	(.L_9 - .L_8)
	.align		4
.L_8:
        /*0028*/ 	.word	index@(_Z9layernormPfS_iS_S_)
        /*002c*/ 	.word	0x00000028


	//----- nvinfo : EIATTR_FRAME_SIZE
	.align		4
.L_9:
        /*0030*/ 	.byte	0x04, 0x11
        /*0032*/ 	.short	(.L_11 - .L_10)
	.align		4
.L_10:
        /*0034*/ 	.word	index@($__internal_5_$__cuda_sm3x_div_rn_noftz_f32_slowpath)
        /*0038*/ 	.word	0x00000000


	//----- nvinfo : EIATTR_FRAME_SIZE
	.align		4
.L_11:
        /*003c*/ 	.byte	0x04, 0x11
        /*003e*/ 	.short	(.L_13 - .L_12)
	.align		4
.L_12:
        /*0040*/ 	.word	index@($__internal_4_$__cuda_sm20_dsqrt_rn_f64_mediumpath_v1)
        /*0044*/ 	.word	0x00000000


	//----- nvinfo : EIATTR_FRAME_SIZE
	.align		4
.L_13:
        /*0048*/ 	.byte	0x04, 0x11
        /*004a*/ 	.short	(.L_15 - .L_14)
	.align		4
.L_14:
        /*004c*/ 	.word	index@($__internal_3_$__cuda_sm20_dblrcp_rn_slowpath_v3)
        /*0050*/ 	.word	0x00000000


	//----- nvinfo : EIATTR_FRAME_SIZE
	.align		4
.L_15:
        /*0054*/ 	.byte	0x04, 0x11
        /*0056*/ 	.short	(.L_17 - .L_16)
	.align		4
.L_16:
        /*0058*/ 	.word	index@(_Z9layernormPfS_iS_S_)
        /*005c*/ 	.word	0x00000000


	//----- nvinfo : EIATTR_REGCOUNT
	.align		4
.L_17:
        /*0060*/ 	.byte	0x04, 0x2f
        /*0062*/ 	.short	(.L_19 - .L_18)
	.align		4
.L_18:
        /*0064*/ 	.word	index@(_Z6matmulPKfS0_Pfiii)
        /*0068*/ 	.word	0x00000020


	//----- nvinfo : EIATTR_FRAME_SIZE
	.align		4
.L_19:
        /*006c*/ 	.byte	0x04, 0x11
        /*006e*/ 	.short	(.L_21 - .L_20)
	.align		4
.L_20:
        /*0070*/ 	.word	index@(_Z6matmulPKfS0_Pfiii)
        /*0074*/ 	.word	0x00000008


	//----- nvinfo : EIATTR_REGCOUNT
	.align		4
.L_21:
        /*0078*/ 	.byte	0x04, 0x2f
        /*007a*/ 	.short	(.L_23 - .L_22)
	.align		4
.L_22:
        /*007c*/ 	.word	index@(_Z11matmul_biasPKfS0_PfS1_iiii)
        /*0080*/ 	.word	0x00000020


	//----- nvinfo : EIATTR_FRAME_SIZE
	.align		4
.L_23:
        /*0084*/ 	.byte	0x04, 0x11
        /*0086*/ 	.short	(.L_25 - .L_24)
	.align		4
.L_24:
        /*0088*/ 	.word	index@(_Z11matmul_biasPKfS0_PfS1_iiii)
        /*008c*/ 	.word	0x00000008


	//----- nvinfo : EIATTR_REGCOUNT
	.align		4
.L_25:
        /*0090*/ 	.byte	0x04, 0x2f
        /*0092*/ 	.short	(.L_27 - .L_26)
	.align		4
.L_26:
        /*0094*/ 	.word	index@(_Z4QK_VPKfS0_Pfii)
        /*0098*/ 	.word	0x0000001e


	//----- nvinfo : EIATTR_FRAME_SIZE
	.align		4
.L_27:
        /*009c*/ 	.byte	0x04, 0x11
        /*009e*/ 	.short	(.L_29 - .L_28)
	.align		4
.L_28:
        /*00a0*/ 	.word	index@($__internal_2_$__cuda_sm3x_div_rn_noftz_f32_slowpath)
        /*00a4*/ 	.word	0x00000000


	//----- nvinfo : EIATTR_FRAME_SIZE
	.align		4
.L_29:
        /*00a8*/ 	.byte	0x04, 0x11
        /*00aa*/ 	.short	(.L_31 - .L_30)
	.align		4
.L_30:
        /*00ac*/ 	.word	index@(_Z4QK_VPKfS0_Pfii)
        /*00b0*/ 	.word	0x00000000


	//----- nvinfo : EIATTR_REGCOUNT
	.align		4
.L_31:
        /*00b4*/ 	.byte	0x04, 0x2f
        /*00b6*/ 	.short	(.L_33 - .L_32)
	.align		4
.L_32:
        /*00b8*/ 	.word	index@(_Z4geluPfi)
        /*00bc*/ 	.word	0x0000001d


	//----- nvinfo : EIATTR_FRAME_SIZE
	.align		4
.L_33:
        /*00c0*/ 	.byte	0x04, 0x11
        /*00c2*/ 	.short	(.L_35 - .L_34)
	.align		4
.L_34:
        /*00c4*/ 	.word	index@(_Z4geluPfi)
        /*00c8*/ 	.word	0x00000000


	//----- nvinfo : EIATTR_REGCOUNT
	.align		4
.L_35:
        /*00cc*/ 	.byte	0x04, 0x2f
        /*00ce*/ 	.short	(.L_37 - .L_36)
	.align		4
.L_36:
        /*00d0*/ 	.word	index@(_Z3addPfS_i)
        /*00d4*/ 	.word	0x00000020


	//----- nvinfo : EIATTR_FRAME_SIZE
	.align		4
.L_37:
        /*00d8*/ 	.byte	0x04, 0x11
        /*00da*/ 	.short	(.L_39 - .L_38)
	.align		4
.L_38:
        /*00dc*/ 	.word	index@(_Z3addPfS_i)
        /*00e0*/ 	.word	0x00000000


	//----- nvinfo : EIATTR_REGCOUNT
	.align		4
.L_39:
        /*00e4*/ 	.byte	0x04, 0x2f
        /*00e6*/ 	.short	(.L_41 - .L_40)
	.align		4
.L_40:
        /*00e8*/ 	.word	index@(_Z5scalePfii)
        /*00ec*/ 	.word	0x0000001d


	//----- nvinfo : EIATTR_FRAME_SIZE
	.align		4
.L_41:
        /*00f0*/ 	.byte	0x04, 0x11
        /*00f2*/ 	.short	(.L_43 - .L_42)
	.align		4
.L_42:
        /*00f4*/ 	.word	index@($__internal_1_$__cuda_sm3x_div_rn_noftz_f32_slowpath)
        /*00f8*/ 	.word	0x00000000


	//----- nvinfo : EIATTR_FRAME_SIZE
	.align		4
.L_43:
        /*00fc*/ 	.byte	0x04, 0x11
        /*00fe*/ 	.short	(.L_45 - .L_44)
	.align		4
.L_44:
        /*0100*/ 	.word	index@($__internal_0_$__cuda_sm20_sqrt_rn_f32_slowpath)
        /*0104*/ 	.word	0x00000000


	//----- nvinfo : EIATTR_FRAME_SIZE
	.align		4
.L_45:
        /*0108*/ 	.byte	0x04, 0x11
        /*010a*/ 	.short	(.L_47 - .L_46)
	.align		4
.L_46:
        /*010c*/ 	.word	index@(_Z5scalePfii)
        /*0110*/ 	.word	0x00000000


	//----- nvinfo : EIATTR_REGCOUNT
	.align		4
.L_47:
        /*0114*/ 	.byte	0x04, 0x2f
        /*0116*/ 	.short	(.L_49 - .L_48)
	.align		4
.L_48:
        /*0118*/ 	.word	index@(_Z7set_infPfiii)
        /*011c*/ 	.word	0x00000020


	//----- nvinfo : EIATTR_FRAME_SIZE
	.align		4
.L_49:
        /*0120*/ 	.byte	0x04, 0x11
        /*0122*/ 	.short	(.L_51 - .L_50)
	.align		4
.L_50:
        /*0124*/ 	.word	index@(_Z7set_infPfiii)
        /*0128*/ 	.word	0x00000000


	//----- nvinfo : EIATTR_REGCOUNT
	.align		4
.L_51:
        /*012c*/ 	.byte	0x04, 0x2f
        /*012e*/ 	.short	(.L_53 - .L_52)
	.align		4
.L_52:
        /*0130*/ 	.word	index@(_Z8set_zeroPfiii)
        /*0134*/ 	.word	0x0000001f


	//----- nvinfo : EIATTR_FRAME_SIZE
	.align		4
.L_53:
        /*0138*/ 	.byte	0x04, 0x11
        /*013a*/ 	.short	(.L_55 - .L_54)
	.align		4
.L_54:
        /*013c*/ 	.word	index@(_Z8set_zeroPfiii)
        /*0140*/ 	.word	0x00000000


	//----- nvinfo : EIATTR_REGCOUNT
	.align		4
.L_55:
        /*0144*/ 	.byte	0x04, 0x2f
        /*0146*/ 	.short	(.L_57 - .L_56)
	.align		4
.L_56:
        /*0148*/ 	.word	index@(_Z10isnan_testPfii)
        /*014c*/ 	.word	0x00000018


	//----- nvinfo : EIATTR_FRAME_SIZE
	.align		4
.L_57:
        /*0150*/ 	.byte	0x04, 0x11
        /*0152*/ 	.short	(.L_59 - .L_58)
	.align		4
.L_58:
        /*0154*/ 	.word	index@(_Z10isnan_testPfii)
        /*0158*/ 	.word	0x00000008


	//----- nvinfo : EIATTR_REGCOUNT
	.align		4
.L_59:
        /*015c*/ 	.byte	0x04, 0x2f
        /*015e*/ 	.short	(.L_61 - .L_60)
	.align		4
.L_60:
        /*0160*/ 	.word	index@(_Z20matmul_mha_transposePKfS0_Pfiiiii)
        /*0164*/ 	.word	0x00000020


	//----- nvinfo : EIATTR_FRAME_SIZE
	.align		4
.L_61:
        /*0168*/ 	.byte	0x04, 0x11
        /*016a*/ 	.short	(.L_63 - .L_62)
	.align		4
.L_62:
        /*016c*/ 	.word	index@(_Z20matmul_mha_transposePKfS0_Pfiiiii)
        /*0170*/ 	.word	0x00000000


	//----- nvinfo : EIATTR_REGCOUNT
	.align		4
.L_63:
        /*0174*/ 	.byte	0x04, 0x2f
        /*0176*/ 	.short	(.L_65 - .L_64)
	.align		4
.L_64:
        /*0178*/ 	.word	index@(_Z10matmul_mhaPKfS0_Pfiiiiii)
        /*017c*/ 	.word	0x00000020


	//----- nvinfo : EIATTR_FRAME_SIZE
	.align		4
.L_65:
        /*0180*/ 	.byte	0x04, 0x11
        /*0182*/ 	.short	(.L_67 - .L_66)
	.align		4
.L_66:
        /*0184*/ 	.word	index@(_Z10matmul_mhaPKfS0_Pfiiiiii)
        /*0188*/ 	.word	0x00000000


	//----- nvinfo : EIATTR_MIN_STACK_SIZE
	.align		4
.L_67:
        /*018c*/ 	.byte	0x04, 0x12
        /*018e*/ 	.short	(.L_69 - .L_68)
	.align		4
.L_68:
        /*0190*/ 	.word	index@(_Z10matmul_mhaPKfS0_Pfiiiiii)
        /*0194*/ 	.word	0x00000000


	//----- nvinfo : EIATTR_MIN_STACK_SIZE
	.align		4
.L_69:
        /*0198*/ 	.byte	0x04, 0x12
        /*019a*/ 	.short	(.L_71 - .L_70)
	.align		4
.L_70:
        /*019c*/ 	.word	index@(_Z20matmul_mha_transposePKfS0_Pfiiiii)
        /*01a0*/ 	.word	0x00000000


	//----- nvinfo : EIATTR_MIN_STACK_SIZE
	.align		4
.L_71:
        /*01a4*/ 	.byte	0x04, 0x12
        /*01a6*/ 	.short	(.L_73 - .L_72)
	.align		4
.L_72:
        /*01a8*/ 	.word	index@(_Z10isnan_testPfii)
        /*01ac*/ 	.word	0x00000008


	//----- nvinfo : EIATTR_MIN_STACK_SIZE
	.align		4
.L_73:
        /*01b0*/ 	.byte	0x04, 0x12
        /*01b2*/ 	.short	(.L_75 - .L_74)
	.align		4
.L_74:
        /*01b4*/ 	.word	index@(_Z8set_zeroPfiii)
        /*01b8*/ 	.word	0x00000000


	//----- nvinfo : EIATTR_MIN_STACK_SIZE
	.align		4
.L_75:
        /*01bc*/ 	.byte	0x04, 0x12
        /*01be*/ 	.short	(.L_77 - .L_76)
	.align		4
.L_76:
        /*01c0*/ 	.word	index@(_Z7set_infPfiii)
        /*01c4*/ 	.word	0x00000000


	//----- nvinfo : EIATTR_MIN_STACK_SIZE
	.align		4
.L_77:
        /*01c8*/ 	.byte	0x04, 0x12
        /*01ca*/ 	.short	(.L_79 - .L_78)
	.align		4
.L_78:
        /*01cc*/ 	.word	index@(_Z5scalePfii)
        /*01d0*/ 	.word	0x00000000


	//----- nvinfo : EIATTR_MIN_STACK_SIZE
	.align		4
.L_79:
        /*01d4*/ 	.byte	0x04, 0x12
        /*01d6*/ 	.short	(.L_81 - .L_80)
	.align		4
.L_80:
        /*01d8*/ 	.word	index@(_Z3addPfS_i)
        /*01dc*/ 	.word	0x00000000


	//----- nvinfo : EIATTR_MIN_STACK_SIZE
	.align		4
.L_81:
        /*01e0*/ 	.byte	0x04, 0x12
        /*01e2*/ 	.short	(.L_83 - .L_82)
	.align		4
.L_82:
        /*01e4*/ 	.word	index@(_Z4geluPfi)
        /*01e8*/ 	.word	0x00000000


	//----- nvinfo : EIATTR_MIN_STACK_SIZE
	.align		4
.L_83:
        /*01ec*/ 	.byte	0x04, 0x12
        /*01ee*/ 	.short	(.L_85 - .L_84)
	.align		4
.L_84:
        /*01f0*/ 	.word	index@(_Z4QK_VPKfS0_Pfii)
        /*01f4*/ 	.word	0x00000000


	//----- nvinfo : EIATTR_MIN_STACK_SIZE
	.align		4
.L_85:
        /*01f8*/ 	.byte	0x04, 0x12
        /*01fa*/ 	.short	(.L_87 - .L_86)
	.align		4
.L_86:
        /*01fc*/ 	.word	index@(_Z11matmul_biasPKfS0_PfS1_iiii)
        /*0200*/ 	.word	0x00000008


	//----- nvinfo : EIATTR_MIN_STACK_SIZE
	.align		4
.L_87:
        /*0204*/ 	.byte	0x04, 0x12
        /*0206*/ 	.short	(.L_89 - .L_88)
	.align		4
.L_88:
        /*0208*/ 	.word	index@(_Z6matmulPKfS0_Pfiii)
        /*020c*/ 	.word	0x00000008


	//----- nvinfo : EIATTR_MIN_STACK_SIZE
	.align		4
.L_89:
        /*0210*/ 	.byte	0x04, 0x12
        /*0212*/ 	.short	(.L_91 - .L_90)
	.align		4
.L_90:
        /*0214*/ 	.word	index@(_Z9layernormPfS_iS_S_)
        /*0218*/ 	.word	0x00000000


	//----- nvinfo : EIATTR_MIN_STACK_SIZE
	.align		4
.L_91:
        /*021c*/ 	.byte	0x04, 0x12
        /*021e*/ 	.short	(.L_93 - .L_92)
	.align		4
.L_92:
        /*0220*/ 	.word	index@(_Z11softmax_maxPfm)
        /*0224*/ 	.word	0x00000000
.L_93:


//--------------------- .nv.compat                --------------------------
	.section	.nv.compat,"",@"SHT_CUDA_COMPAT_INFO"
	.align	4
        /*0000*/ 	.byte	0x02, 0x09, 0x00, 0x00, 0x02, 0x02, 0x01, 0x00, 0x02, 0x05, 0x05, 0x00, 0x03, 0x07, 0x01, 0x01
        /*0010*/ 	.byte	0x02, 0x03, 0x00, 0x00, 0x02, 0x06, 0x01, 0x00, 0x04, 0x0b, 0x08, 0x00, 0x01, 0x00, 0x00, 0x00
        /*0020*/ 	.byte	0x00, 0x00, 0x00, 0x00


//--------------------- .nv.info._Z10matmul_mhaPKfS0_Pfiiiiii --------------------------
	.section	.nv.info._Z10matmul_mhaPKfS0_Pfiiiiii,"",@"SHT_CUDA_INFO"
	.sectionflags	@""
	.align	4


	//----- nvinfo : EIATTR_CUDA_API_VERSION
	.align		4
        /*0000*/ 	.byte	0x04, 0x37
        /*0002*/ 	.short	(.L_95 - .L_94)
.L_94:
        /*0004*/ 	.word	0x00000082


	//----- nvinfo : EIATTR_KPARAM_INFO
	.align		4
.L_95:
        /*0008*/ 	.byte	0x04, 0x17
        /*000a*/ 	.short	(.L_97 - .L_96)
.L_96:
        /*000c*/ 	.word	0x00000000
        /*0010*/ 	.short	0x0008
        /*0012*/ 	.short	0x002c
        /*0014*/ 	.byte	0x00, 0xf0, 0x11, 0x00


	//----- nvinfo : EIATTR_KPARAM_INFO
	.align		4
.L_97:
        /*0018*/ 	.byte	0x04, 0x17
        /*001a*/ 	.short	(.L_99 - .L_98)
.L_98:
        /*001c*/ 	.word	0x00000000
        /*0020*/ 	.short	0x0007
        /*0022*/ 	.short	0x0028
        /*0024*/ 	.byte	0x00, 0xf0, 0x11, 0x00


	//----- nvinfo : EIATTR_KPARAM_INFO
	.align		4
.L_99:
        /*0028*/ 	.byte	0x04, 0x17
        /*002a*/ 	.short	(.L_101 - .L_100)
.L_100:
        /*002c*/ 	.word	0x00000000
        /*0030*/ 	.short	0x0006
        /*0032*/ 	.short	0x0024
        /*0034*/ 	.byte	0x00, 0xf0, 0x11, 0x00


	//----- nvinfo : EIATTR_KPARAM_INFO
	.align		4
.L_101:
        /*0038*/ 	.byte	0x04, 0x17
        /*003a*/ 	.short	(.L_103 - .L_102)
.L_102:
        /*003c*/ 	.word	0x00000000
        /*0040*/ 	.short	0x0005
        /*0042*/ 	.short	0x0020
        /*0044*/ 	.byte	0x00, 0xf0, 0x11, 0x00


	//----- nvinfo : EIATTR_KPARAM_INFO
	.align		4
.L_103:
        /*0048*/ 	.byte	0x04, 0x17
        /*004a*/ 	.short	(.L_105 - .L_104)
.L_104:
        /*004c*/ 	.word	0x00000000
        /*0050*/ 	.short	0x0004
        /*0052*/ 	.short	0x001c
        /*0054*/ 	.byte	0x00, 0xf0, 0x11, 0x00


	//----- nvinfo : EIATTR_KPARAM_INFO
	.align		4
.L_105:
        /*0058*/ 	.byte	0x04, 0x17
        /*005a*/ 	.short	(.L_107 - .L_106)
.L_106:
        /*005c*/ 	.word	0x00000000
        /*0060*/ 	.short	0x0003
        /*0062*/ 	.short	0x0018
        /*0064*/ 	.byte	0x00, 0xf0, 0x11, 0x00


	//----- nvinfo : EIATTR_KPARAM_INFO
	.align		4
.L_107:
        /*0068*/ 	.byte	0x04, 0x17
        /*006a*/ 	.short	(.L_109 - .L_108)
.L_108:
        /*006c*/ 	.word	0x00000000
        /*0070*/ 	.short	0x0002
        /*0072*/ 	.short	0x0010
        /*0074*/ 	.byte	0x00, 0xf5, 0x21, 0x00


	//----- nvinfo : EIATTR_KPARAM_INFO
	.align		4
.L_109:
        /*0078*/ 	.byte	0x04, 0x17
        /*007a*/ 	.short	(.L_111 - .L_110)
.L_110:
        /*007c*/ 	.word	0x00000000
        /*0080*/ 	.short	0x0001
        /*0082*/ 	.short	0x0008
        /*0084*/ 	.byte	0x00, 0xf5, 0x21, 0x00


	//----- nvinfo : EIATTR_KPARAM_INFO
	.align		4
.L_111:
        /*0088*/ 	.byte	0x04, 0x17
        /*008a*/ 	.short	(.L_113 - .L_112)
.L_112:
        /*008c*/ 	.word	0x00000000
        /*0090*/ 	.short	0x0000
        /*0092*/ 	.short	0x0000
        /*0094*/ 	.byte	0x00, 0xf5, 0x21, 0x00


	//----- nvinfo : EIATTR_SPARSE_MMA_MASK
	.align		4
.L_113:
        /*0098*/ 	.byte	0x03, 0x50
        /*009a*/ 	.short	0x0000


	//----- nvinfo : EIATTR_MAXREG_COUNT
	.align		4
        /*009c*/ 	.byte	0x03, 0x1b
        /*009e*/ 	.short	0x00ff


	//----- nvinfo : EIATTR_NUM_BARRIERS
	.align		4
        /*00a0*/ 	.byte	0x02, 0x4c
        /*00a2*/ 	.byte	0x01
	.zero		1


	//----- nvinfo : EIATTR_MERCURY_ISA_VERSION
	.align		4
        /*00a4*/ 	.byte	0x03, 0x5f
        /*00a6*/ 	.short	0x0101


	//----- nvinfo : EIATTR_VRC_CTA_INIT_COUNT
	.align		4
        /*00a8*/ 	.byte	0x02, 0x4a
	.zero		1
	.zero		1


	//----- nvinfo : EIATTR_EXIT_INSTR_OFFSETS
	.align		4
        /*00ac*/ 	.byte	0x04, 0x1c
        /*00ae*/ 	.short	(.L_115 - .L_114)


	//   ....[0]....
.L_114:
        /*00b0*/ 	.word	0x000000f0


	//   ....[1]....
        /*00b4*/ 	.word	0x00000810


	//----- nvinfo : EIATTR_CBANK_PARAM_SIZE
	.align		4
.L_115:
        /*00b8*/ 	.byte	0x03, 0x19
        /*00ba*/ 	.short	0x0030


	//----- nvinfo : EIATTR_PARAM_CBANK
	.align		4
        /*00bc*/ 	.byte	0x04, 0x0a
        /*00be*/ 	.short	(.L_117 - .L_116)
	.align		4
.L_116:
        /*00c0*/ 	.word	index@(.nv.constant0._Z10matmul_mhaPKfS0_Pfiiiiii)
        /*00c4*/ 	.short	0x0380
        /*00c6*/ 	.short	0x0030


	//----- nvinfo : EIATTR_SW_WAR
	.align		4
.L_117:
        /*00c8*/ 	.byte	0x04, 0x36
        /*00ca*/ 	.short	(.L_119 - .L_118)
.L_118:
        /*00cc*/ 	.word	0x00000008
.L_119:


//--------------------- .nv.info._Z20matmul_mha_transposePKfS0_Pfiiiii --------------------------
	.section	.nv.info._Z20matmul_mha_transposePKfS0_Pfiiiii,"",@"SHT_CUDA_INFO"
	.sectionflags	@""
	.align	4


	//----- nvinfo : EIATTR_CUDA_API_VERSION
	.align		4
        /*0000*/ 	.byte	0x04, 0x37
        /*0002*/ 	.short	(.L_121 - .L_120)
.L_120:
        /*0004*/ 	.word	0x00000082


	//----- nvinfo : EIATTR_KPARAM_INFO
	.align		4
.L_121:
        /*0008*/ 	.byte	0x04, 0x17
        /*000a*/ 	.short	(.L_123 - .L_122)
.L_122:
        /*000c*/ 	.word	0x00000000
        /*0010*/ 	.short	0x0007
        /*0012*/ 	.short	0x0028
        /*0014*/ 	.byte	0x00, 0xf0, 0x11, 0x00


	//----- nvinfo : EIATTR_KPARAM_INFO
	.align		4
.L_123:
        /*0018*/ 	.byte	0x04, 0x17
        /*001a*/ 	.short	(.L_125 - .L_124)
.L_124:
        /*001c*/ 	.word	0x00000000
        /*0020*/ 	.short	0x0006
        /*0022*/ 	.short	0x0024
        /*0024*/ 	.byte	0x00, 0xf0, 0x11, 0x00


	//----- nvinfo : EIATTR_KPARAM_INFO
	.align		4
.L_125:
        /*0028*/ 	.byte	0x04, 0x17
        /*002a*/ 	.short	(.L_127 - .L_126)
.L_126:
        /*002c*/ 	.word	0x00000000
        /*0030*/ 	.short	0x0005
        /*0032*/ 	.short	0x0020
        /*0034*/ 	.byte	0x00, 0xf0, 0x11, 0x00


	//----- nvinfo : EIATTR_KPARAM_INFO
	.align		4
.L_127:
        /*0038*/ 	.byte	0x04, 0x17
        /*003a*/ 	.short	(.L_129 - .L_128)
.L_128:
        /*003c*/ 	.word	0x00000000
        /*0040*/ 	.short	0x0004
        /*0042*/ 	.short	0x001c
        /*0044*/ 	.byte	0x00, 0xf0, 0x11, 0x00


	//----- nvinfo : EIATTR_KPARAM_INFO
	.align		4
.L_129:
        /*0048*/ 	.byte	0x04, 0x17
        /*004a*/ 	.short	(.L_131 - .L_130)
.L_130:
        /*004c*/ 	.word	0x00000000
        /*0050*/ 	.short	0x0003
        /*0052*/ 	.short	0x0018
        /*0054*/ 	.byte	0x00, 0xf0, 0x11, 0x00


	//----- nvinfo : EIATTR_KPARAM_INFO
	.align		4
.L_131:
        /*0058*/ 	.byte	0x04, 0x17
        /*005a*/ 	.short	(.L_133 - .L_132)
.L_132:
        /*005c*/ 	.word	0x00000000
        /*0060*/ 	.short	0x0002
        /*0062*/ 	.short	0x0010
        /*0064*/ 	.byte	0x00, 0xf5, 0x21, 0x00


	//----- nvinfo : EIATTR_KPARAM_INFO
	.align		4
.L_133:
        /*0068*/ 	.byte	0x04, 0x17
        /*006a*/ 	.short	(.L_135 - .L_134)
.L_134:
        /*006c*/ 	.word	0x00000000
        /*0070*/ 	.short	0x0001
        /*0072*/ 	.short	0x0008
        /*0074*/ 	.byte	0x00, 0xf5, 0x21, 0x00


	//----- nvinfo : EIATTR_KPARAM_INFO
	.align		4
.L_135:
        /*0078*/ 	.byte	0x04, 0x17
        /*007a*/ 	.short	(.L_137 - .L_136)
.L_136:
        /*007c*/ 	.word	0x00000000
        /*0080*/ 	.short	0x0000
        /*0082*/ 	.short	0x0000
        /*0084*/ 	.byte	0x00, 0xf5, 0x21, 0x00


	//----- nvinfo : EIATTR_SPARSE_MMA_MASK
	.align		4
.L_137:
        /*0088*/ 	.byte	0x03, 0x50
        /*008a*/ 	.short	0x0000


	//----- nvinfo : EIATTR_MAXREG_COUNT
	.align		4
        /*008c*/ 	.byte	0x03, 0x1b
        /*008e*/ 	.short	0x00ff


	//----- nvinfo : EIATTR_NUM_BARRIERS
	.align		4
        /*0090*/ 	.byte	0x02, 0x4c
        /*0092*/ 	.byte	0x01
	.zero		1


	//----- nvinfo : EIATTR_MERCURY_ISA_VERSION
	.align		4
        /*0094*/ 	.byte	0x03, 0x5f
        /*0096*/ 	.short	0x0101


	//----- nvinfo : EIATTR_VRC_CTA_INIT_COUNT
	.align		4
        /*0098*/ 	.byte	0x02, 0x4a
	.zero		1
	.zero		1


	//----- nvinfo : EIATTR_EXIT_INSTR_OFFSETS
	.align		4
        /*009c*/ 	.byte	0x04, 0x1c
        /*009e*/ 	.short	(.L_139 - .L_138)


	//   ....[0]....
.L_138:
        /*00a0*/ 	.word	0x000000c0


	//   ....[1]....
        /*00a4*/ 	.word	0x00000810


	//----- nvinfo : EIATTR_CBANK_PARAM_SIZE
	.align		4
.L_139:
        /*00a8*/ 	.byte	0x03, 0x19
        /*00aa*/ 	.short	0x002c


	//----- nvinfo : EIATTR_PARAM_CBANK
	.align		4
        /*00ac*/ 	.byte	0x04, 0x0a
        /*00ae*/ 	.short	(.L_141 - .L_140)
	.align		4
.L_140:
        /*00b0*/ 	.word	index@(.nv.constant0._Z20matmul_mha_transposePKfS0_Pfiiiii)
        /*00b4*/ 	.short	0x0380
        /*00b6*/ 	.short	0x002c


	//----- nvinfo : EIATTR_SW_WAR
	.align		4
.L_141:
        /*00b8*/ 	.byte	0x04, 0x36
        /*00ba*/ 	.short	(.L_143 - .L_142)
.L_142:
        /*00bc*/ 	.word	0x00000008
.L_143:


//--------------------- .nv.info._Z10isnan_testPfii --------------------------
	.section	.nv.info._Z10isnan_testPfii,"",@"SHT_CUDA_INFO"
	.sectionflags	@""
	.align	4


	//----- nvinfo : EIATTR_CUDA_API_VERSION
	.align		4
        /*0000*/ 	.byte	0x04, 0x37
        /*0002*/ 	.short	(.L_145 - .L_144)
.L_144:
        /*0004*/ 	.word	0x00000082


	//----- nvinfo : EIATTR_KPARAM_INFO
	.align		4
.L_145:
        /*0008*/ 	.byte	0x04, 0x17
        /*000a*/ 	.short	(.L_147 - .L_146)
.L_146:
        /*000c*/ 	.word	0x00000000
        /*0010*/ 	.short	0x0002
        /*0012*/ 	.short	0x000c
        /*0014*/ 	.byte	0x00, 0xf0, 0x11, 0x00


	//----- nvinfo : EIATTR_KPARAM_INFO
	.align		4
.L_147:
        /*0018*/ 	.byte	0x04, 0x17
        /*001a*/ 	.short	(.L_149 - .L_148)
.L_148:
        /*001c*/ 	.word	0x00000000
        /*0020*/ 	.short	0x0001
        /*0022*/ 	.short	0x0008
        /*0024*/ 	.byte	0x00, 0xf0, 0x11, 0x00


	//----- nvinfo : EIATTR_KPARAM_INFO
	.align		4
.L_149:
        /*0028*/ 	.byte	0x04, 0x17
        /*002a*/ 	.short	(.L_151 - .L_150)
.L_150:
        /*002c*/ 	.word	0x00000000
        /*0030*/ 	.short	0x0000
        /*0032*/ 	.short	0x0000
        /*0034*/ 	.byte	0x00, 0xf5, 0x21, 0x00


	//----- nvinfo : EIATTR_SPARSE_MMA_MASK
	.align		4
.L_151:
        /*0038*/ 	.byte	0x03, 0x50
        /*003a*/ 	.short	0x0000


	//----- nvinfo : EIATTR_MAXREG_COUNT
	.align		4
        /*003c*/ 	.byte	0x03, 0x1b
        /*003e*/ 	.short	0x00ff


	//----- nvinfo : EIATTR_EXTERNS
	.align		4
        /*0040*/ 	.byte	0x04, 0x0f
        /*0042*/ 	.short	(.L_153 - .L_152)


	//   ....[0]....
	.align		4
.L_152:
        /*0044*/ 	.word	index@(vprintf)


	//----- nvinfo : EIATTR_MERCURY_ISA_VERSION
	.align		4
.L_153:
        /*0048*/ 	.byte	0x03, 0x5f
        /*004a*/ 	.short	0x0101


	//----- nvinfo : EIATTR_VRC_CTA_INIT_COUNT
	.align		4
        /*004c*/ 	.byte	0x02, 0x4a
	.zero		1
	.zero		1


	//----- nvinfo : EIATTR_SYSCALL_OFFSETS
	.align		4
        /*0050*/ 	.byte	0x04, 0x46
        /*0052*/ 	.short	(.L_155 - .L_154)


	//   ....[0]....
.L_154:
        /*0054*/ 	.word	0x000002f0


	//----- nvinfo : EIATTR_EXIT_INSTR_OFFSETS
	.align		4
.L_155:
        /*0058*/ 	.byte	0x04, 0x1c
        /*005a*/ 	.short	(.L_157 - .L_156)


	//   ....[0]....
.L_156:
        /*005c*/ 	.word	0x000000c0


	//   ....[1]....
        /*0060*/ 	.word	0x000000f0


	//   ....[2]....
        /*0064*/ 	.word	0x00000260


	//   ....[3]....
        /*0068*/ 	.word	0x00000300


	//----- nvinfo : EIATTR_CRS_STACK_SIZE
	.align		4
.L_157:
        /*006c*/ 	.byte	0x04, 0x1e
        /*006e*/ 	.short	(.L_159 - .L_158)
.L_158:
        /*0070*/ 	.word	0x00000000


	//----- nvinfo : EIATTR_CBANK_PARAM_SIZE
	.align		4
.L_159:
        /*0074*/ 	.byte	0x03, 0x19
        /*0076*/ 	.short	0x0010


	//----- nvinfo : EIATTR_PARAM_CBANK
	.align		4
        /*0078*/ 	.byte	0x04, 0x0a
        /*007a*/ 	.short	(.L_161 - .L_160)
	.align		4
.L_160:
        /*007c*/ 	.word	index@(.nv.constant0._Z10isnan_testPfii)
        /*0080*/ 	.short	0x0380
        /*0082*/ 	.short	0x0010


	//----- nvinfo : EIATTR_SW_WAR
	.align		4
.L_161:
        /*0084*/ 	.byte	0x04, 0x36
        /*0086*/ 	.short	(.L_163 - .L_162)
.L_162:
        /*0088*/ 	.word	0x00000008
.L_163:


//--------------------- .nv.info._Z8set_zeroPfiii --------------------------
	.section	.nv.info._Z8set_zeroPfiii,"",@"SHT_CUDA_INFO"
	.sectionflags	@""
	.align	4


	//----- nvinfo : EIATTR_CUDA_API_VERSION
	.align		4
        /*0000*/ 	.byte	0x04, 0x37
        /*0002*/ 	.short	(.L_165 - .L_164)
.L_164:
        /*0004*/ 	.word	0x00000082


	//----- nvinfo : EIATTR_KPARAM_INFO
	.align		4
.L_165:
        /*0008*/ 	.byte	0x04, 0x17
        /*000a*/ 	.short	(.L_167 - .L_166)
.L_166:
        /*000c*/ 	.word	0x00000000
        /*0010*/ 	.short	0x0003
        /*0012*/ 	.short	0x0010
        /*0014*/ 	.byte	0x00, 0xf0, 0x11, 0x00


	//----- nvinfo : EIATTR_KPARAM_INFO
	.align		4
.L_167:
        /*0018*/ 	.byte	0x04, 0x17
        /*001a*/ 	.short	(.L_169 - .L_168)
.L_168:
        /*001c*/ 	.word	0x00000000
        /*0020*/ 	.short	0x0002
        /*0022*/ 	.short	0x000c
        /*0024*/ 	.byte	0x00, 0xf0, 0x11, 0x00


	//----- nvinfo : EIATTR_KPARAM_INFO
	.align		4
.L_169:
        /*0028*/ 	.byte	0x04, 0x17
        /*002a*/ 	.short	(.L_171 - .L_170)
.L_170:
        /*002c*/ 	.word	0x00000000
        /*0030*/ 	.short	0x0001
        /*0032*/ 	.short	0x0008
        /*0034*/ 	.byte	0x00, 0xf0, 0x11, 0x00


	//----- nvinfo : EIATTR_KPARAM_INFO
	.align		4
.L_171:
        /*0038*/ 	.byte	0x04, 0x17
        /*003a*/ 	.short	(.L_173 - .L_172)
.L_172:
        /*003c*/ 	.word	0x00000000
        /*0040*/ 	.short	0x0000
        /*0042*/ 	.short	0x0000
        /*0044*/ 	.byte	0x00, 0xf5, 0x21, 0x00


	//----- nvinfo : EIATTR_SPARSE_MMA_MASK
	.align		4
.L_173:
        /*0048*/ 	.byte	0x03, 0x50
        /*004a*/ 	.short	0x0000


	//----- nvinfo : EIATTR_MAXREG_COUNT
	.align		4
        /*004c*/ 	.byte	0x03, 0x1b
        /*004e*/ 	.short	0x00ff


	//----- nvinfo : EIATTR_MERCURY_ISA_VERSION
	.align		4
        /*0050*/ 	.byte	0x03, 0x5f
        /*0052*/ 	.short	0x0101


	//----- nvinfo : EIATTR_VRC_CTA_INIT_COUNT
	.align		4
        /*0054*/ 	.byte	0x02, 0x4a
	.zero		1
	.zero		1


	//----- nvinfo : EIATTR_EXIT_INSTR_OFFSETS
	.align		4
        /*0058*/ 	.byte	0x04, 0x1c
        /*005a*/ 	.short	(.L_175 - .L_174)


	//   ....[0]....
.L_174:
        /*005c*/ 	.word	0x000000a0


	//   ....[1]....
        /*0060*/ 	.word	0x000004b0


	//   ....[2]....
        /*0064*/ 	.word	0x000005e0


	//   ....[3]....
        /*0068*/ 	.word	0x000006b0


	//   ....[4]....
        /*006c*/ 	.word	0x00000700


	//   ....[5]....
        /*0070*/ 	.word	0x00000740


	//   ....[6]....
        /*0074*/ 	.word	0x00000cb0


	//   ....[7]....
        /*0078*/ 	.word	0x00000df0


	//   ....[8]....
        /*007c*/ 	.word	0x00000e20


	//   ....[9]....
        /*0080*/ 	.word	0x00000e80


	//----- nvinfo : EIATTR_CBANK_PARAM_SIZE
	.align		4
.L_175:
        /*0084*/ 	.byte	0x03, 0x19
        /*0086*/ 	.short	0x0014


	//----- nvinfo : EIATTR_PARAM_CBANK
	.align		4
        /*0088*/ 	.byte	0x04, 0x0a
        /*008a*/ 	.short	(.L_177 - .L_176)
	.align		4
.L_176:
        /*008c*/ 	.word	index@(.nv.constant0._Z8set_zeroPfiii)
        /*0090*/ 	.short	0x0380
        /*0092*/ 	.short	0x0014


	//----- nvinfo : EIATTR_SW_WAR
	.align		4
.L_177:
        /*0094*/ 	.byte	0x04, 0x36
        /*0096*/ 	.short	(.L_179 - .L_178)
.L_178:
        /*0098*/ 	.word	0x00000008
.L_179:


//--------------------- .nv.info._Z7set_infPfiii  --------------------------
	.section	.nv.info._Z7set_infPfiii,"",@"SHT_CUDA_INFO"
	.sectionflags	@""
	.align	4


	//----- nvinfo : EIATTR_CUDA_API_VERSION
	.align		4
        /*0000*/ 	.byte	0x04, 0x37
        /*0002*/ 	.short	(.L_181 - .L_180)
.L_180:
        /*0004*/ 	.word	0x00000082


	//----- nvinfo : EIATTR_KPARAM_INFO
	.align		4
.L_181:
        /*0008*/ 	.byte	0x04, 0x17
        /*000a*/ 	.short	(.L_183 - .L_182)
.L_182:
        /*000c*/ 	.word	0x00000000
        /*0010*/ 	.short	0x0003
        /*0012*/ 	.short	0x0010
        /*0014*/ 	.byte	0x00, 0xf0, 0x11, 0x00


	//----- nvinfo : EIATTR_KPARAM_INFO
	.align		4
.L_183:
        /*0018*/ 	.byte	0x04, 0x17
        /*001a*/ 	.short	(.L_185 - .L_184)
.L_184:
        /*001c*/ 	.word	0x00000000
        /*0020*/ 	.short	0x0002
        /*0022*/ 	.short	0x000c
        /*0024*/ 	.byte	0x00, 0xf0, 0x11, 0x00


	//----- nvinfo : EIATTR_KPARAM_INFO
	.align		4
.L_185:
        /*0028*/ 	.byte	0x04, 0x17
        /*002a*/ 	.short	(.L_187 - .L_186)
.L_186:
        /*002c*/ 	.word	0x00000000
        /*0030*/ 	.short	0x0001
        /*0032*/ 	.short	0x0008
        /*0034*/ 	.byte	0x00, 0xf0, 0x11, 0x00


	//----- nvinfo : EIATTR_KPARAM_INFO
	.align		4
.L_187:
        /*0038*/ 	.byte	0x04, 0x17
        /*003a*/ 	.short	(.L_189 - .L_188)
.L_188:
        /*003c*/ 	.word	0x00000000
        /*0040*/ 	.short	0x0000
        /*0042*/ 	.short	0x0000
        /*0044*/ 	.byte	0x00, 0xf5, 0x21, 0x00


	//----- nvinfo : EIATTR_SPARSE_MMA_MASK
	.align		4
.L_189:
        /*0048*/ 	.byte	0x03, 0x50
        /*004a*/ 	.short	0x0000


	//----- nvinfo : EIATTR_MAXREG_COUNT
	.align		4
        /*004c*/ 	.byte	0x03, 0x1b
        /*004e*/ 	.short	0x00ff


	//----- nvinfo : EIATTR_MERCURY_ISA_VERSION
	.align		4
        /*0050*/ 	.byte	0x03, 0x5f
        /*0052*/ 	.short	0x0101


	//----- nvinfo : EIATTR_VRC_CTA_INIT_COUNT
	.align		4
        /*0054*/ 	.byte	0x02, 0x4a
	.zero		1
	.zero		1


	//----- nvinfo : EIATTR_EXIT_INSTR_OFFSETS
	.align		4
        /*0058*/ 	.byte	0x04, 0x1c
        /*005a*/ 	.short	(.L_191 - .L_190)


	//   ....[0]....
.L_190:
        /*005c*/ 	.word	0x000000a0


	//   ....[1]....
        /*0060*/ 	.word	0x000004c0


	//   ....[2]....
        /*0064*/ 	.word	0x00000600


	//   ....[3]....
        /*0068*/ 	.word	0x000006e0


	//   ....[4]....
        /*006c*/ 	.word	0x00000740


	//   ....[5]....
        /*0070*/ 	.word	0x00000780


	//   ....[6]....
        /*0074*/ 	.word	0x00000e20


	//   ....[7]....
        /*0078*/ 	.word	0x00000fa0


	//   ....[8]....
        /*007c*/ 	.word	0x00000fe0


	//   ....[9]....
        /*0080*/ 	.word	0x00001050


	//----- nvinfo : EIATTR_CBANK_PARAM_SIZE
	.align		4
.L_191:
        /*0084*/ 	.byte	0x03, 0x19
        /*0086*/ 	.short	0x0014


	//----- nvinfo : EIATTR_PARAM_CBANK
	.align		4
        /*0088*/ 	.byte	0x04, 0x0a
        /*008a*/ 	.short	(.L_193 - .L_192)
	.align		4
.L_192:
        /*008c*/ 	.word	index@(.nv.constant0._Z7set_infPfiii)
        /*0090*/ 	.short	0x0380
        /*0092*/ 	.short	0x0014


	//----- nvinfo : EIATTR_SW_WAR
	.align		4
.L_193:
        /*0094*/ 	.byte	0x04, 0x36
        /*0096*/ 	.short	(.L_195 - .L_194)
.L_194:
        /*0098*/ 	.word	0x00000008
.L_195:


//--------------------- .nv.info._Z5scalePfii     --------------------------
	.section	.nv.info._Z5scalePfii,"",@"SHT_CUDA_INFO"
	.sectionflags	@""
	.align	4


	//----- nvinfo : EIATTR_CUDA_API_VERSION
	.align		4
        /*0000*/ 	.byte	0x04, 0x37
        /*0002*/ 	.short	(.L_197 - .L_196)
.L_196:
        /*0004*/ 	.word	0x00000082


	//----- nvinfo : EIATTR_KPARAM_INFO
	.align		4
.L_197:
        /*0008*/ 	.byte	0x04, 0x17
        /*000a*/ 	.short	(.L_199 - .L_198)
.L_198:
        /*000c*/ 	.word	0x00000000
        /*0010*/ 	.short	0x0002
        /*0012*/ 	.short	0x000c
        /*0014*/ 	.byte	0x00, 0xf0, 0x11, 0x00


	//----- nvinfo : EIATTR_KPARAM_INFO
	.align		4
.L_199:
        /*0018*/ 	.byte	0x04, 0x17
        /*001a*/ 	.short	(.L_201 - .L_200)
.L_200:
        /*001c*/ 	.word	0x00000000
        /*0020*/ 	.short	0x0001
        /*0022*/ 	.short	0x0008
        /*0024*/ 	.byte	0x00, 0xf0, 0x11, 0x00


	//----- nvinfo : EIATTR_KPARAM_INFO
	.align		4
.L_201:
        /*0028*/ 	.byte	0x04, 0x17
        /*002a*/ 	.short	(.L_203 - .L_202)
.L_202:
        /*002c*/ 	.word	0x00000000
        /*0030*/ 	.short	0x0000
        /*0032*/ 	.short	0x0000
        /*0034*/ 	.byte	0x00, 0xf5, 0x21, 0x00


	//----- nvinfo : EIATTR_SPARSE_MMA_MASK
	.align		4
.L_203:
        /*0038*/ 	.byte	0x03, 0x50
        /*003a*/ 	.short	0x0000


	//----- nvinfo : EIATTR_MAXREG_COUNT
	.align		4
        /*003c*/ 	.byte	0x03, 0x1b
        /*003e*/ 	.short	0x00ff


	//----- nvinfo : EIATTR_MERCURY_ISA_VERSION
	.align		4
        /*0040*/ 	.byte	0x03, 0x5f
        /*0042*/ 	.short	0x0101


	//----- nvinfo : EIATTR_VRC_CTA_INIT_COUNT
	.align		4
        /*0044*/ 	.byte	0x02, 0x4a
	.zero		1
	.zero		1


	//----- nvinfo : EIATTR_EXIT_INSTR_OFFSETS
	.align		4
        /*0048*/ 	.byte	0x04, 0x1c
        /*004a*/ 	.short	(.L_205 - .L_204)


	//   ....[0]....
.L_204:
        /*004c*/ 	.word	0x00000040


	//   ....[1]....
        /*0050*/ 	.word	0x00000820


	//   ....[2]....
        /*0054*/ 	.word	0x000009d0


	//----- nvinfo : EIATTR_CRS_STACK_SIZE
	.align		4
.L_205:
        /*0058*/ 	.byte	0x04, 0x1e
        /*005a*/ 	.short	(.L_207 - .L_206)
.L_206:
        /*005c*/ 	.word	0x00000000


	//----- nvinfo : EIATTR_CBANK_PARAM_SIZE
	.align		4
.L_207:
        /*0060*/ 	.byte	0x03, 0x19
        /*0062*/ 	.short	0x0010


	//----- nvinfo : EIATTR_PARAM_CBANK
	.align		4
        /*0064*/ 	.byte	0x04, 0x0a
        /*0066*/ 	.short	(.L_209 - .L_208)
	.align		4
.L_208:
        /*0068*/ 	.word	index@(.nv.constant0._Z5scalePfii)
        /*006c*/ 	.short	0x0380
        /*006e*/ 	.short	0x0010


	//----- nvinfo : EIATTR_SW_WAR
	.align		4
.L_209:
        /*0070*/ 	.byte	0x04, 0x36
        /*0072*/ 	.short	(.L_211 - .L_210)
.L_210:
        /*0074*/ 	.word	0x00000008
.L_211:


//--------------------- .nv.info._Z3addPfS_i      --------------------------
	.section	.nv.info._Z3addPfS_i,"",@"SHT_CUDA_INFO"
	.sectionflags	@""
	.align	4


	//----- nvinfo : EIATTR_CUDA_API_VERSION
	.align		4
        /*0000*/ 	.byte	0x04, 0x37
        /*0002*/ 	.short	(.L_213 - .L_212)
.L_212:
        /*0004*/ 	.word	0x00000082


	//----- nvinfo : EIATTR_KPARAM_INFO
	.align		4
.L_213:
        /*0008*/ 	.byte	0x04, 0x17
        /*000a*/ 	.short	(.L_215 - .L_214)
.L_214:
        /*000c*/ 	.word	0x00000000
        /*0010*/ 	.short	0x0002
        /*0012*/ 	.short	0x0010
        /*0014*/ 	.byte	0x00, 0xf0, 0x11, 0x00


	//----- nvinfo : EIATTR_KPARAM_INFO
	.align		4
.L_215:
        /*0018*/ 	.byte	0x04, 0x17
        /*001a*/ 	.short	(.L_217 - .L_216)
.L_216:
        /*001c*/ 	.word	0x00000000
        /*0020*/ 	.short	0x0001
        /*0022*/ 	.short	0x0008
        /*0024*/ 	.byte	0x00, 0xf5, 0x21, 0x00


	//----- nvinfo : EIATTR_KPARAM_INFO
	.align		4
.L_217:
        /*0028*/ 	.byte	0x04, 0x17
        /*002a*/ 	.short	(.L_219 - .L_218)
.L_218:
        /*002c*/ 	.word	0x00000000
        /*0030*/ 	.short	0x0000
        /*0032*/ 	.short	0x0000
        /*0034*/ 	.byte	0x00, 0xf5, 0x21, 0x00


	//----- nvinfo : EIATTR_SPARSE_MMA_MASK
	.align		4
.L_219:
        /*0038*/ 	.byte	0x03, 0x50
        /*003a*/ 	.short	0x0000


	//----- nvinfo : EIATTR_MAXREG_COUNT
	.align		4
        /*003c*/ 	.byte	0x03, 0x1b
        /*003e*/ 	.short	0x00ff


	//----- nvinfo : EIATTR_MERCURY_ISA_VERSION
	.align		4
        /*0040*/ 	.byte	0x03, 0x5f
        /*0042*/ 	.short	0x0101


	//----- nvinfo : EIATTR_VRC_CTA_INIT_COUNT
	.align		4
        /*0044*/ 	.byte	0x02, 0x4a
	.zero		1
	.zero		1


	//----- nvinfo : EIATTR_EXIT_INSTR_OFFSETS
	.align		4
        /*0048*/ 	.byte	0x04, 0x1c
        /*004a*/ 	.short	(.L_221 - .L_220)


	//   ....[0]....
.L_220:
        /*004c*/ 	.word	0x00000040


	//   ....[1]....
        /*0050*/ 	.word	0x00001040


	//   ....[2]....
        /*0054*/ 	.word	0x00001140


	//----- nvinfo : EIATTR_CBANK_PARAM_SIZE
	.align		4
.L_221:
        /*0058*/ 	.byte	0x03, 0x19
        /*005a*/ 	.short	0x0014


	//----- nvinfo : EIATTR_PARAM_CBANK
	.align		4
        /*005c*/ 	.byte	0x04, 0x0a
        /*005e*/ 	.short	(.L_223 - .L_222)
	.align		4
.L_222:
        /*0060*/ 	.word	index@(.nv.constant0._Z3addPfS_i)
        /*0064*/ 	.short	0x0380
        /*0066*/ 	.short	0x0014


	//----- nvinfo : EIATTR_SW_WAR
	.align		4
.L_223:
        /*0068*/ 	.byte	0x04, 0x36
        /*006a*/ 	.short	(.L_225 - .L_224)
.L_224:
        /*006c*/ 	.word	0x00000008
.L_225:


//--------------------- .nv.info._Z4geluPfi       --------------------------
	.section	.nv.info._Z4geluPfi,"",@"SHT_CUDA_INFO"
	.sectionflags	@""
	.align	4


	//----- nvinfo : EIATTR_CUDA_API_VERSION
	.align		4
        /*0000*/ 	.byte	0x04, 0x37
        /*0002*/ 	.short	(.L_227 - .L_226)
.L_226:
        /*0004*/ 	.word	0x00000082


	//----- nvinfo : EIATTR_KPARAM_INFO
	.align		4
.L_227:
        /*0008*/ 	.byte	0x04, 0x17
        /*000a*/ 	.short	(.L_229 - .L_228)
.L_228:
        /*000c*/ 	.word	0x00000000
        /*0010*/ 	.short	0x0001
        /*0012*/ 	.short	0x0008
        /*0014*/ 	.byte	0x00, 0xf0, 0x11, 0x00


	//----- nvinfo : EIATTR_KPARAM_INFO
	.align		4
.L_229:
        /*0018*/ 	.byte	0x04, 0x17
        /*001a*/ 	.short	(.L_231 - .L_230)
.L_230:
        /*001c*/ 	.word	0x00000000
        /*0020*/ 	.short	0x0000
        /*0022*/ 	.short	0x0000
        /*0024*/ 	.byte	0x00, 0xf5, 0x21, 0x00


	//----- nvinfo : EIATTR_SPARSE_MMA_MASK
	.align		4
.L_231:
        /*0028*/ 	.byte	0x03, 0x50
        /*002a*/ 	.short	0x0000


	//----- nvinfo : EIATTR_MAXREG_COUNT
	.align		4
        /*002c*/ 	.byte	0x03, 0x1b
        /*002e*/ 	.short	0x00ff


	//----- nvinfo : EIATTR_MERCURY_ISA_VERSION
	.align		4
        /*0030*/ 	.byte	0x03, 0x5f
        /*0032*/ 	.short	0x0101


	//----- nvinfo : EIATTR_VRC_CTA_INIT_COUNT
	.align		4
        /*0034*/ 	.byte	0x02, 0x4a
	.zero		1
	.zero		1


	//----- nvinfo : EIATTR_EXIT_INSTR_OFFSETS
	.align		4
        /*0038*/ 	.byte	0x04, 0x1c
        /*003a*/ 	.short	(.L_233 - .L_232)


	//   ....[0]....
.L_232:
        /*003c*/ 	.word	0x00000040


	//   ....[1]....
        /*0040*/ 	.word	0x00000b80


	//   ....[2]....
        /*0044*/ 	.word	0x00000e80


	//----- nvinfo : EIATTR_CBANK_PARAM_SIZE
	.align		4
.L_233:
        /*0048*/ 	.byte	0x03, 0x19
        /*004a*/ 	.short	0x000c


	//----- nvinfo : EIATTR_PARAM_CBANK
	.align		4
        /*004c*/ 	.byte	0x04, 0x0a
        /*004e*/ 	.short	(.L_235 - .L_234)
	.align		4
.L_234:
        /*0050*/ 	.word	index@(.nv.constant0._Z4geluPfi)
        /*0054*/ 	.short	0x0380
        /*0056*/ 	.short	0x000c


	//----- nvinfo : EIATTR_SW_WAR
	.align		4
.L_235:
        /*0058*/ 	.byte	0x04, 0x36
        /*005a*/ 	.short	(.L_237 - .L_236)
.L_236:
        /*005c*/ 	.word	0x00000008
.L_237:


//--------------------- .nv.info._Z4QK_VPKfS0_Pfii --------------------------
	.section	.nv.info._Z4QK_VPKfS0_Pfii,"",@"SHT_CUDA_INFO"
	.sectionflags	@""
	.align	4


	//----- nvinfo : EIATTR_CUDA_API_VERSION
	.align		4
        /*0000*/ 	.byte	0x04, 0x37
        /*0002*/ 	.short	(.L_239 - .L_238)
.L_238:
        /*0004*/ 	.word	0x00000082


	//----- nvinfo : EIATTR_KPARAM_INFO
	.align		4
.L_239:
        /*0008*/ 	.byte	0x04, 0x17
        /*000a*/ 	.short	(.L_241 - .L_240)
.L_240:
        /*000c*/ 	.word	0x00000000
        /*0010*/ 	.short	0x0004
        /*0012*/ 	.short	0x001c
        /*0014*/ 	.byte	0x00, 0xf0, 0x11, 0x00


	//----- nvinfo : EIATTR_KPARAM_INFO
	.align		4
.L_241:
        /*0018*/ 	.byte	0x04, 0x17
        /*001a*/ 	.short	(.L_243 - .L_242)
.L_242:
        /*001c*/ 	.word	0x00000000
        /*0020*/ 	.short	0x0003
        /*0022*/ 	.short	0x0018
        /*0024*/ 	.byte	0x00, 0xf0, 0x11, 0x00


	//----- nvinfo : EIATTR_KPARAM_INFO
	.align		4
.L_243:
        /*0028*/ 	.byte	0x04, 0x17
        /*002a*/ 	.short	(.L_245 - .L_244)
.L_244:
        /*002c*/ 	.word	0x00000000
        /*0030*/ 	.short	0x0002
        /*0032*/ 	.short	0x0010
        /*0034*/ 	.byte	0x00, 0xf5, 0x21, 0x00


	//----- nvinfo : EIATTR_KPARAM_INFO
	.align		4
.L_245:
        /*0038*/ 	.byte	0x04, 0x17
        /*003a*/ 	.short	(.L_247 - .L_246)
.L_246:
        /*003c*/ 	.word	0x00000000
        /*0040*/ 	.short	0x0001
        /*0042*/ 	.short	0x0008
        /*0044*/ 	.byte	0x00, 0xf5, 0x21, 0x00


	//----- nvinfo : EIATTR_KPARAM_INFO
	.align		4
.L_247:
        /*0048*/ 	.byte	0x04, 0x17
        /*004a*/ 	.short	(.L_249 - .L_248)
.L_248:
        /*004c*/ 	.word	0x00000000
        /*0050*/ 	.short	0x0000
        /*0052*/ 	.short	0x0000
        /*0054*/ 	.byte	0x00, 0xf5, 0x21, 0x00


	//----- nvinfo : EIATTR_SPARSE_MMA_MASK
	.align		4
.L_249:
        /*0058*/ 	.byte	0x03, 0x50
        /*005a*/ 	.short	0x0000


	//----- nvinfo : EIATTR_MAXREG_COUNT
	.align		4
        /*005c*/ 	.byte	0x03, 0x1b
        /*005e*/ 	.short	0x00ff


	//----- nvinfo : EIATTR_NUM_BARRIERS
	.align		4
        /*0060*/ 	.byte	0x02, 0x4c
        /*0062*/ 	.byte	0x01
	.zero		1


	//----- nvinfo : EIATTR_MERCURY_ISA_VERSION
	.align		4
        /*0064*/ 	.byte	0x03, 0x5f
        /*0066*/ 	.short	0x0101


	//----- nvinfo : EIATTR_VRC_CTA_INIT_COUNT
	.align		4
        /*0068*/ 	.byte	0x02, 0x4a
	.zero		1
	.zero		1


	//----- nvinfo : EIATTR_EXIT_INSTR_OFFSETS
	.align		4
        /*006c*/ 	.byte	0x04, 0x1c
        /*006e*/ 	.short	(.L_251 - .L_250)


	//   ....[0]....
.L_250:
        /*0070*/ 	.word	0x000000c0


	//   ....[1]....
        /*0074*/ 	.word	0x00000b60


	//----- nvinfo : EIATTR_CRS_STACK_SIZE
	.align		4
.L_251:
        /*0078*/ 	.byte	0x04, 0x1e
        /*007a*/ 	.short	(.L_253 - .L_252)
.L_252:
        /*007c*/ 	.word	0x00000000


	//----- nvinfo : EIATTR_CBANK_PARAM_SIZE
	.align		4
.L_253:
        /*0080*/ 	.byte	0x03, 0x19
        /*0082*/ 	.short	0x0020


	//----- nvinfo : EIATTR_PARAM_CBANK
	.align		4
        /*0084*/ 	.byte	0x04, 0x0a
        /*0086*/ 	.short	(.L_255 - .L_254)
	.align		4
.L_254:
        /*0088*/ 	.word	index@(.nv.constant0._Z4QK_VPKfS0_Pfii)
        /*008c*/ 	.short	0x0380
        /*008e*/ 	.short	0x0020


	//----- nvinfo : EIATTR_SW_WAR
	.align		4
.L_255:
        /*0090*/ 	.byte	0x04, 0x36
        /*0092*/ 	.short	(.L_257 - .L_256)
.L_256:
        /*0094*/ 	.word	0x00000008
.L_257:


//--------------------- .nv.info._Z11matmul_biasPKfS0_PfS1_iiii --------------------------
	.section	.nv.info._Z11matmul_biasPKfS0_PfS1_iiii,"",@"SHT_CUDA_INFO"
	.sectionflags	@""
	.align	4


	//----- nvinfo : EIATTR_CUDA_API_VERSION
	.align		4
        /*0000*/ 	.byte	0x04, 0x37
        /*0002*/ 	.short	(.L_259 - .L_258)
.L_258:
        /*0004*/ 	.word	0x00000082


	//----- nvinfo : EIATTR_KPARAM_INFO
	.align		4
.L_259:
        /*0008*/ 	.byte	0x04, 0x17
        /*000a*/ 	.short	(.L_261 - .L_260)
.L_260:
        /*000c*/ 	.word	0x00000000
        /*0010*/ 	.short	0x0007
        /*0012*/ 	.short	0x002c
        /*0014*/ 	.byte	0x00, 0xf0, 0x11, 0x00


	//----- nvinfo : EIATTR_KPARAM_INFO
	.align		4
.L_261:
        /*0018*/ 	.byte	0x04, 0x17
        /*001a*/ 	.short	(.L_263 - .L_262)
.L_262:
        /*001c*/ 	.word	0x00000000
        /*0020*/ 	.short	0x0006
        /*0022*/ 	.short	0x0028
        /*0024*/ 	.byte	0x00, 0xf0, 0x11, 0x00


	//----- nvinfo : EIATTR_KPARAM_INFO
	.align		4
.L_263:
        /*0028*/ 	.byte	0x04, 0x17
        /*002a*/ 	.short	(.L_265 - .L_264)
.L_264:
        /*002c*/ 	.word	0x00000000
        /*0030*/ 	.short	0x0005
        /*0032*/ 	.short	0x0024
        /*0034*/ 	.byte	0x00, 0xf0, 0x11, 0x00


	//----- nvinfo : EIATTR_KPARAM_INFO
	.align		4
.L_265:
        /*0038*/ 	.byte	0x04, 0x17
        /*003a*/ 	.short	(.L_267 - .L_266)
.L_266:
        /*003c*/ 	.word	0x00000000
        /*0040*/ 	.short	0x0004
        /*0042*/ 	.short	0x0020
        /*0044*/ 	.byte	0x00, 0xf0, 0x11, 0x00


	//----- nvinfo : EIATTR_KPARAM_INFO
	.align		4
.L_267:
        /*0048*/ 	.byte	0x04, 0x17
        /*004a*/ 	.short	(.L_269 - .L_268)
.L_268:
        /*004c*/ 	.word	0x00000000
        /*0050*/ 	.short	0x0003
        /*0052*/ 	.short	0x0018
        /*0054*/ 	.byte	0x00, 0xf5, 0x21, 0x00


	//----- nvinfo : EIATTR_KPARAM_INFO
	.align		4
.L_269:
        /*0058*/ 	.byte	0x04, 0x17
        /*005a*/ 	.short	(.L_271 - .L_270)
.L_270:
        /*005c*/ 	.word	0x00000000
        /*0060*/ 	.short	0x0002
        /*0062*/ 	.short	0x0010
        /*0064*/ 	.byte	0x00, 0xf5, 0x21, 0x00


	//----- nvinfo : EIATTR_KPARAM_INFO
	.align		4
.L_271:
        /*0068*/ 	.byte	0x04, 0x17
        /*006a*/ 	.short	(.L_273 - .L_272)
.L_272:
        /*006c*/ 	.word	0x00000000
        /*0070*/ 	.short	0x0001
        /*0072*/ 	.short	0x0008
        /*0074*/ 	.byte	0x00, 0xf5, 0x21, 0x00


	//----- nvinfo : EIATTR_KPARAM_INFO
	.align		4
.L_273:
        /*0078*/ 	.byte	0x04, 0x17
        /*007a*/ 	.short	(.L_275 - .L_274)
.L_274:
        /*007c*/ 	.word	0x00000000
        /*0080*/ 	.short	0x0000
        /*0082*/ 	.short	0x0000
        /*0084*/ 	.byte	0x00, 0xf5, 0x21, 0x00


	//----- nvinfo : EIATTR_SPARSE_MMA_MASK
	.align		4
.L_275:
        /*0088*/ 	.byte	0x03, 0x50
        /*008a*/ 	.short	0x0000


	//----- nvinfo : EIATTR_MAXREG_COUNT
	.align		4
        /*008c*/ 	.byte	0x03, 0x1b
        /*008e*/ 	.short	0x00ff


	//----- nvinfo : EIATTR_NUM_BARRIERS
	.align		4
        /*0090*/ 	.byte	0x02, 0x4c
        /*0092*/ 	.byte	0x01
	.zero		1


	//----- nvinfo : EIATTR_EXTERNS
	.align		4
        /*0094*/ 	.byte	0x04, 0x0f
        /*0096*/ 	.short	(.L_277 - .L_276)


	//   ....[0]....
	.align		4
.L_276:
        /*0098*/ 	.word	index@(vprintf)


	//----- nvinfo : EIATTR_MERCURY_ISA_VERSION
	.align		4
.L_277:
        /*009c*/ 	.byte	0x03, 0x5f
        /*009e*/ 	.short	0x0101


	//----- nvinfo : EIATTR_VRC_CTA_INIT_COUNT
	.align		4
        /*00a0*/ 	.byte	0x02, 0x4a
	.zero		1
	.zero		1


	//----- nvinfo : EIATTR_SYSCALL_OFFSETS
	.align		4
        /*00a4*/ 	.byte	0x04, 0x46
        /*00a6*/ 	.short	(.L_279 - .L_278)


	//   ....[0]....
.L_278:
        /*00a8*/ 	.word	0x000008b0


	//   ....[1]....
        /*00ac*/ 	.word	0x00000990


	//----- nvinfo : EIATTR_EXIT_INSTR_OFFSETS
	.align		4
.L_279:
        /*00b0*/ 	.byte	0x04, 0x1c
        /*00b2*/ 	.short	(.L_281 - .L_280)


	//   ....[0]....
.L_280:
        /*00b4*/ 	.word	0x00000110


	//   ....[1]....
        /*00b8*/ 	.word	0x00000a70


	//   ....[2]....
        /*00bc*/ 	.word	0x00000ad0


	//----- nvinfo : EIATTR_CRS_STACK_SIZE
	.align		4
.L_281:
        /*00c0*/ 	.byte	0x04, 0x1e
        /*00c2*/ 	.short	(.L_283 - .L_282)
.L_282:
        /*00c4*/ 	.word	0x00000000


	//----- nvinfo : EIATTR_CBANK_PARAM_SIZE
	.align		4
.L_283:
        /*00c8*/ 	.byte	0x03, 0x19
        /*00ca*/ 	.short	0x0030


	//----- nvinfo : EIATTR_PARAM_CBANK
	.align		4
        /*00cc*/ 	.byte	0x04, 0x0a
        /*00ce*/ 	.short	(.L_285 - .L_284)
	.align		4
.L_284:
        /*00d0*/ 	.word	index@(.nv.constant0._Z11matmul_biasPKfS0_PfS1_iiii)
        /*00d4*/ 	.short	0x0380
        /*00d6*/ 	.short	0x0030


	//----- nvinfo : EIATTR_SW_WAR
	.align		4
.L_285:
        /*00d8*/ 	.byte	0x04, 0x36
        /*00da*/ 	.short	(.L_287 - .L_286)
.L_286:
        /*00dc*/ 	.word	0x00000008
.L_287:


//--------------------- .nv.info._Z6matmulPKfS0_Pfiii --------------------------
	.section	.nv.info._Z6matmulPKfS0_Pfiii,"",@"SHT_CUDA_INFO"
	.sectionflags	@""
	.align	4


	//----- nvinfo : EIATTR_CUDA_API_VERSION
	.align		4
        /*0000*/ 	.byte	0x04, 0x37
        /*0002*/ 	.short	(.L_289 - .L_288)
.L_288:
        /*0004*/ 	.word	0x00000082


	//----- nvinfo : EIATTR_KPARAM_INFO
	.align		4
.L_289:
        /*0008*/ 	.byte	0x04, 0x17
        /*000a*/ 	.short	(.L_291 - .L_290)
.L_290:
        /*000c*/ 	.word	0x00000000
        /*0010*/ 	.short	0x0005
        /*0012*/ 	.short	0x0020
        /*0014*/ 	.byte	0x00, 0xf0, 0x11, 0x00


	//----- nvinfo : EIATTR_KPARAM_INFO
	.align		4
.L_291:
        /*0018*/ 	.byte	0x04, 0x17
        /*001a*/ 	.short	(.L_293 - .L_292)
.L_292:
        /*001c*/ 	.word	0x00000000
        /*0020*/ 	.short	0x0004
        /*0022*/ 	.short	0x001c
        /*0024*/ 	.byte	0x00, 0xf0, 0x11, 0x00


	//----- nvinfo : EIATTR_KPARAM_INFO
	.align		4
.L_293:
        /*0028*/ 	.byte	0x04, 0x17
        /*002a*/ 	.short	(.L_295 - .L_294)
.L_294:
        /*002c*/ 	.word	0x00000000
        /*0030*/ 	.short	0x0003
        /*0032*/ 	.short	0x0018
        /*0034*/ 	.byte	0x00, 0xf0, 0x11, 0x00


	//----- nvinfo : EIATTR_KPARAM_INFO
	.align		4
.L_295:
        /*0038*/ 	.byte	0x04, 0x17
        /*003a*/ 	.short	(.L_297 - .L_296)
.L_296:
        /*003c*/ 	.word	0x00000000
        /*0040*/ 	.short	0x0002
        /*0042*/ 	.short	0x0010
        /*0044*/ 	.byte	0x00, 0xf5, 0x21, 0x00


	//----- nvinfo : EIATTR_KPARAM_INFO
	.align		4
.L_297:
        /*0048*/ 	.byte	0x04, 0x17
        /*004a*/ 	.short	(.L_299 - .L_298)
.L_298:
        /*004c*/ 	.word	0x00000000
        /*0050*/ 	.short	0x0001
        /*0052*/ 	.short	0x0008
        /*0054*/ 	.byte	0x00, 0xf5, 0x21, 0x00


	//----- nvinfo : EIATTR_KPARAM_INFO
	.align		4
.L_299:
        /*0058*/ 	.byte	0x04, 0x17
        /*005a*/ 	.short	(.L_301 - .L_300)
.L_300:
        /*005c*/ 	.word	0x00000000
        /*0060*/ 	.short	0x0000
        /*0062*/ 	.short	0x0000
        /*0064*/ 	.byte	0x00, 0xf5, 0x21, 0x00


	//----- nvinfo : EIATTR_SPARSE_MMA_MASK
	.align		4
.L_301:
        /*0068*/ 	.byte	0x03, 0x50
        /*006a*/ 	.short	0x0000


	//----- nvinfo : EIATTR_MAXREG_COUNT
	.align		4
        /*006c*/ 	.byte	0x03, 0x1b
        /*006e*/ 	.short	0x00ff


	//----- nvinfo : EIATTR_NUM_BARRIERS
	.align		4
        /*0070*/ 	.byte	0x02, 0x4c
        /*0072*/ 	.byte	0x01
	.zero		1


	//----- nvinfo : EIATTR_EXTERNS
	.align		4
        /*0074*/ 	.byte	0x04, 0x0f
        /*0076*/ 	.short	(.L_303 - .L_302)


	//   ....[0]....
	.align		4
.L_302:
        /*0078*/ 	.word	index@(vprintf)


	//----- nvinfo : EIATTR_MERCURY_ISA_VERSION
	.align		4
.L_303:
        /*007c*/ 	.byte	0x03, 0x5f
        /*007e*/ 	.short	0x0101


	//----- nvinfo : EIATTR_VRC_CTA_INIT_COUNT
	.align		4
        /*0080*/ 	.byte	0x02, 0x4a
	.zero		1
	.zero		1


	//----- nvinfo : EIATTR_SYSCALL_OFFSETS
	.align		4
        /*0084*/ 	.byte	0x04, 0x46
        /*0086*/ 	.short	(.L_305 - .L_304)


	//   ....[0]....
.L_304:
        /*0088*/ 	.word	0x000008c0


	//----- nvinfo : EIATTR_EXIT_INSTR_OFFSETS
	.align		4
.L_305:
        /*008c*/ 	.byte	0x04, 0x1c
        /*008e*/ 	.short	(.L_307 - .L_306)


	//   ....[0]....
.L_306:
        /*0090*/ 	.word	0x00000110


	//   ....[1]....
        /*0094*/ 	.word	0x00000830


	//   ....[2]....
        /*0098*/ 	.word	0x000008d0


	//----- nvinfo : EIATTR_CRS_STACK_SIZE
	.align		4
.L_307:
        /*009c*/ 	.byte	0x04, 0x1e
        /*009e*/ 	.short	(.L_309 - .L_308)
.L_308:
        /*00a0*/ 	.word	0x00000000


	//----- nvinfo : EIATTR_CBANK_PARAM_SIZE
	.align		4
.L_309:
        /*00a4*/ 	.byte	0x03, 0x19
        /*00a6*/ 	.short	0x0024


	//----- nvinfo : EIATTR_PARAM_CBANK
	.align		4
        /*00a8*/ 	.byte	0x04, 0x0a
        /*00aa*/ 	.short	(.L_311 - .L_310)
	.align		4
.L_310:
        /*00ac*/ 	.word	index@(.nv.constant0._Z6matmulPKfS0_Pfiii)
        /*00b0*/ 	.short	0x0380
        /*00b2*/ 	.short	0x0024


	//----- nvinfo : EIATTR_SW_WAR
	.align		4
.L_311:
        /*00b4*/ 	.byte	0x04, 0x36
        /*00b6*/ 	.short	(.L_313 - .L_312)
.L_312:
        /*00b8*/ 	.word	0x00000008
.L_313:


//--------------------- .nv.info._Z9layernormPfS_iS_S_ --------------------------
	.section	.nv.info._Z9layernormPfS_iS_S_,"",@"SHT_CUDA_INFO"
	.sectionflags	@""
	.align	4


	//----- nvinfo : EIATTR_CUDA_API_VERSION
	.align		4
        /*0000*/ 	.byte	0x04, 0x37
        /*0002*/ 	.short	(.L_315 - .L_314)
.L_314:
        /*0004*/ 	.word	0x00000082


	//----- nvinfo : EIATTR_KPARAM_INFO
	.align		4
.L_315:
        /*0008*/ 	.byte	0x04, 0x17
        /*000a*/ 	.short	(.L_317 - .L_316)
.L_316:
        /*000c*/ 	.word	0x00000000
        /*0010*/ 	.short	0x0004
        /*0012*/ 	.short	0x0020
        /*0014*/ 	.byte	0x00, 0xf5, 0x21, 0x00


	//----- nvinfo : EIATTR_KPARAM_INFO
	.align		4
.L_317:
        /*0018*/ 	.byte	0x04, 0x17
        /*001a*/ 	.short	(.L_319 - .L_318)
.L_318:
        /*001c*/ 	.word	0x00000000
        /*0020*/ 	.short	0x0003
        /*0022*/ 	.short	0x0018
        /*0024*/ 	.byte	0x00, 0xf5, 0x21, 0x00


	//----- nvinfo : EIATTR_KPARAM_INFO
	.align		4
.L_319:
        /*0028*/ 	.byte	0x04, 0x17
        /*002a*/ 	.short	(.L_321 - .L_320)
.L_320:
        /*002c*/ 	.word	0x00000000
        /*0030*/ 	.short	0x0002
        /*0032*/ 	.short	0x0010
        /*0034*/ 	.byte	0x00, 0xf0, 0x11, 0x00


	//----- nvinfo : EIATTR_KPARAM_INFO
	.align		4
.L_321:
        /*0038*/ 	.byte	0x04, 0x17
        /*003a*/ 	.short	(.L_323 - .L_322)
.L_322:
        /*003c*/ 	.word	0x00000000
        /*0040*/ 	.short	0x0001
        /*0042*/ 	.short	0x0008
        /*0044*/ 	.byte	0x00, 0xf5, 0x21, 0x00


	//----- nvinfo : EIATTR_KPARAM_INFO
	.align		4
.L_323:
        /*0048*/ 	.byte	0x04, 0x17
        /*004a*/ 	.short	(.L_325 - .L_324)
.L_324:
        /*004c*/ 	.word	0x00000000
        /*0050*/ 	.short	0x0000
        /*0052*/ 	.short	0x0000
        /*0054*/ 	.byte	0x00, 0xf5, 0x21, 0x00


	//----- nvinfo : EIATTR_SPARSE_MMA_MASK
	.align		4
.L_325:
        /*0058*/ 	.byte	0x03, 0x50
        /*005a*/ 	.short	0x0000


	//----- nvinfo : EIATTR_MAXREG_COUNT
	.align		4
        /*005c*/ 	.byte	0x03, 0x1b
        /*005e*/ 	.short	0x00ff


	//----- nvinfo : EIATTR_NUM_BARRIERS
	.align		4
        /*0060*/ 	.byte	0x02, 0x4c
        /*0062*/ 	.byte	0x01
	.zero		1


	//----- nvinfo : EIATTR_MERCURY_ISA_VERSION
	.align		4
        /*0064*/ 	.byte	0x03, 0x5f
        /*0066*/ 	.short	0x0101


	//----- nvinfo : EIATTR_VRC_CTA_INIT_COUNT
	.align		4
        /*0068*/ 	.byte	0x02, 0x4a
	.zero		1
	.zero		1


	//----- nvinfo : EIATTR_EXIT_INSTR_OFFSETS
	.align		4
        /*006c*/ 	.byte	0x04, 0x1c
        /*006e*/ 	.short	(.L_327 - .L_326)


	//   ....[0]....
.L_326:
        /*0070*/ 	.word	0x000021e0


	//   ....[1]....
        /*0074*/ 	.word	0x00002700


	//   ....[2]....
        /*0078*/ 	.word	0x00002880


	//----- nvinfo : EIATTR_CRS_STACK_SIZE
	.align		4
.L_327:
        /*007c*/ 	.byte	0x04, 0x1e
        /*007e*/ 	.short	(.L_329 - .L_328)
.L_328:
        /*0080*/ 	.word	0x00000000


	//----- nvinfo : EIATTR_CBANK_PARAM_SIZE
	.align		4
.L_329:
        /*0084*/ 	.byte	0x03, 0x19
        /*0086*/ 	.short	0x0028


	//----- nvinfo : EIATTR_PARAM_CBANK
	.align		4
        /*0088*/ 	.byte	0x04, 0x0a
        /*008a*/ 	.short	(.L_331 - .L_330)
	.align		4
.L_330:
        /*008c*/ 	.word	index@(.nv.constant0._Z9layernormPfS_iS_S_)
        /*0090*/ 	.short	0x0380
        /*0092*/ 	.short	0x0028


	//----- nvinfo : EIATTR_SW_WAR
	.align		4
.L_331:
        /*0094*/ 	.byte	0x04, 0x36
        /*0096*/ 	.short	(.L_333 - .L_332)
.L_332:
        /*0098*/ 	.word	0x00000008
.L_333:


//--------------------- .nv.info._Z11softmax_maxPfm --------------------------
	.section	.nv.info._Z11softmax_maxPfm,"",@"SHT_CUDA_INFO"
	.sectionflags	@""
	.align	4


	//----- nvinfo : EIATTR_CUDA_API_VERSION
	.align		4
        /*0000*/ 	.byte	0x04, 0x37
        /*0002*/ 	.short	(.L_335 - .L_334)
.L_334:
        /*0004*/ 	.word	0x00000082


	//----- nvinfo : EIATTR_KPARAM_INFO
	.align		4
.L_335:
        /*0008*/ 	.byte	0x04, 0x17
        /*000a*/ 	.short	(.L_337 - .L_336)
.L_336:
        /*000c*/ 	.word	0x00000000
        /*0010*/ 	.short	0x0001
        /*0012*/ 	.short	0x0008
        /*0014*/ 	.byte	0x00, 0xf0, 0x21, 0x00


	//----- nvinfo : EIATTR_KPARAM_INFO
	.align		4
.L_337:
        /*0018*/ 	.byte	0x04, 0x17
        /*001a*/ 	.short	(.L_339 - .L_338)
.L_338:
        /*001c*/ 	.word	0x00000000
        /*0020*/ 	.short	0x0000
        /*0022*/ 	.short	0x0000
        /*0024*/ 	.byte	0x00, 0xf5, 0x21, 0x00


	//----- nvinfo : EIATTR_SPARSE_MMA_MASK
	.align		4
.L_339:
        /*0028*/ 	.byte	0x03, 0x50
        /*002a*/ 	.short	0x0000


	//----- nvinfo : EIATTR_MAXREG_COUNT
	.align		4
        /*002c*/ 	.byte	0x03, 0x1b
        /*002e*/ 	.short	0x00ff


	//----- nvinfo : EIATTR_NUM_BARRIERS
	.align		4
        /*0030*/ 	.byte	0x02, 0x4c
        /*0032*/ 	.byte	0x01
	.zero		1


	//----- nvinfo : EIATTR_MERCURY_ISA_VERSION
	.align		4
        /*0034*/ 	.byte	0x03, 0x5f
        /*0036*/ 	.short	0x0101


	//----- nvinfo : EIATTR_VRC_CTA_INIT_COUNT
	.align		4
        /*0038*/ 	.byte	0x02, 0x4a
	.zero		1
	.zero		1


	//----- nvinfo : EIATTR_EXIT_INSTR_OFFSETS
	.align		4
        /*003c*/ 	.byte	0x04, 0x1c
        /*003e*/ 	.short	(.L_341 - .L_340)


	//   ....[0]....
.L_340:
        /*0040*/ 	.word	0x00000740


	//   ....[1]....
        /*0044*/ 	.word	0x00000910


	//----- nvinfo : EIATTR_CRS_STACK_SIZE
	.align		4
.L_341:
        /*0048*/ 	.byte	0x04, 0x1e
        /*004a*/ 	.short	(.L_343 - .L_342)
.L_342:
        /*004c*/ 	.word	0x00000000


	//----- nvinfo : EIATTR_CBANK_PARAM_SIZE
	.align		4
.L_343:
        /*0050*/ 	.byte	0x03, 0x19
        /*0052*/ 	.short	0x0010


	//----- nvinfo : EIATTR_PARAM_CBANK
	.align		4
        /*0054*/ 	.byte	0x04, 0x0a
        /*0056*/ 	.short	(.L_345 - .L_344)
	.align		4
.L_344:
        /*0058*/ 	.word	index@(.nv.constant0._Z11softmax_maxPfm)
        /*005c*/ 	.short	0x0380
        /*005e*/ 	.short	0x0010


	//----- nvinfo : EIATTR_SW_WAR
	.align		4
.L_345:
        /*0060*/ 	.byte	0x04, 0x36
        /*0062*/ 	.short	(.L_347 - .L_346)
.L_346:
        /*0064*/ 	.word	0x00000008
.L_347:


//--------------------- .nv.callgraph             --------------------------
	.section	.nv.callgraph,"",@"SHT_CUDA_CALLGRAPH"
	.align	4
	.sectionentsize	8
	.align		4
        /*0000*/ 	.word	0x00000000
	.align		4
        /*0004*/ 	.word	0xffffffff
	.align		4
        /*0008*/ 	.word	index@(_Z10isnan_testPfii)
	.align		4
        /*000c*/ 	.word	index@(vprintf)
	.align		4
        /*0010*/ 	.word	index@(_Z11matmul_biasPKfS0_PfS1_iiii)
	.align		4
        /*0014*/ 	.word	index@(vprintf)
	.align		4
        /*0018*/ 	.word	index@(_Z6matmulPKfS0_Pfiii)
	.align		4
        /*001c*/ 	.word	index@(vprintf)
	.align		4
        /*0020*/ 	.word	0x00000000
	.align		4
        /*0024*/ 	.word	0xfffffffe
	.align		4
        /*0028*/ 	.word	0x00000000
	.align		4
        /*002c*/ 	.word	0xfffffffd
	.align		4
        /*0030*/ 	.word	0x00000000
	.align		4
        /*0034*/ 	.word	0xfffffffc


//--------------------- .nv.constant4             --------------------------
	.section	.nv.constant4,"a",@progbits
	.align	8
	.align		8
.nv.constant4:
        /*0000*/ 	.dword	$str
	.align		8
        /*0008*/ 	.dword	$str$1
	.align		8
        /*0010*/ 	.dword	vprintf


//--------------------- .text._Z10matmul_mhaPKfS0_Pfiiiiii --------------------------
	.section	.text._Z10matmul_mhaPKfS0_Pfiiiiii,"ax",@progbits
	.align	128
        .global         _Z10matmul_mhaPKfS0_Pfiiiiii
        .type           _Z10matmul_mhaPKfS0_Pfiiiiii,@function
        .size           _Z10matmul_mhaPKfS0_Pfiiiiii,(.L_x_186 - _Z10matmul_mhaPKfS0_Pfiiiiii)
        .other          _Z10matmul_mhaPKfS0_Pfiiiiii,@"STO_CUDA_ENTRY STV_DEFAULT"
_Z10matmul_mhaPKfS0_Pfiiiiii:
.text._Z10matmul_mhaPKfS0_Pfiiiiii:
[----:B------:R-:W-:Y:S01]  /*0000*/  LDC R1, c[0x0][0x37c] ;  /* 0x0000df00ff017b82 */ /* 0x000fe20000000800 */
[----:B------:R-:W0:Y:S07]  /*0010*/  S2R R9, SR_TID.X ;  /* 0x0000000000097919 */ /* 0x000e2e0000002100 */
[----:B------:R-:W1:Y:S01]  /*0020*/  LDC.64 R2, c[0x0][0x3a8] ;  /* 0x0000ea00ff027b82 */ /* 0x000e620000000a00 */
[----:B------:R-:W2:Y:S01]  /*0030*/  LDCU UR4, c[0x0][0x364] ;  /* 0x00006c80ff0477ac */ /* 0x000ea20008000800 */
[----:B------:R-:W0:Y:S01]  /*0040*/  S2R R4, SR_CTAID.X ;  /* 0x0000000000047919 */ /* 0x000e220000002500 */
[----:B------:R-:W0:Y:S01]  /*0050*/  LDCU UR5, c[0x0][0x360] ;  /* 0x00006c00ff0577ac */ /* 0x000e220008000800 */
[----:B------:R-:W2:Y:S01]  /*0060*/  S2R R8, SR_TID.Y ;  /* 0x0000000000087919 */ /* 0x000ea20000002200 */
[----:B------:R-:W1:Y:S01]  /*0070*/  LDCU UR10, c[0x0][0x3a4] ;  /* 0x00007480ff0a77ac */ /* 0x000e620008000800 */
[----:B------:R-:W2:Y:S01]  /*0080*/  S2R R5, SR_CTAID.Y ;  /* 0x0000000000057919 */ /* 0x000ea20000002600 */
[----:B------:R-:W3:Y:S01]  /*0090*/  LDCU UR6, c[0x0][0x398] ;  /* 0x00007300ff0677ac */ /* 0x000ee20008000800 */
[----:B0-----:R-:W-:-:S04]  /*00a0*/  IMAD R4, R4, UR5, R9 ;  /* 0x0000000504047c24 */ /* 0x001fc8000f8e0209 */
[----:B-1----:R-:W-:Y:S02]  /*00b0*/  IMAD R6, R2, UR10, R4 ;  /* 0x0000000a02067c24 */ /* 0x002fe4000f8e0204 */
[----:B--2---:R-:W-:-:S03]  /*00c0*/  IMAD R0, R5, UR4, R8 ;  /* 0x0000000405007c24 */ /* 0x004fc6000f8e0208 */
[----:B------:R-:W-:-:S04]  /*00d0*/  ISETP.GE.AND P0, PT, R6, R3, PT ;  /* 0x000000030600720c */ /* 0x000fc80003f06270 */
[----:B---3--:R-:W-:-:S13]  /*00e0*/  ISETP.GE.OR P0, PT, R0, UR6, P0 ;  /* 0x0000000600007c0c */ /* 0x008fda0008706670 */
[----:B------:R-:W-:Y:S05]  /*00f0*/  @P0 EXIT ;  /* 0x000000000000094d */ /* 0x000fea0003800000 */
[----:B------:R-:W0:Y:S01]  /*0100*/  LDCU UR11, c[0x0][0x3a0] ;  /* 0x00007400ff0b77ac */ /* 0x000e220008000800 */
[----:B------:R-:W1:Y:S01]  /*0110*/  LDC.64 R20, c[0x0][0x390] ;  /* 0x0000e400ff147b82 */ /* 0x000e620000000a00 */
[----:B------:R-:W-:Y:S02]  /*0120*/  IMAD R5, R0, R3, R6 ;  /* 0x0000000300057224 */ /* 0x000fe400078e0206 */
[----:B------:R-:W-:Y:S01]  /*0130*/  HFMA2 R11, -RZ, RZ, 0, 0 ;  /* 0x00000000ff0b7431 */ /* 0x000fe200000001ff */
[----:B------:R-:W2:Y:S01]  /*0140*/  LDCU.64 UR8, c[0x0][0x358] ;  /* 0x00006b00ff0877ac */ /* 0x000ea20008000a00 */
[----:B0-----:R-:W-:Y:S01]  /*0150*/  UISETP.GE.AND UP0, UPT, UR11, 0x20, UPT ;  /* 0x000000200b00788c */ /* 0x001fe2000bf06270 */
[----:B-1----:R-:W-:-:S08]  /*0160*/  IMAD.WIDE R20, R5, 0x4, R20 ;  /* 0x0000000405147825 */ /* 0x002fd000078e0214 */
[----:B--2---:R-:W-:Y:S05]  /*0170*/  BRA.U !UP0, `(.L_x_0) ;  /* 0x0000000508a07547 */ /* 0x004fea000b800000 */
[----:B------:R-:W0:Y:S01]  /*0180*/  S2UR UR7, SR_CgaCtaId ;  /* 0x00000000000779c3 */ /* 0x000e220000008800 */
[----:B------:R-:W-:Y:S01]  /*0190*/  UMOV UR4, 0x400 ;  /* 0x0000040000047882 */ /* 0x000fe20000000000 */
[----:B------:R-:W-:Y:S01]  /*01a0*/  USHF.R.S32.HI UR6, URZ, 0x1f, UR11 ;  /* 0x0000001fff067899 */ /* 0x000fe2000801140b */
[----:B------:R-:W-:Y:S01]  /*01b0*/  IMAD R5, R8, R3, R4 ;  /* 0x0000000308057224 */ /* 0x000fe200078e0204 */
[----:B------:R-:W-:Y:S01]  /*01c0*/  UIADD3 UR5, UPT, UPT, UR4, 0x1000, URZ ;  /* 0x0000100004057890 */ /* 0x000fe2000fffe0ff */
[----:B------:R-:W-:Y:S01]  /*01d0*/  IMAD R0, R0, UR11, R9 ;  /* 0x0000000b00007c24 */ /* 0x000fe2000f8e0209 */
[----:B------:R-:W-:Y:S01]  /*01e0*/  ULEA.HI UR6, UR6, UR11, URZ, 0x5 ;  /* 0x0000000b06067291 */ /* 0x000fe2000f8f28ff */
[----:B------:R-:W-:Y:S01]  /*01f0*/  IMAD R4, R2, UR10, R5 ;  /* 0x0000000a02047c24 */ /* 0x000fe2000f8e0205 */
[----:B------:R-:W1:Y:S01]  /*0200*/  LDC.64 R18, c[0x0][0x380] ;  /* 0x0000e000ff127b82 */ /* 0x000e620000000a00 */
[----:B------:R-:W-:Y:S01]  /*0210*/  MOV R11, RZ ;  /* 0x000000ff000b7202 */ /* 0x000fe20000000f00 */
[----:B------:R-:W-:-:S04]  /*0220*/  USHF.R.S32.HI UR6, URZ, 0x5, UR6 ;  /* 0x00000005ff067899 */ /* 0x000fc80008011406 */
[----:B------:R-:W-:Y:S02]  /*0230*/  UIADD3 UR6, UPT, UPT, -UR6, URZ, URZ ;  /* 0x000000ff06067290 */ /* 0x000fe4000fffe1ff */
[----:B------:R-:W2:Y:S01]  /*0240*/  LDC.64 R16, c[0x0][0x388] ;  /* 0x0000e200ff107b82 */ /* 0x000ea20000000a00 */
[----:B0-----:R-:W-:Y:S02]  /*0250*/  ULEA UR4, UR7, UR4, 0x18 ;  /* 0x0000000407047291 */ /* 0x001fe4000f8ec0ff */
[----:B------:R-:W-:-:S04]  /*0260*/  ULEA UR5, UR7, UR5, 0x18 ;  /* 0x0000000507057291 */ /* 0x000fc8000f8ec0ff */
[C---:B------:R-:W-:Y:S02]  /*0270*/  LEA R7, R8.reuse, UR4, 0x7 ;  /* 0x0000000408077c11 */ /* 0x040fe4000f8e38ff */
[C---:B------:R-:W-:Y:S02]  /*0280*/  LEA R5, R9.reuse, UR5, 0x2 ;  /* 0x0000000509057c11 */ /* 0x040fe4000f8e10ff */
[----:B------:R-:W-:Y:S02]  /*0290*/  LEA R6, R9, R7, 0x2 ;  /* 0x0000000709067211 */ /* 0x000fe400078e10ff */
[----:B------:R-:W-:-:S07]  /*02a0*/  LEA R2, R8, R5, 0x7 ;  /* 0x0000000508027211 */ /* 0x000fce00078e38ff */
.L_x_1:
[----:B-1----:R-:W-:-:S04]  /*02b0*/  IMAD.WIDE.U32 R8, R0, 0x4, R18 ;  /* 0x0000000400087825 */ /* 0x002fc800078e0012 */
[----:B--2---:R-:W-:Y:S01]  /*02c0*/  IMAD.WIDE.U32 R26, R4, 0x4, R16 ;  /* 0x00000004041a7825 */ /* 0x004fe200078e0010 */
[----:B------:R-:W2:Y:S05]  /*02d0*/  LDG.E R29, desc[UR8][R8.64] ;  /* 0x00000008081d7981 */ /* 0x000eaa000c1e1900 */
[----:B------:R-:W3:Y:S01]  /*02e0*/  LDG.E R27, desc[UR8][R26.64] ;  /* 0x000000081a1b7981 */ /* 0x000ee2000c1e1900 */
[----:B------:R-:W-:Y:S01]  /*02f0*/  UIADD3 UR6, UPT, UPT, UR6, 0x1, URZ ;  /* 0x0000000106067890 */ /* 0x000fe2000fffe0ff */
[----:B------:R-:W-:Y:S02]  /*0300*/  IADD3 R0, PT, PT, R0, 0x20, RZ ;  /* 0x0000002000007810 */ /* 0x000fe40007ffe0ff */
[----:B------:R-:W-:Y:S01]  /*0310*/  LEA R4, R3, R4, 0x5 ;  /* 0x0000000403047211 */ /* 0x000fe200078e28ff */
[----:B------:R-:W-:Y:S01]  /*0320*/  UISETP.NE.AND UP0, UPT, UR6, URZ, UPT ;  /* 0x000000ff0600728c */ /* 0x000fe2000bf05270 */
[----:B--2---:R-:W-:Y:S04]  /*0330*/  STS [R6], R29 ;  /* 0x0000001d06007388 */ /* 0x004fe80000000800 */
[----:B---3--:R-:W-:Y:S01]  /*0340*/  STS [R2], R27 ;  /* 0x0000001b02007388 */ /* 0x008fe20000000800 */
[----:B------:R-:W-:Y:S06]  /*0350*/  BAR.SYNC.DEFER_BLOCKING 0x0 ;  /* 0x0000000000007b1d */ /* 0x000fec0000010000 */
[----:B------:R-:W-:Y:S04]  /*0360*/  LDS R10, [R5] ;  /* 0x00000000050a7984 */ /* 0x000fe80000000800 */
[----:B------:R-:W0:Y:S04]  /*0370*/  LDS.128 R12, [R7] ;  /* 0x00000000070c7984 */ /* 0x000e280000000c00 */
[----:B------:R-:W1:Y:S04]  /*0380*/  LDS R22, [R5+0x80] ;  /* 0x0000800005167984 */ /* 0x000e680000000800 */
[----:B------:R-:W2:Y:S04]  /*0390*/  LDS R23, [R5+0x100] ;  /* 0x0001000005177984 */ /* 0x000ea80000000800 */
[----:B------:R-:W3:Y:S04]  /*03a0*/  LDS R24, [R5+0x180] ;  /* 0x0001800005187984 */ /* 0x000ee80000000800 */
[----:B------:R-:W-:Y:S04]  /*03b0*/  LDS R25, [R5+0x200] ;  /* 0x0002000005197984 */ /* 0x000fe80000000800 */
[----:B------:R-:W-:Y:S01]  /*03c0*/  LDS R26, [R5+0xb80] ;  /* 0x000b8000051a7984 */ /* 0x000fe20000000800 */
[----:B0-----:R-:W-:-:S03]  /*03d0*/  FFMA R12, R12, R10, R11 ;  /* 0x0000000a0c0c7223 */ /* 0x001fc6000000000b */
[----:B------:R-:W0:Y:S01]  /*03e0*/  LDS.128 R8, [R7+0x10] ;  /* 0x0000100007087984 */ /* 0x000e220000000c00 */
[----:B-1----:R-:W-:-:S03]  /*03f0*/  FFMA R12, R22, R13, R12 ;  /* 0x0000000d160c7223 */ /* 0x002fc6000000000c */
[----:B------:R-:W1:Y:S01]  /*0400*/  LDS R22, [R5+0x280] ;  /* 0x0002800005167984 */ /* 0x000e620000000800 */
[----:B--2---:R-:W-:-:S03]  /*0410*/  FFMA R13, R23, R14, R12 ;  /* 0x0000000e170d7223 */ /* 0x004fc6000000000c */
[----:B------:R-:W2:Y:S01]  /*0420*/  LDS R23, [R5+0x300] ;  /* 0x0003000005177984 */ /* 0x000ea20000000800 */
[----:B---3--:R-:W-:-:S03]  /*0430*/  FFMA R13, R24, R15, R13 ;  /* 0x0000000f180d7223 */ /* 0x008fc6000000000d */
[----:B------:R-:W3:Y:S01]  /*0440*/  LDS R24, [R5+0x380] ;  /* 0x0003800005187984 */ /* 0x000ee20000000800 */
[----:B0-----:R-:W-:-:S03]  /*0450*/  FFMA R27, R8, R25, R13 ;  /* 0x00000019081b7223 */ /* 0x001fc6000000000d */
[----:B------:R-:W-:Y:S01]  /*0460*/  LDS R25, [R5+0x400] ;  /* 0x0004000005197984 */ /* 0x000fe20000000800 */
[----:B-1----:R-:W-:-:S03]  /*0470*/  FFMA R8, R22, R9, R27 ;  /* 0x0000000916087223 */ /* 0x002fc6000000001b */
[----:B------:R-:W0:Y:S01]  /*0480*/  LDS.128 R12, [R7+0x20] ;  /* 0x00002000070c7984 */ /* 0x000e220000000c00 */
[----:B--2---:R-:W-:-:S03]  /*0490*/  FFMA R9, R23, R10, R8 ;  /* 0x0000000a17097223 */ /* 0x004fc60000000008 */
[----:B------:R-:W1:Y:S01]  /*04a0*/  LDS R22, [R5+0x480] ;  /* 0x0004800005167984 */ /* 0x000e620000000800 */
[----:B---3--:R-:W-:-:S03]  /*04b0*/  FFMA R9, R24, R11, R9 ;  /* 0x0000000b18097223 */ /* 0x008fc60000000009 */
[----:B------:R-:W2:Y:S04]  /*04c0*/  LDS R23, [R5+0x500] ;  /* 0x0005000005177984 */ /* 0x000ea80000000800 */
        /* <DEDUP_REMOVED lines=27> */
[----:B------:R-:W-:Y:S01]  /*0680*/  LDS R24, [R5+0xc80] ;  /* 0x000c800005187984 */ /* 0x000fe20000000800 */
[----:B0-----:R-:W-:-:S03]  /*0690*/  FFMA R27, R8, R25, R13 ;  /* 0x00000019081b7223 */ /* 0x001fc6000000000d */
[----:B------:R-:W-:Y:S01]  /*06a0*/  LDS R25, [R5+0xc00] ;  /* 0x000c000005197984 */ /* 0x000fe20000000800 */
[----:B-1----:R-:W-:-:S03]  /*06b0*/  FFMA R22, R22, R9, R27 ;  /* 0x0000000916167223 */ /* 0x002fc6000000001b */
[----:B------:R-:W0:Y:S01]  /*06c0*/  LDS.128 R12, [R7+0x60] ;  /* 0x00006000070c7984 */ /* 0x000e220000000c00 */
[----:B--2---:R-:W-:-:S03]  /*06d0*/  FFMA R9, R23, R10, R22 ;  /* 0x0000000a17097223 */ /* 0x004fc60000000016 */
[----:B------:R-:W1:Y:S01]  /*06e0*/  LDS R23, [R5+0xd00] ;  /* 0x000d000005177984 */ /* 0x000e620000000800 */
[----:B------:R-:W-:-:S03]  /*06f0*/  FFMA R9, R26, R11, R9 ;  /* 0x0000000b1a097223 */ /* 0x000fc60000000009 */
[----:B------:R-:W2:Y:S01]  /*0700*/  LDS R22, [R5+0xd80] ;  /* 0x000d800005167984 */ /* 0x000ea20000000800 */
[----:B0-----:R-:W-:-:S03]  /*0710*/  FFMA R27, R12, R25, R9 ;  /* 0x000000190c1b7223 */ /* 0x001fc60000000009 */
[----:B------:R-:W-:Y:S01]  /*0720*/  LDS R25, [R5+0xe00] ;  /* 0x000e000005197984 */ /* 0x000fe20000000800 */
[----:B------:R-:W-:-:S03]  /*0730*/  FFMA R24, R24, R13, R27 ;  /* 0x0000000d18187223 */ /* 0x000fc6000000001b */
[----:B------:R-:W0:Y:S01]  /*0740*/  LDS.128 R8, [R7+0x70] ;  /* 0x0000700007087984 */ /* 0x000e220000000c00 */
[----:B-1----:R-:W-:-:S03]  /*0750*/  FFMA R23, R23, R14, R24 ;  /* 0x0000000e17177223 */ /* 0x002fc60000000018 */
[----:B------:R-:W1:Y:S01]  /*0760*/  LDS R27, [R5+0xe80] ;  /* 0x000e8000051b7984 */ /* 0x000e620000000800 */
[----:B--2---:R-:W-:-:S03]  /*0770*/  FFMA R15, R22, R15, R23 ;  /* 0x0000000f160f7223 */ /* 0x004fc60000000017 */
[----:B------:R-:W2:Y:S04]  /*0780*/  LDS R13, [R5+0xf00] ;  /* 0x000f0000050d7984 */ /* 0x000ea80000000800 */
[----:B------:R-:W3:Y:S01]  /*0790*/  LDS R12, [R5+0xf80] ;  /* 0x000f8000050c7984 */ /* 0x000ee20000000800 */
[----:B0-----:R-:W-:-:S04]  /*07a0*/  FFMA R8, R8, R25, R15 ;  /* 0x0000001908087223 */ /* 0x001fc8000000000f */
[----:B-1----:R-:W-:-:S04]  /*07b0*/  FFMA R8, R27, R9, R8 ;  /* 0x000000091b087223 */ /* 0x002fc80000000008 */
[----:B--2---:R-:W-:-:S04]  /*07c0*/  FFMA R13, R13, R10, R8 ;  /* 0x0000000a0d0d7223 */ /* 0x004fc80000000008 */
[----:B---3--:R-:W-:Y:S01]  /*07d0*/  FFMA R11, R12, R11, R13 ;  /* 0x0000000b0c0b7223 */ /* 0x008fe2000000000d */
[----:B------:R-:W-:Y:S06]  /*07e0*/  BAR.SYNC.DEFER_BLOCKING 0x0 ;  /* 0x0000000000007b1d */ /* 0x000fec0000010000 */
[----:B------:R-:W-:Y:S05]  /*07f0*/  BRA.U UP0, `(.L_x_1) ;  /* 0xfffffff900ac7547 */ /* 0x000fea000b83ffff */
.L_x_0:
[----:B------:R-:W-:Y:S01]  /*0800*/  STG.E desc[UR8][R20.64], R11 ;  /* 0x0000000b14007986 */ /* 0x000fe2000c101908 */
[----:B------:R-:W-:Y:S05]  /*0810*/  EXIT ;  /* 0x000000000000794d */ /* 0x000fea0003800000 */
.L_x_2:
[----:B------:R-:W-:-:S00]  /*0820*/  BRA `(.L_x_2) ;  /* 0xfffffffc00fc7947 */ /* 0x000fc0000383ffff */
[----:B------:R-:W-:-:S00]  /*0830*/  NOP ;  /* 0x0000000000007918 */ /* 0x000fc00000000000 */
        /* <DEDUP_REMOVED lines=12> */
.L_x_186:


//--------------------- .text._Z20matmul_mha_transposePKfS0_Pfiiiii --------------------------
	.section	.text._Z20matmul_mha_transposePKfS0_Pfiiiii,"ax",@progbits
	.align	128
        .global         _Z20matmul_mha_transposePKfS0_Pfiiiii
        .type           _Z20matmul_mha_transposePKfS0_Pfiiiii,@function
        .size           _Z20matmul_mha_transposePKfS0_Pfiiiii,(.L_x_187 - _Z20matmul_mha_transposePKfS0_Pfiiiii)
        .other          _Z20matmul_mha_transposePKfS0_Pfiiiii,@"STO_CUDA_ENTRY STV_DEFAULT"
_Z20matmul_mha_transposePKfS0_Pfiiiii:
.text._Z20matmul_mha_transposePKfS0_Pfiiiii:
[----:B------:R-:W-:Y:S01]  /*0000*/  LDC R1, c[0x0][0x37c] ;  /* 0x0000df00ff017b82 */ /* 0x000fe20000000800 */
[----:B------:R-:W0:Y:S01]  /*0010*/  S2R R7, SR_TID.X ;  /* 0x0000000000077919 */ /* 0x000e220000002100 */
[----:B------:R-:W0:Y:S01]  /*0020*/  LDCU UR4, c[0x0][0x360] ;  /* 0x00006c00ff0477ac */ /* 0x000e220008000800 */
[----:B------:R-:W0:Y:S01]  /*0030*/  S2R R4, SR_CTAID.X ;  /* 0x0000000000047919 */ /* 0x000e220000002500 */
[----:B------:R-:W1:Y:S01]  /*0040*/  LDCU UR5, c[0x0][0x364] ;  /* 0x00006c80ff0577ac */ /* 0x000e620008000800 */
[----:B------:R-:W1:Y:S01]  /*0050*/  S2R R2, SR_TID.Y ;  /* 0x0000000000027919 */ /* 0x000e620000002200 */
[----:B------:R-:W2:Y:S01]  /*0060*/  LDCU.64 UR10, c[0x0][0x398] ;  /* 0x00007300ff0a77ac */ /* 0x000ea20008000a00 */
[----:B------:R-:W1:Y:S01]  /*0070*/  S2R R5, SR_CTAID.Y ;  /* 0x0000000000057919 */ /* 0x000e620000002600 */
[----:B0-----:R-:W-:-:S05]  /*0080*/  IMAD R4, R4, UR4, R7 ;  /* 0x0000000404047c24 */ /* 0x001fca000f8e0207 */
[----:B--2---:R-:W-:Y:S01]  /*0090*/  ISETP.GE.AND P0, PT, R4, UR11, PT ;  /* 0x0000000b04007c0c */ /* 0x004fe2000bf06270 */
[----:B-1----:R-:W-:-:S05]  /*00a0*/  IMAD R5, R5, UR5, R2 ;  /* 0x0000000505057c24 */ /* 0x002fca000f8e0202 */
[----:B------:R-:W-:-:S13]  /*00b0*/  ISETP.GE.OR P0, PT, R5, UR10, P0 ;  /* 0x0000000a05007c0c */ /* 0x000fda0008706670 */
[----:B------:R-:W-:Y:S05]  /*00c0*/  @P0 EXIT ;  /* 0x000000000000094d */ /* 0x000fea0003800000 */
[----:B------:R-:W0:Y:S01]  /*00d0*/  LDCU UR10, c[0x0][0x3a4] ;  /* 0x00007480ff0a77ac */ /* 0x000e220008000800 */
[----:B------:R-:W1:Y:S01]  /*00e0*/  LDC.64 R20, c[0x0][0x390] ;  /* 0x0000e400ff147b82 */ /* 0x000e620000000a00 */
[----:B------:R-:W-:Y:S02]  /*00f0*/  IMAD R3, R5, UR11, R4 ;  /* 0x0000000b05037c24 */ /* 0x000fe4000f8e0204 */
[----:B------:R-:W-:Y:S01]  /*0100*/  HFMA2 R23, -RZ, RZ, 0, 0 ;  /* 0x00000000ff177431 */ /* 0x000fe200000001ff */
[----:B------:R-:W2:Y:S01]  /*0110*/  LDCU.64 UR8, c[0x0][0x358] ;  /* 0x00006b00ff0877ac */ /* 0x000ea20008000a00 */
[----:B0-----:R-:W-:Y:S01]  /*0120*/  UISETP.GE.AND UP0, UPT, UR10, 0x20, UPT ;  /* 0x000000200a00788c */ /* 0x001fe2000bf06270 */
[----:B-1----:R-:W-:-:S08]  /*0130*/  IMAD.WIDE R20, R3, 0x4, R20 ;  /* 0x0000000403147825 */ /* 0x002fd000078e0214 */
[----:B--2---:R-:W-:Y:S05]  /*0140*/  BRA.U !UP0, `(.L_x_3) ;  /* 0x0000000508ac7547 */ /* 0x004fea000b800000 */
[----:B------:R-:W0:Y:S01]  /*0150*/  S2UR UR6, SR_CgaCtaId ;  /* 0x00000000000679c3 */ /* 0x000e220000008800 */
[----:B------:R-:W1:Y:S01]  /*0160*/  LDCU UR12, c[0x0][0x3a0] ;  /* 0x00007400ff0c77ac */ /* 0x000e620008000800 */
[----:B------:R-:W-:Y:S01]  /*0170*/  MOV R23, RZ ;  /* 0x000000ff00177202 */ /* 0x000fe20000000f00 */
[----:B------:R-:W-:Y:S01]  /*0180*/  UMOV UR4, 0x400 ;  /* 0x0000040000047882 */ /* 0x000fe20000000000 */
[----:B------:R-:W-:-:S04]  /*0190*/  USHF.R.S32.HI UR5, URZ, 0x1f, UR10 ;  /* 0x0000001fff057899 */ /* 0x000fc8000801140a */
[----:B------:R-:W2:Y:S01]  /*01a0*/  LDC R0, c[0x0][0x3a8] ;  /* 0x0000ea00ff007b82 */ /* 0x000ea20000000800 */
[----:B------:R-:W-:-:S04]  /*01b0*/  ULEA.HI UR5, UR5, UR10, URZ, 0x5 ;  /* 0x0000000a05057291 */ /* 0x000fc8000f8f28ff */
[----:B------:R-:W-:-:S03]  /*01c0*/  USHF.R.S32.HI UR5, URZ, 0x5, UR5 ;  /* 0x00000005ff057899 */ /* 0x000fc60008011405 */
[----:B------:R-:W3:Y:S01]  /*01d0*/  LDC.64 R18, c[0x0][0x380] ;  /* 0x0000e000ff127b82 */ /* 0x000ee20000000a00 */
[----:B------:R-:W-:-:S07]  /*01e0*/  UIADD3 UR5, UPT, UPT, -UR5, URZ, URZ ;  /* 0x000000ff05057290 */ /* 0x000fce000fffe1ff */
[----:B------:R-:W4:Y:S01]  /*01f0*/  LDC.64 R16, c[0x0][0x388] ;  /* 0x0000e200ff107b82 */ /* 0x000f220000000a00 */
[----:B0-----:R-:W-:Y:S02]  /*0200*/  ULEA UR7, UR6, UR4, 0x18 ;  /* 0x0000000406077291 */ /* 0x001fe4000f8ec0ff */
[----:B------:R-:W-:-:S04]  /*0210*/  UIADD3 UR4, UPT, UPT, UR4, 0x1000, URZ ;  /* 0x0000100004047890 */ /* 0x000fc8000fffe0ff */
[----:B------:R-:W-:Y:S01]  /*0220*/  ULEA UR4, UR6, UR4, 0x18 ;  /* 0x0000000406047291 */ /* 0x000fe2000f8ec0ff */
[----:B--2---:R-:W-:Y:S01]  /*0230*/  IMAD R3, R0, UR10, R2 ;  /* 0x0000000a00037c24 */ /* 0x004fe2000f8e0202 */
[----:B------:R-:W-:Y:S01]  /*0240*/  LEA R6, R2, UR7, 0x7 ;  /* 0x0000000702067c11 */ /* 0x000fe2000f8e38ff */
[----:B------:R-:W-:Y:S02]  /*0250*/  IMAD R0, R0, UR10, R7 ;  /* 0x0000000a00007c24 */ /* 0x000fe4000f8e0207 */
[----:B-1----:R-:W-:Y:S01]  /*0260*/  IMAD R4, R4, UR12, R3 ;  /* 0x0000000c04047c24 */ /* 0x002fe2000f8e0203 */
[----:B------:R-:W-:Y:S01]  /*0270*/  LEA R3, R7, UR4, 0x2 ;  /* 0x0000000407037c11 */ /* 0x000fe2000f8e10ff */
[----:B------:R-:W-:Y:S01]  /*0280*/  IMAD R0, R5, UR12, R0 ;  /* 0x0000000c05007c24 */ /* 0x000fe2000f8e0200 */
[----:B------:R-:W-:Y:S02]  /*0290*/  LEA R5, R7, R6, 0x2 ;  /* 0x0000000607057211 */ /* 0x000fe400078e10ff */
[----:B---3--:R-:W-:-:S07]  /*02a0*/  LEA R2, R2, R3, 0x7 ;  /* 0x0000000302027211 */ /* 0x008fce00078e38ff */
.L_x_4:
[----:B------:R-:W-:-:S04]  /*02b0*/  IMAD.WIDE.U32 R8, R0, 0x4, R18 ;  /* 0x0000000400087825 */ /* 0x000fc800078e0012 */
[----:B----4-:R-:W-:Y:S01]  /*02c0*/  IMAD.WIDE.U32 R26, R4, 0x4, R16 ;  /* 0x00000004041a7825 */ /* 0x010fe200078e0010 */
[----:B------:R-:W2:Y:S05]  /*02d0*/  LDG.E R22, desc[UR8][R8.64] ;  /* 0x0000000808167981 */ /* 0x000eaa000c1e1900 */
[----:B------:R-:W3:Y:S01]  /*02e0*/  LDG.E R27, desc[UR8][R26.64] ;  /* 0x000000081a1b7981 */ /* 0x000ee2000c1e1900 */
[----:B------:R-:W-:Y:S01]  /*02f0*/  UIADD3 UR5, UPT, UPT, UR5, 0x1, URZ ;  /* 0x0000000105057890 */ /* 0x000fe2000fffe0ff */
[----:B------:R-:W-:Y:S02]  /*0300*/  IADD3 R0, PT, PT, R0, 0x20, RZ ;  /* 0x0000002000007810 */ /* 0x000fe40007ffe0ff */
[----:B------:R-:W-:Y:S01]  /*0310*/  IADD3 R4, PT, PT, R4, 0x20, RZ ;  /* 0x0000002004047810 */ /* 0x000fe20007ffe0ff */
        /* <DEDUP_REMOVED lines=10> */
[----:B------:R-:W4:Y:S04]  /*03c0*/  LDS.128 R8, [R6+0x10] ;  /* 0x0000100006087984 */ /* 0x000f280000000c00 */
[----:B------:R-:W5:Y:S04]  /*03d0*/  LDS R22, [R3+0x280] ;  /* 0x0002800003167984 */ /* 0x000f680000000800 */
[----:B------:R-:W-:Y:S01]  /*03e0*/  LDS R26, [R3+0x380] ;  /* 0x00038000031a7984 */ /* 0x000fe20000000800 */
[----:B0-----:R-:W-:-:S03]  /*03f0*/  FFMA R12, R12, R28, R23 ;  /* 0x0000001c0c0c7223 */ /* 0x001fc60000000017 */
[----:B------:R-:W0:Y:S01]  /*0400*/  LDS R23, [R3+0x300] ;  /* 0x0003000003177984 */ /* 0x000e220000000800 */
[----:B-1----:R-:W-:-:S03]  /*0410*/  FFMA R12, R29, R13, R12 ;  /* 0x0000000d1d0c7223 */ /* 0x002fc6000000000c */
[----:B------:R-:W-:Y:S01]  /*0420*/  LDS R28, [R3+0x580] ;  /* 0x00058000031c7984 */ /* 0x000fe20000000800 */
[----:B--2---:R-:W-:-:S04]  /*0430*/  FFMA R25, R25, R14, R12 ;  /* 0x0000000e19197223 */ /* 0x004fc8000000000c */
[----:B---3--:R-:W-:Y:S02]  /*0440*/  FFMA R27, R24, R15, R25 ;  /* 0x0000000f181b7223 */ /* 0x008fe40000000019 */
[----:B------:R-:W-:Y:S04]  /*0450*/  LDS R25, [R3+0x400] ;  /* 0x0004000003197984 */ /* 0x000fe80000000800 */
[----:B------:R-:W1:Y:S01]  /*0460*/  LDS.128 R12, [R6+0x20] ;  /* 0x00002000060c7984 */ /* 0x000e620000000c00 */
[----:B----4-:R-:W-:-:S03]  /*0470*/  FFMA R7, R8, R7, R27 ;  /* 0x0000000708077223 */ /* 0x010fc6000000001b */
[----:B------:R-:W2:Y:S01]  /*0480*/  LDS R24, [R3+0x480] ;  /* 0x0004800003187984 */ /* 0x000ea20000000800 */
[----:B-----5:R-:W-:-:S03]  /*0490*/  FFMA R22, R22, R9, R7 ;  /* 0x0000000916167223 */ /* 0x020fc60000000007 */
[----:B------:R-:W3:Y:S01]  /*04a0*/  LDS R7, [R3+0x500] ;  /* 0x0005000003077984 */ /* 0x000ee20000000800 */
[----:B0-----:R-:W-:-:S03]  /*04b0*/  FFMA R23, R23, R10, R22 ;  /* 0x0000000a17177223 */ /* 0x001fc60000000016 */
[----:B------:R-:W-:Y:S01]  /*04c0*/  LDS R22, [R3+0x680] ;  /* 0x0006800003167984 */ /* 0x000fe20000000800 */
[----:B------:R-:W-:-:S03]  /*04d0*/  FFMA R27, R26, R11, R23 ;  /* 0x0000000b1a1b7223 */ /* 0x000fc60000000017 */
[----:B------:R-:W-:Y:S04]  /*04e0*/  LDS R23, [R3+0x600] ;  /* 0x0006000003177984 */ /* 0x000fe80000000800 */
[----:B------:R-:W0:Y:S04]  /*04f0*/  LDS.128 R8, [R6+0x30] ;  /* 0x0000300006087984 */ /* 0x000e280000000c00 */
[----:B------:R-:W-:Y:S01]  /*0500*/  LDS R26, [R3+0x780] ;  /* 0x00078000031a7984 */ /* 0x000fe20000000800 */
[----:B-1----:R-:W-:-:S04]  /*0510*/  FFMA R25, R12, R25, R27 ;  /* 0x000000190c197223 */ /* 0x002fc8000000001b */
[----:B--2---:R-:W-:Y:S02]  /*0520*/  FFMA R24, R24, R13, R25 ;  /* 0x0000000d18187223 */ /* 0x004fe40000000019 */
[----:B------:R-:W1:Y:S02]  /*0530*/  LDS R25, [R3+0x700] ;  /* 0x0007000003197984 */ /* 0x000e640000000800 */
[----:B---3--:R-:W-:Y:S02]  /*0540*/  FFMA R7, R7, R14, R24 ;  /* 0x0000000e07077223 */ /* 0x008fe40000000018 */
[----:B------:R-:W-:Y:S02]  /*0550*/  LDS R24, [R3+0x880] ;  /* 0x0008800003187984 */ /* 0x000fe40000000800 */
[----:B------:R-:W-:Y:S02]  /*0560*/  FFMA R27, R28, R15, R7 ;  /* 0x0000000f1c1b7223 */ /* 0x000fe40000000007 */
[----:B------:R-:W-:Y:S04]  /*0570*/  LDS R7, [R3+0x800] ;  /* 0x0008000003077984 */ /* 0x000fe80000000800 */
[----:B------:R-:W2:Y:S04]  /*0580*/  LDS.128 R12, [R6+0x40] ;  /* 0x00004000060c7984 */ /* 0x000ea80000000c00 */
[----:B------:R-:W-:Y:S01]  /*0590*/  LDS R28, [R3+0x980] ;  /* 0x00098000031c7984 */ /* 0x000fe20000000800 */
[----:B0-----:R-:W-:-:S03]  /*05a0*/  FFMA R23, R8, R23, R27 ;  /* 0x0000001708177223 */ /* 0x001fc6000000001b */
[----:B------:R-:W0:Y:S01]  /*05b0*/  LDS R27, [R3+0x900] ;  /* 0x00090000031b7984 */ /* 0x000e220000000800 */
[----:B------:R-:W-:-:S03]  /*05c0*/  FFMA R22, R22, R9, R23 ;  /* 0x0000000916167223 */ /* 0x000fc60000000017 */
[----:B------:R-:W-:Y:S01]  /*05d0*/  LDS R23, [R3+0xa00] ;  /* 0x000a000003177984 */ /* 0x000fe20000000800 */
[----:B-1----:R-:W-:-:S03]  /*05e0*/  FFMA R25, R25, R10, R22 ;  /* 0x0000000a19197223 */ /* 0x002fc60000000016 */
[----:B------:R-:W-:Y:S01]  /*05f0*/  LDS R22, [R3+0xa80] ;  /* 0x000a800003167984 */ /* 0x000fe20000000800 */
[----:B------:R-:W-:-:S03]  /*0600*/  FFMA R25, R26, R11, R25 ;  /* 0x0000000b1a197223 */ /* 0x000fc60000000019 */
[----:B------:R-:W1:Y:S04]  /*0610*/  LDS.128 R8, [R6+0x50] ;  /* 0x0000500006087984 */ /* 0x000e680000000c00 */
[----:B------:R-:W-:Y:S01]  /*0620*/  LDS R26, [R3+0xb80] ;  /* 0x000b8000031a7984 */ /* 0x000fe20000000800 */
[----:B--2---:R-:W-:-:S03]  /*0630*/  FFMA R7, R12, R7, R25 ;  /* 0x000000070c077223 */ /* 0x004fc60000000019 */
[----:B------:R-:W-:Y:S01]  /*0640*/  LDS R25, [R3+0xc00] ;  /* 0x000c000003197984 */ /* 0x000fe20000000800 */
[----:B------:R-:W-:-:S03]  /*0650*/  FFMA R24, R24, R13, R7 ;  /* 0x0000000d18187223 */ /* 0x000fc60000000007 */
[----:B------:R-:W2:Y:S01]  /*0660*/  LDS R7, [R3+0xb00] ;  /* 0x000b000003077984 */ /* 0x000ea20000000800 */
[----:B0-----:R-:W-:-:S03]  /*0670*/  FFMA R27, R27, R14, R24 ;  /* 0x0000000e1b1b7223 */ /* 0x001fc60000000018 */
[----:B------:R-:W-:Y:S01]  /*0680*/  LDS R24, [R3+0xc80] ;  /* 0x000c800003187984 */ /* 0x000fe20000000800 */
[----:B------:R-:W-:-:S03]  /*0690*/  FFMA R27, R28, R15, R27 ;  /* 0x0000000f1c1b7223 */ /* 0x000fc6000000001b */
[----:B------:R-:W0:Y:S04]  /*06a0*/  LDS.128 R12, [R6+0x60] ;  /* 0x00006000060c7984 */ /* 0x000e280000000c00 */
[----:B------:R-:W-:Y:S01]  /*06b0*/  LDS R28, [R3+0xf00] ;  /* 0x000f0000031c7984 */ /* 0x000fe20000000800 */
[----:B-1----:R-:W-:-:S04]  /*06c0*/  FFMA R23, R8, R23, R27 ;  /* 0x0000001708177223 */ /* 0x002fc8000000001b */
[----:B------:R-:W-:Y:S02]  /*06d0*/  FFMA R22, R22, R9, R23 ;  /* 0x0000000916167223 */ /* 0x000fe40000000017 */
[----:B------:R-:W1:Y:S02]  /*06e0*/  LDS R23, [R3+0xd00] ;  /* 0x000d000003177984 */ /* 0x000e640000000800 */
[----:B--2---:R-:W-:Y:S02]  /*06f0*/  FFMA R7, R7, R10, R22 ;  /* 0x0000000a07077223 */ /* 0x004fe40000000016 */
[----:B------:R-:W2:Y:S02]  /*0700*/  LDS R22, [R3+0xd80] ;  /* 0x000d800003167984 */ /* 0x000ea40000000800 */
[----:B------:R-:W-:Y:S02]  /*0710*/  FFMA R27, R26, R11, R7 ;  /* 0x0000000b1a1b7223 */ /* 0x000fe40000000007 */
[----:B------:R-:W-:Y:S04]  /*0720*/  LDS R7, [R3+0xe00] ;  /* 0x000e000003077984 */ /* 0x000fe80000000800 */
[----:B------:R-:W3:Y:S01]  /*0730*/  LDS.128 R8, [R6+0x70] ;  /* 0x0000700006087984 */ /* 0x000ee20000000c00 */
[----:B0-----:R-:W-:-:S03]  /*0740*/  FFMA R25, R12, R25, R27 ;  /* 0x000000190c197223 */ /* 0x001fc6000000001b */
[----:B------:R-:W0:Y:S01]  /*0750*/  LDS R12, [R3+0xe80] ;  /* 0x000e8000030c7984 */ /* 0x000e220000000800 */
[----:B------:R-:W-:-:S03]  /*0760*/  FFMA R26, R24, R13, R25 ;  /* 0x0000000d181a7223 */ /* 0x000fc60000000019 */
[----:B------:R-:W4:Y:S01]  /*0770*/  LDS R24, [R3+0xf80] ;  /* 0x000f800003187984 */ /* 0x000f220000000800 */
[----:B-1----:R-:W-:-:S04]  /*0780*/  FFMA R23, R23, R14, R26 ;  /* 0x0000000e17177223 */ /* 0x002fc8000000001a */
[----:B--2---:R-:W-:-:S04]  /*0790*/  FFMA R15, R22, R15, R23 ;  /* 0x0000000f160f7223 */ /* 0x004fc80000000017 */
[----:B---3--:R-:W-:-:S04]  /*07a0*/  FFMA R7, R8, R7, R15 ;  /* 0x0000000708077223 */ /* 0x008fc8000000000f */
[----:B0-----:R-:W-:-:S04]  /*07b0*/  FFMA R7, R12, R9, R7 ;  /* 0x000000090c077223 */ /* 0x001fc80000000007 */
[----:B------:R-:W-:-:S04]  /*07c0*/  FFMA R7, R28, R10, R7 ;  /* 0x0000000a1c077223 */ /* 0x000fc80000000007 */
[----:B----4-:R-:W-:Y:S01]  /*07d0*/  FFMA R23, R24, R11, R7 ;  /* 0x0000000b18177223 */ /* 0x010fe20000000007 */
[----:B------:R-:W-:Y:S06]  /*07e0*/  BAR.SYNC.DEFER_BLOCKING 0x0 ;  /* 0x0000000000007b1d */ /* 0x000fec0000010000 */
[----:B------:R-:W-:Y:S05]  /*07f0*/  BRA.U UP0, `(.L_x_4) ;  /* 0xfffffff900ac7547 */ /* 0x000fea000b83ffff */
.L_x_3:
[----:B------:R-:W-:Y:S01]  /*0800*/  STG.E desc[UR8][R20.64], R23 ;  /* 0x0000001714007986 */ /* 0x000fe2000c101908 */
[----:B------:R-:W-:Y:S05]  /*0810*/  EXIT ;  /* 0x000000000000794d */ /* 0x000fea0003800000 */
.L_x_5:
        /* <DEDUP_REMOVED lines=14> */
.L_x_187:


//--------------------- .text._Z10isnan_testPfii  --------------------------
	.section	.text._Z10isnan_testPfii,"ax",@progbits
	.align	128
        .global         _Z10isnan_testPfii
        .type           _Z10isnan_testPfii,@function
        .size           _Z10isnan_testPfii,(.L_x_188 - _Z10isnan_testPfii)
        .other          _Z10isnan_testPfii,@"STO_CUDA_ENTRY STV_DEFAULT"
_Z10isnan_testPfii:
.text._Z10isnan_testPfii:
[----:B------:R-:W0:Y:S01]  /*0000*/  LDC R1, c[0x0][0x37c] ;  /* 0x0000df00ff017b82 */ /* 0x000e220000000800 */
[----:B------:R-:W1:Y:S01]  /*0010*/  S2R R3, SR_TID.X ;  /* 0x0000000000037919 */ /* 0x000e620000002100 */
[----:B------:R-:W2:Y:S01]  /*0020*/  LDCU UR5, c[0x0][0x2fc] ;  /* 0x00005f80ff0577ac */ /* 0x000ea20008000800 */
[----:B0-----:R-:W-:Y:S01]  /*0030*/  VIADD R1, R1, 0xfffffff8 ;  /* 0xfffffff801017836 */ /* 0x001fe20000000000 */
[----:B------:R-:W1:Y:S01]  /*0040*/  S2R R0, SR_CTAID.X ;  /* 0x0000000000007919 */ /* 0x000e620000002500 */
[----:B------:R-:W1:Y:S01]  /*0050*/  LDCU UR6, c[0x0][0x360] ;  /* 0x00006c00ff0677ac */ /* 0x000e620008000800 */
[----:B------:R-:W0:Y:S01]  /*0060*/  LDCU UR7, c[0x0][0x388] ;  /* 0x00007100ff0777ac */ /* 0x000e220008000800 */
[----:B------:R-:W3:Y:S02]  /*0070*/  LDCU UR4, c[0x0][0x2f8] ;  /* 0x00005f00ff0477ac */ /* 0x000ee40008000800 */
[----:B---3--:R-:W-:Y:S01]  /*0080*/  IADD3 R6, P1, PT, R1, UR4, RZ ;  /* 0x0000000401067c10 */ /* 0x008fe2000ff3e0ff */
[----:B-1----:R-:W-:-:S04]  /*0090*/  IMAD R3, R0, UR6, R3 ;  /* 0x0000000600037c24 */ /* 0x002fc8000f8e0203 */
[----:B--2---:R-:W-:Y:S01]  /*00a0*/  IMAD.X R7, RZ, RZ, UR5, P1 ;  /* 0x00000005ff077e24 */ /* 0x004fe200088e06ff */
[----:B0-----:R-:W-:-:S13]  /*00b0*/  ISETP.GE.AND P0, PT, R3, UR7, PT ;  /* 0x0000000703007c0c */ /* 0x001fda000bf06270 */
[----:B------:R-:W-:Y:S05]  /*00c0*/  @P0 EXIT ;  /* 0x000000000000094d */ /* 0x000fea0003800000 */
[----:B------:R-:W0:Y:S02]  /*00d0*/  LDC R0, c[0x0][0x38c] ;  /* 0x0000e300ff007b82 */ /* 0x000e240000000800 */
[----:B0-----:R-:W-:-:S13]  /*00e0*/  ISETP.GE.AND P0, PT, R0, 0x1, PT ;  /* 0x000000010000780c */ /* 0x001fda0003f06270 */
[----:B------:R-:W-:Y:S05]  /*00f0*/  @!P0 EXIT ;  /* 0x000000000000894d */ /* 0x000fea0003800000 */
[----:B------:R-:W0:Y:S01]  /*0100*/  LDCU UR38, c[0x0][0x370] ;  /* 0x00006e00ff2677ac */ /* 0x000e220008000800 */
[----:B------:R-:W-:Y:S01]  /*0110*/  BSSY.RECONVERGENT B0, `(.L_x_6) ;  /* 0x0000016000007945 */ /* 0x000fe20003800200 */
[----:B------:R-:W1:Y:S01]  /*0120*/  LDCU.64 UR36, c[0x0][0x358] ;  /* 0x00006b00ff2477ac */ /* 0x000e620008000a00 */
[----:B------:R-:W2:Y:S01]  /*0130*/  LDCU UR39, c[0x0][0x38c] ;  /* 0x00007180ff2777ac */ /* 0x000ea20008000800 */
[----:B0-----:R-:W-:-:S12]  /*0140*/  UIADD3 UR38, UPT, UPT, UR6, UR38, URZ ;  /* 0x0000002606267290 */ /* 0x001fd8000fffe0ff */
.L_x_10:
[----:B------:R-:W0:Y:S01]  /*0150*/  LDC R0, c[0x0][0x388] ;  /* 0x0000e200ff007b82 */ /* 0x000e220000000800 */
[----:B------:R-:W-:Y:S01]  /*0160*/  BSSY.RELIABLE B6, `(.L_x_7) ;  /* 0x000000c000067945 */ /* 0x000fe20003800100 */
[----:B------:R-:W-:-:S06]  /*0170*/  IMAD.MOV.U32 R2, RZ, RZ, RZ ;  /* 0x000000ffff027224 */ /* 0x000fcc00078e00ff */
[----:B------:R-:W3:Y:S02]  /*0180*/  LDC.64 R8, c[0x0][0x380] ;  /* 0x0000e000ff087b82 */ /* 0x000ee40000000a00 */
.L_x_9:
[----:B0-----:R-:W-:-:S04]  /*0190*/  IMAD R5, R2, R0, R3 ;  /* 0x0000000002057224 */ /* 0x001fc800078e0203 */
[----:B---3--:R-:W-:-:S06]  /*01a0*/  IMAD.WIDE R4, R5, 0x4, R8 ;  /* 0x0000000405047825 */ /* 0x008fcc00078e0208 */
[----:B-1----:R-:W3:Y:S02]  /*01b0*/  LDG.E R4, desc[UR36][R4.64] ;  /* 0x0000002404047981 */ /* 0x002ee4000c1e1900 */
[----:B---3--:R-:W-:-:S13]  /*01c0*/  FSETP.NAN.AND P0, PT, |R4|, |R4|, PT ;  /* 0x400000040400720b */ /* 0x008fda0003f08200 */
[----:B------:R-:W-:Y:S05]  /*01d0*/  @P0 BREAK.RELIABLE B6 ;  /* 0x0000000000060942 */ /* 0x000fea0003800100 */
[----:B------:R-:W-:Y:S05]  /*01e0*/  @P0 BRA `(.L_x_8) ;  /* 0x0000000000200947 */ /* 0x000fea0003800000 */
[----:B------:R-:W-:-:S04]  /*01f0*/  IADD3 R2, PT, PT, R2, 0x1, RZ ;  /* 0x0000000102027810 */ /* 0x000fc80007ffe0ff */
[----:B--2---:R-:W-:-:S13]  /*0200*/  ISETP.NE.AND P0, PT, R2, UR39, PT ;  /* 0x0000002702007c0c */ /* 0x004fda000bf05270 */
[----:B------:R-:W-:Y:S05]  /*0210*/  @P0 BRA `(.L_x_9) ;  /* 0xfffffffc00dc0947 */ /* 0x000fea000383ffff */
[----:B------:R-:W-:Y:S05]  /*0220*/  BSYNC.RELIABLE B6 ;  /* 0x0000000000067941 */ /* 0x000fea0003800100 */
.L_x_7:
[----:B------:R-:W-:-:S05]  /*0230*/  VIADD R3, R3, UR38 ;  /* 0x0000002603037c36 */ /* 0x000fca0008000000 */
[----:B------:R-:W-:-:S13]  /*0240*/  ISETP.GE.AND P0, PT, R3, R0, PT ;  /* 0x000000000300720c */ /* 0x000fda0003f06270 */
[----:B------:R-:W-:Y:S05]  /*0250*/  @!P0 BRA `(.L_x_10) ;  /* 0xfffffffc00bc8947 */ /* 0x000fea000383ffff */
[----:B------:R-:W-:Y:S05]  /*0260*/  EXIT ;  /* 0x000000000000794d */ /* 0x000fea0003800000 */
.L_x_8:
[----:B--2---:R-:W-:Y:S05]  /*0270*/  BSYNC.RECONVERGENT B0 ;  /* 0x0000000000007941 */ /* 0x004fea0003800200 */
.L_x_6:
[----:B------:R-:W-:Y:S01]  /*0280*/  MOV R0, 0x10 ;  /* 0x0000001000007802 */ /* 0x000fe20000000f00 */
[----:B------:R0:W-:Y:S01]  /*0290*/  STL.64 [R1], R2 ;  /* 0x0000000201007387 */ /* 0x0001e20000100a00 */
[----:B------:R-:W1:Y:S02]  /*02a0*/  LDCU.64 UR4, c[0x4][0x8] ;  /* 0x01000100ff0477ac */ /* 0x000e640008000a00 */
[----:B------:R0:W2:Y:S01]  /*02b0*/  LDC.64 R8, c[0x4][R0] ;  /* 0x0100000000087b82 */ /* 0x0000a20000000a00 */
[----:B-1----:R-:W-:Y:S01]  /*02c0*/  IMAD.U32 R4, RZ, RZ, UR4 ;  /* 0x00000004ff047e24 */ /* 0x002fe2000f8e00ff */
[----:B0-----:R-:W-:-:S07]  /*02d0*/  MOV R5, UR5 ;  /* 0x0000000500057c02 */ /* 0x001fce0008000f00 */
[----:B------:R-:W-:-:S07]  /*02e0*/  LEPC R20, `(.L_x_11) ;  /* 0x000000001014794e */ /* 0x000fce0000000000 */
[----:B--2---:R-:W-:Y:S05]  /*02f0*/  CALL.ABS.NOINC R8 ;  /* 0x0000000008007343 */ /* 0x004fea0003c00000 */
.L_x_11:
[----:B------:R-:W-:Y:S05]  /*0300*/  EXIT ;  /* 0x000000000000794d */ /* 0x000fea0003800000 */
.L_x_12:
        /* <DEDUP_REMOVED lines=15> */
.L_x_188:


//--------------------- .text._Z8set_zeroPfiii    --------------------------
	.section	.text._Z8set_zeroPfiii,"ax",@progbits
	.align	128
        .global         _Z8set_zeroPfiii
        .type           _Z8set_zeroPfiii,@function
        .size           _Z8set_zeroPfiii,(.L_x_189 - _Z8set_zeroPfiii)
        .other          _Z8set_zeroPfiii,@"STO_CUDA_ENTRY STV_DEFAULT"
_Z8set_zeroPfiii:
.text._Z8set_zeroPfiii:
[----:B------:R-:W-:Y:S08]  /*0000*/  LDC R1, c[0x0][0x37c] ;  /* 0x0000df00ff017b82 */ /* 0x000ff00000000800 */
[----:B------:R-:W0:Y:S01]  /*0010*/  S2UR UR5, SR_CTAID.X ;  /* 0x00000000000579c3 */ /* 0x000e220000002500 */
[----:B------:R-:W0:Y:S01]  /*0020*/  LDCU UR4, c[0x0][0x390] ;  /* 0x00007200ff0477ac */ /* 0x000e220008000800 */
[----:B------:R-:W1:Y:S01]  /*0030*/  S2R R0, SR_TID.X ;  /* 0x0000000000007919 */ /* 0x000e620000002100 */
[----:B------:R-:W2:Y:S01]  /*0040*/  LDCU.64 UR6, c[0x0][0x358] ;  /* 0x00006b00ff0677ac */ /* 0x000ea20008000a00 */
[----:B0-----:R-:W-:-:S09]  /*0050*/  UISETP.GE.U32.AND UP0, UPT, UR5, UR4, UPT ;  /* 0x000000040500728c */ /* 0x001fd2000bf06070 */
[----:B--2---:R-:W-:Y:S05]  /*0060*/  BRA.U !UP0, `(.L_x_13) ;  /* 0x0000000508a87547 */ /* 0x004fea000b800000 */
[----:B------:R-:W0:Y:S08]  /*0070*/  LDC R3, c[0x0][0x360] ;  /* 0x0000d800ff037b82 */ /* 0x000e300000000800 */
[----:B------:R-:W0:Y:S02]  /*0080*/  LDC R10, c[0x0][0x388] ;  /* 0x0000e200ff0a7b82 */ /* 0x000e240000000800 */
[----:B0-----:R-:W-:-:S13]  /*0090*/  ISETP.GT.U32.AND P0, PT, R3, R10, PT ;  /* 0x0000000a0300720c */ /* 0x001fda0003f04070 */
[----:B------:R-:W-:Y:S05]  /*00a0*/  @P0 EXIT ;  /* 0x000000000000094d */ /* 0x000fea0003800000 */
[----:B------:R-:W0:Y:S01]  /*00b0*/  I2F.U32.RP R2, R3 ;  /* 0x0000000300027306 */ /* 0x000e220000209000 */
[----:B------:R-:W-:-:S07]  /*00c0*/  ISETP.NE.U32.AND P2, PT, R3, RZ, PT ;  /* 0x000000ff0300720c */ /* 0x000fce0003f45070 */
[----:B0-----:R-:W0:Y:S02]  /*00d0*/  MUFU.RCP R2, R2 ;  /* 0x0000000200027308 */ /* 0x001e240000001000 */
[----:B0-----:R-:W-:-:S06]  /*00e0*/  IADD3 R4, PT, PT, R2, 0xffffffe, RZ ;  /* 0x0ffffffe02047810 */ /* 0x001fcc0007ffe0ff */
[----:B------:R0:W2:Y:S02]  /*00f0*/  F2I.FTZ.U32.TRUNC.NTZ R5, R4 ;  /* 0x0000000400057305 */ /* 0x0000a4000021f000 */
[----:B0-----:R-:W-:Y:S02]  /*0100*/  HFMA2 R4, -RZ, RZ, 0, 0 ;  /* 0x00000000ff047431 */ /* 0x001fe400000001ff */
[----:B--2---:R-:W-:-:S04]  /*0110*/  IMAD.MOV R6, RZ, RZ, -R5 ;  /* 0x000000ffff067224 */ /* 0x004fc800078e0a05 */
[----:B------:R-:W-:-:S04]  /*0120*/  IMAD R7, R6, R3, RZ ;  /* 0x0000000306077224 */ /* 0x000fc800078e02ff */
[----:B------:R-:W-:-:S06]  /*0130*/  IMAD.HI.U32 R5, R5, R7, R4 ;  /* 0x0000000705057227 */ /* 0x000fcc00078e0004 */
[----:B------:R-:W-:-:S04]  /*0140*/  IMAD.HI.U32 R5, R5, R10, RZ ;  /* 0x0000000a05057227 */ /* 0x000fc800078e00ff */
[----:B------:R-:W-:-:S04]  /*0150*/  IMAD.MOV R6, RZ, RZ, -R5 ;  /* 0x000000ffff067224 */ /* 0x000fc800078e0a05 */
[----:B------:R-:W-:-:S05]  /*0160*/  IMAD R6, R3, R6, R10 ;  /* 0x0000000603067224 */ /* 0x000fca00078e020a */
[----:B------:R-:W-:-:S13]  /*0170*/  ISETP.GE.U32.AND P0, PT, R6, R3, PT ;  /* 0x000000030600720c */ /* 0x000fda0003f06070 */
[----:B------:R-:W-:Y:S01]  /*0180*/  @P0 IADD3 R6, PT, PT, R6, -R3, RZ ;  /* 0x8000000306060210 */ /* 0x000fe20007ffe0ff */
[----:B------:R-:W-:-:S03]  /*0190*/  @P0 VIADD R5, R5, 0x1 ;  /* 0x0000000105050836 */ /* 0x000fc60000000000 */
[----:B------:R-:W-:Y:S01]  /*01a0*/  ISETP.GE.U32.AND P1, PT, R6, R3, PT ;  /* 0x000000030600720c */ /* 0x000fe20003f26070 */
[----:B-1----:R-:W-:-:S12]  /*01b0*/  IMAD R6, R10, UR5, R0 ;  /* 0x000000050a067c24 */ /* 0x002fd8000f8e0200 */
[----:B------:R-:W-:Y:S02]  /*01c0*/  @P1 IADD3 R5, PT, PT, R5, 0x1, RZ ;  /* 0x0000000105051810 */ /* 0x000fe40007ffe0ff */
[----:B------:R-:W-:-:S04]  /*01d0*/  @!P2 LOP3.LUT R5, RZ, R3, RZ, 0x33, !PT ;  /* 0x00000003ff05a212 */ /* 0x000fc800078e33ff */
[C---:B------:R-:W-:Y:S02]  /*01e0*/  ISETP.GE.U32.AND P0, PT, R5.reuse, 0x8, PT ;  /* 0x000000080500780c */ /* 0x040fe40003f06070 */
[----:B------:R-:W-:Y:S01]  /*01f0*/  VIMNMX.U32 R2, PT, PT, R5, 0x1, !PT ;  /* 0x0000000105027848 */ /* 0x000fe20007fe0000 */
[----:B------:R-:W-:-:S03]  /*0200*/  IMAD.MOV.U32 R5, RZ, RZ, RZ ;  /* 0x000000ffff057224 */ /* 0x000fc600078e00ff */
[----:B------:R-:W-:-:S04]  /*0210*/  LOP3.LUT R4, R2, 0x7, RZ, 0xc0, !PT ;  /* 0x0000000702047812 */ /* 0x000fc800078ec0ff */
[----:B------:R-:W-:-:S03]  /*0220*/  ISETP.NE.AND P1, PT, R4, RZ, PT ;  /* 0x000000ff0400720c */ /* 0x000fc60003f25270 */
[----:B------:R-:W-:Y:S10]  /*0230*/  @!P0 BRA `(.L_x_14) ;  /* 0x00000000009c8947 */ /* 0x000ff40003800000 */
[----:B------:R-:W0:Y:S01]  /*0240*/  LDC.64 R8, c[0x0][0x380] ;  /* 0x0000e000ff087b82 */ /* 0x000e220000000a00 */
[----:B------:R-:W-:Y:S01]  /*0250*/  IADD3 R0, PT, PT, R0, R3, RZ ;  /* 0x0000000300007210 */ /* 0x000fe20007ffe0ff */
[C-C-:B------:R-:W-:Y:S01]  /*0260*/  IMAD R7, R3.reuse, 0x3, R6.reuse ;  /* 0x0000000303077824 */ /* 0x140fe200078e0206 */
[----:B------:R-:W-:Y:S01]  /*0270*/  LOP3.LUT R5, R2, 0xfffffff8, RZ, 0xc0, !PT ;  /* 0xfffffff802057812 */ /* 0x000fe200078ec0ff */
[C---:B------:R-:W-:Y:S02]  /*0280*/  IMAD R11, R3.reuse, 0x5, R6 ;  /* 0x00000005030b7824 */ /* 0x040fe400078e0206 */
[----:B------:R-:W-:Y:S01]  /*0290*/  IMAD R27, R10, UR5, R0 ;  /* 0x000000050a1b7c24 */ /* 0x000fe2000f8e0200 */
[C---:B------:R-:W-:Y:S01]  /*02a0*/  LEA R10, R3.reuse, R6, 0x2 ;  /* 0x00000006030a7211 */ /* 0x040fe200078e10ff */
[--C-:B------:R-:W-:Y:S01]  /*02b0*/  IMAD R0, R3, 0x2, R6.reuse ;  /* 0x0000000203007824 */ /* 0x100fe200078e0206 */
[----:B------:R-:W-:Y:S01]  /*02c0*/  IADD3 R28, PT, PT, -R5, RZ, RZ ;  /* 0x000000ff051c7210 */ /* 0x000fe20007ffe1ff */
[----:B------:R-:W-:-:S02]  /*02d0*/  IMAD R20, R3, 0x6, R6 ;  /* 0x0000000603147824 */ /* 0x000fc400078e0206 */
[--C-:B------:R-:W-:Y:S02]  /*02e0*/  IMAD R21, R3, 0x7, R6.reuse ;  /* 0x0000000703157824 */ /* 0x100fe400078e0206 */
[----:B------:R-:W-:-:S07]  /*02f0*/  IMAD.MOV.U32 R26, RZ, RZ, R6 ;  /* 0x000000ffff1a7224 */ /* 0x000fce00078e0006 */
.L_x_15:
[----:B0-----:R-:W-:Y:S01]  /*0300*/  IMAD.WIDE.U32 R14, R26, 0x4, R8 ;  /* 0x000000041a0e7825 */ /* 0x001fe200078e0008 */
[----:B------:R-:W-:-:S03]  /*0310*/  LEA R26, R3, R26, 0x3 ;  /* 0x0000001a031a7211 */ /* 0x000fc600078e18ff */
[--C-:B------:R-:W-:Y:S01]  /*0320*/  IMAD.WIDE.U32 R12, R27, 0x4, R8.reuse ;  /* 0x000000041b0c7825 */ /* 0x100fe200078e0008 */
[----:B------:R0:W-:Y:S03]  /*0330*/  STG.E desc[UR6][R14.64], RZ ;  /* 0x000000ff0e007986 */ /* 0x0001e6000c101906 */
[--C-:B------:R-:W-:Y:S01]  /*0340*/  IMAD.WIDE.U32 R24, R0, 0x4, R8.reuse ;  /* 0x0000000400187825 */ /* 0x100fe200078e0008 */
[----:B------:R1:W-:Y:S01]  /*0350*/  STG.E desc[UR6][R12.64], RZ ;  /* 0x000000ff0c007986 */ /* 0x0003e2000c101906 */
[----:B------:R-:W-:Y:S02]  /*0360*/  LEA R0, R3, R0, 0x3 ;  /* 0x0000000003007211 */ /* 0x000fe400078e18ff */
[--C-:B------:R-:W-:Y:S01]  /*0370*/  IMAD.WIDE.U32 R22, R7, 0x4, R8.reuse ;  /* 0x0000000407167825 */ /* 0x100fe200078e0008 */
[----:B------:R2:W-:Y:S03]  /*0380*/  STG.E desc[UR6][R24.64], RZ ;  /* 0x000000ff18007986 */ /* 0x0005e6000c101906 */
[--C-:B0-----:R-:W-:Y:S01]  /*0390*/  IMAD.WIDE.U32 R14, R11, 0x4, R8.reuse ;  /* 0x000000040b0e7825 */ /* 0x101fe200078e0008 */
[----:B------:R2:W-:Y:S03]  /*03a0*/  STG.E desc[UR6][R22.64], RZ ;  /* 0x000000ff16007986 */ /* 0x0005e6000c101906 */
[----:B-1----:R-:W-:Y:S01]  /*03b0*/  IMAD.WIDE.U32 R12, R10, 0x4, R8 ;  /* 0x000000040a0c7825 */ /* 0x002fe200078e0008 */
[----:B------:R-:W-:-:S03]  /*03c0*/  LEA R10, R3, R10, 0x3 ;  /* 0x0000000a030a7211 */ /* 0x000fc600078e18ff */
[--C-:B------:R-:W-:Y:S01]  /*03d0*/  IMAD.WIDE.U32 R16, R20, 0x4, R8.reuse ;  /* 0x0000000414107825 */ /* 0x100fe200078e0008 */
[----:B------:R2:W-:Y:S01]  /*03e0*/  STG.E desc[UR6][R12.64], RZ ;  /* 0x000000ff0c007986 */ /* 0x0005e2000c101906 */
[----:B------:R-:W-:Y:S02]  /*03f0*/  LEA R20, R3, R20, 0x3 ;  /* 0x0000001403147211 */ /* 0x000fe400078e18ff */
[----:B------:R-:W-:Y:S01]  /*0400*/  IMAD.WIDE.U32 R18, R21, 0x4, R8 ;  /* 0x0000000415127825 */ /* 0x000fe200078e0008 */
[----:B------:R2:W-:Y:S03]  /*0410*/  STG.E desc[UR6][R14.64], RZ ;  /* 0x000000ff0e007986 */ /* 0x0005e6000c101906 */
[----:B------:R-:W-:Y:S01]  /*0420*/  VIADD R28, R28, 0x8 ;  /* 0x000000081c1c7836 */ /* 0x000fe20000000000 */
[----:B------:R2:W-:Y:S01]  /*0430*/  STG.E desc[UR6][R16.64], RZ ;  /* 0x000000ff10007986 */ /* 0x0005e2000c101906 */
[----:B------:R-:W-:-:S02]  /*0440*/  IMAD R27, R3, 0x8, R27 ;  /* 0x00000008031b7824 */ /* 0x000fc400078e021b */
[C---:B------:R-:W-:Y:S01]  /*0450*/  IMAD R7, R3.reuse, 0x8, R7 ;  /* 0x0000000803077824 */ /* 0x040fe200078e0207 */
[----:B------:R2:W-:Y:S01]  /*0460*/  STG.E desc[UR6][R18.64], RZ ;  /* 0x000000ff12007986 */ /* 0x0005e2000c101906 */
[----:B------:R-:W-:Y:S01]  /*0470*/  ISETP.NE.AND P0, PT, R28, RZ, PT ;  /* 0x000000ff1c00720c */ /* 0x000fe20003f05270 */
[C---:B------:R-:W-:Y:S02]  /*0480*/  IMAD R11, R3.reuse, 0x8, R11 ;  /* 0x00000008030b7824 */ /* 0x040fe400078e020b */
[----:B------:R-:W-:-:S10]  /*0490*/  IMAD R21, R3, 0x8, R21 ;  /* 0x0000000803157824 */ /* 0x000fd400078e0215 */
[----:B--2---:R-:W-:Y:S05]  /*04a0*/  @P0 BRA `(.L_x_15) ;  /* 0xfffffffc00940947 */ /* 0x004fea000383ffff */
.L_x_14:
[----:B------:R-:W-:Y:S05]  /*04b0*/  @!P1 EXIT ;  /* 0x000000000000994d */ /* 0x000fea0003800000 */
[----:B------:R-:W-:Y:S02]  /*04c0*/  ISETP.GE.U32.AND P0, PT, R4, 0x4, PT ;  /* 0x000000040400780c */ /* 0x000fe40003f06070 */
[----:B------:R-:W-:-:S04]  /*04d0*/  LOP3.LUT R0, R2, 0x3, RZ, 0xc0, !PT ;  /* 0x0000000302007812 */ /* 0x000fc800078ec0ff */
[----:B------:R-:W-:-:S07]  /*04e0*/  ISETP.NE.AND P1, PT, R0, RZ, PT ;  /* 0x000000ff0000720c */ /* 0x000fce0003f25270 */
[----:B------:R-:W-:Y:S06]  /*04f0*/  @!P0 BRA `(.L_x_16) ;  /* 0x0000000000388947 */ /* 0x000fec0003800000 */
[----:B------:R-:W0:Y:S01]  /*0500*/  LDC.64 R14, c[0x0][0x380] ;  /* 0x0000e000ff0e7b82 */ /* 0x000e220000000a00 */
[C---:B------:R-:W-:Y:S02]  /*0510*/  IMAD R8, R5.reuse, R3, R6 ;  /* 0x0000000305087224 */ /* 0x040fe400078e0206 */
[----:B------:R-:W-:-:S03]  /*0520*/  VIADD R5, R5, 0x4 ;  /* 0x0000000405057836 */ /* 0x000fc60000000000 */
[----:B------:R-:W-:-:S05]  /*0530*/  IADD3 R10, PT, PT, R8, R3, RZ ;  /* 0x00000003080a7210 */ /* 0x000fca0007ffe0ff */
[----:B------:R-:W-:-:S05]  /*0540*/  IMAD.IADD R12, R10, 0x1, R3 ;  /* 0x000000010a0c7824 */ /* 0x000fca00078e0203 */
[----:B------:R-:W-:Y:S01]  /*0550*/  IADD3 R7, PT, PT, R12, R3, RZ ;  /* 0x000000030c077210 */ /* 0x000fe20007ffe0ff */
[----:B0-----:R-:W-:-:S04]  /*0560*/  IMAD.WIDE.U32 R8, R8, 0x4, R14 ;  /* 0x0000000408087825 */ /* 0x001fc800078e000e */
[--C-:B------:R-:W-:Y:S01]  /*0570*/  IMAD.WIDE.U32 R10, R10, 0x4, R14.reuse ;  /* 0x000000040a0a7825 */ /* 0x100fe200078e000e */
[----:B------:R0:W-:Y:S03]  /*0580*/  STG.E desc[UR6][R8.64], RZ ;  /* 0x000000ff08007986 */ /* 0x0001e6000c101906 */
[--C-:B------:R-:W-:Y:S01]  /*0590*/  IMAD.WIDE.U32 R12, R12, 0x4, R14.reuse ;  /* 0x000000040c0c7825 */ /* 0x100fe200078e000e */
[----:B------:R0:W-:Y:S03]  /*05a0*/  STG.E desc[UR6][R10.64], RZ ;  /* 0x000000ff0a007986 */ /* 0x0001e6000c101906 */
[----:B------:R-:W-:Y:S01]  /*05b0*/  IMAD.WIDE.U32 R14, R7, 0x4, R14 ;  /* 0x00000004070e7825 */ /* 0x000fe200078e000e */
[----:B------:R0:W-:Y:S04]  /*05c0*/  STG.E desc[UR6][R12.64], RZ ;  /* 0x000000ff0c007986 */ /* 0x0001e8000c101906 */
[----:B------:R0:W-:Y:S02]  /*05d0*/  STG.E desc[UR6][R14.64], RZ ;  /* 0x000000ff0e007986 */ /* 0x0001e4000c101906 */
.L_x_16:
[----:B------:R-:W-:Y:S05]  /*05e0*/  @!P1 EXIT ;  /* 0x000000000000994d */ /* 0x000fea0003800000 */
[----:B------:R-:W-:Y:S02]  /*05f0*/  ISETP.NE.AND P0, PT, R0, 0x1, PT ;  /* 0x000000010000780c */ /* 0x000fe40003f05270 */
[----:B------:R-:W-:-:S04]  /*0600*/  LOP3.LUT R2, R2, 0x1, RZ, 0xc0, !PT ;  /* 0x0000000102027812 */ /* 0x000fc800078ec0ff */
[----:B------:R-:W-:-:S07]  /*0610*/  ISETP.NE.U32.AND P1, PT, R2, 0x1, PT ;  /* 0x000000010200780c */ /* 0x000fce0003f25070 */
[----:B------:R-:W-:Y:S06]  /*0620*/  @!P0 BRA `(.L_x_17) ;  /* 0x0000000000208947 */ /* 0x000fec0003800000 */
[----:B0-----:R-:W0:Y:S01]  /*0630*/  LDC.64 R8, c[0x0][0x380] ;  /* 0x0000e000ff087b82 */ /* 0x001e220000000a00 */
[C---:B------:R-:W-:Y:S02]  /*0640*/  IMAD R10, R5.reuse, R3, R6 ;  /* 0x00000003050a7224 */ /* 0x040fe400078e0206 */
[----:B------:R-:W-:-:S03]  /*0650*/  VIADD R5, R5, 0x2 ;  /* 0x0000000205057836 */ /* 0x000fc60000000000 */
[C---:B------:R-:W-:Y:S01]  /*0660*/  IADD3 R7, PT, PT, R10.reuse, R3, RZ ;  /* 0x000000030a077210 */ /* 0x040fe20007ffe0ff */
[----:B0-----:R-:W-:-:S04]  /*0670*/  IMAD.WIDE.U32 R10, R10, 0x4, R8 ;  /* 0x000000040a0a7825 */ /* 0x001fc800078e0008 */
[----:B------:R-:W-:Y:S01]  /*0680*/  IMAD.WIDE.U32 R8, R7, 0x4, R8 ;  /* 0x0000000407087825 */ /* 0x000fe200078e0008 */
[----:B------:R1:W-:Y:S04]  /*0690*/  STG.E desc[UR6][R10.64], RZ ;  /* 0x000000ff0a007986 */ /* 0x0003e8000c101906 */
[----:B------:R1:W-:Y:S02]  /*06a0*/  STG.E desc[UR6][R8.64], RZ ;  /* 0x000000ff08007986 */ /* 0x0003e4000c101906 */
.L_x_17:
[----:B------:R-:W-:Y:S05]  /*06b0*/  @P1 EXIT ;  /* 0x000000000000194d */ /* 0x000fea0003800000 */
[----:B01----:R-:W0:Y:S01]  /*06c0*/  LDC.64 R8, c[0x0][0x380] ;  /* 0x0000e000ff087b82 */ /* 0x003e220000000a00 */
[----:B------:R-:W-:-:S04]  /*06d0*/  IMAD R3, R3, R5, R6 ;  /* 0x0000000503037224 */ /* 0x000fc800078e0206 */
[----:B0-----:R-:W-:-:S05]  /*06e0*/  IMAD.WIDE.U32 R2, R3, 0x4, R8 ;  /* 0x0000000403027825 */ /* 0x001fca00078e0008 */
[----:B------:R-:W-:Y:S01]  /*06f0*/  STG.E desc[UR6][R2.64], RZ ;  /* 0x000000ff02007986 */ /* 0x000fe2000c101906 */
[----:B------:R-:W-:Y:S05]  /*0700*/  EXIT ;  /* 0x000000000000794d */ /* 0x000fea0003800000 */
.L_x_13:
        /* <DEDUP_REMOVED lines=9> */
[----:B0-----:R-:W-:Y:S01]  /*07a0*/  MOV R4, RZ ;  /* 0x000000ff00047202 */ /* 0x001fe20000000f00 */
        /* <DEDUP_REMOVED lines=9> */
[----:B------:R-:W-:-:S13]  /*0840*/  ISETP.GE.U32.AND P1, PT, R6, R3, PT ;  /* 0x000000030600720c */ /* 0x000fda0003f26070 */
[----:B------:R-:W-:Y:S02]  /*0850*/  @P1 IADD3 R5, PT, PT, R5, 0x1, RZ ;  /* 0x0000000105051810 */ /* 0x000fe40007ffe0ff */
[----:B------:R-:W-:-:S04]  /*0860*/  @!P2 LOP3.LUT R5, RZ, R3, RZ, 0x33, !PT ;  /* 0x00000003ff05a212 */ /* 0x000fc800078e33ff */
[C---:B------:R-:W-:Y:S02]  /*0870*/  ISETP.GE.U32.AND P0, PT, R5.reuse, 0x4, PT ;  /* 0x000000040500780c */ /* 0x040fe40003f06070 */
[----:B------:R-:W-:-:S04]  /*0880*/  VIMNMX.U32 R2, PT, PT, R5, 0x1, !PT ;  /* 0x0000000105027848 */ /* 0x000fc80007fe0000 */
[----:B------:R-:W-:-:S07]  /*0890*/  LOP3.LUT R5, R2, 0x3, RZ, 0xc0, !PT ;  /* 0x0000000302057812 */ /* 0x000fce00078ec0ff */
[----:B------:R-:W-:Y:S05]  /*08a0*/  @!P0 BRA `(.L_x_18) ;  /* 0x0000000000fc8947 */ /* 0x000fea0003800000 */
[C---:B-1----:R-:W-:Y:S01]  /*08b0*/  IADD3 R24, PT, PT, R0.reuse, R3, RZ ;  /* 0x0000000300187210 */ /* 0x042fe20007ffe0ff */
[C-C-:B------:R-:W-:Y:S01]  /*08c0*/  IMAD R20, R3.reuse, 0x2, R0.reuse ;  /* 0x0000000203147824 */ /* 0x140fe200078e0200 */
[----:B------:R-:W-:Y:S01]  /*08d0*/  ISETP.GE.U32.AND P0, PT, R0, UR4, PT ;  /* 0x0000000400007c0c */ /* 0x000fe2000bf06070 */
[C-C-:B------:R-:W-:Y:S01]  /*08e0*/  IMAD R18, R3.reuse, 0x3, R0.reuse ;  /* 0x0000000303127824 */ /* 0x140fe200078e0200 */
[----:B------:R-:W-:Y:S01]  /*08f0*/  ISETP.GE.U32.AND P1, PT, R24, UR4, PT ;  /* 0x0000000418007c0c */ /* 0x000fe2000bf26070 */
[----:B------:R-:W-:Y:S01]  /*0900*/  IMAD R14, R12, UR5, R0 ;  /* 0x000000050c0e7c24 */ /* 0x000fe2000f8e0200 */
[----:B------:R-:W-:Y:S01]  /*0910*/  ISETP.GE.U32.AND P2, PT, R20, UR4, PT ;  /* 0x0000000414007c0c */ /* 0x000fe2000bf46070 */
[----:B------:R-:W-:Y:S01]  /*0920*/  IMAD R12, R12, UR5, R24 ;  /* 0x000000050c0c7c24 */ /* 0x000fe2000f8e0218 */
[----:B------:R-:W-:Y:S01]  /*0930*/  ISETP.GE.U32.AND P3, PT, R18, UR4, PT ;  /* 0x0000000412007c0c */ /* 0x000fe2000bf66070 */
[C---:B------:R-:W-:Y:S01]  /*0940*/  IMAD R13, R3.reuse, 0x3, R14 ;  /* 0x00000003030d7824 */ /* 0x040fe200078e020e */
[----:B------:R-:W-:-:S02]  /*0950*/  LEA R15, R3, R14, 0x1 ;  /* 0x0000000e030f7211 */ /* 0x000fc400078e08ff */
[----:B------:R-:W-:-:S03]  /*0960*/  LOP3.LUT R4, R2, 0xfffffffc, RZ, 0xc0, !PT ;  /* 0xfffffffc02047812 */ /* 0x000fc600078ec0ff */
[----:B------:R-:W0:Y:S08]  /*0970*/  @P0 LDC.64 R8, c[0x0][0x380] ;  /* 0x0000e000ff080b82 */ /* 0x000e300000000a00 */
[----:B------:R-:W1:Y:S08]  /*0980*/  @P1 LDC.64 R16, c[0x0][0x380] ;  /* 0x0000e000ff101b82 */ /* 0x000e700000000a00 */
[----:B------:R-:W2:Y:S08]  /*0990*/  @P2 LDC.64 R10, c[0x0][0x380] ;  /* 0x0000e000ff0a2b82 */ /* 0x000eb00000000a00 */
[----:B------:R-:W3:Y:S01]  /*09a0*/  @P3 LDC.64 R6, c[0x0][0x380] ;  /* 0x0000e000ff063b82 */ /* 0x000ee20000000a00 */
[----:B0-----:R-:W-:-:S05]  /*09b0*/  @P0 IMAD.WIDE.U32 R8, R14, 0x4, R8 ;  /* 0x000000040e080825 */ /* 0x001fca00078e0008 */
[----:B------:R-:W-:Y:S01]  /*09c0*/  @P0 STG.E desc[UR6][R8.64], RZ ;  /* 0x000000ff08000986 */ /* 0x000fe2000c101906 */
[----:B-1----:R-:W-:-:S05]  /*09d0*/  @P1 IMAD.WIDE.U32 R16, R12, 0x4, R16 ;  /* 0x000000040c101825 */ /* 0x002fca00078e0010 */
[----:B------:R-:W-:Y:S01]  /*09e0*/  @P1 STG.E desc[UR6][R16.64], RZ ;  /* 0x000000ff10001986 */ /* 0x000fe2000c101906 */
[----:B--2---:R-:W-:-:S05]  /*09f0*/  @P2 IMAD.WIDE.U32 R10, R15, 0x4, R10 ;  /* 0x000000040f0a2825 */ /* 0x004fca00078e000a */
[----:B------:R0:W-:Y:S01]  /*0a00*/  @P2 STG.E desc[UR6][R10.64], RZ ;  /* 0x000000ff0a002986 */ /* 0x0001e2000c101906 */
[----:B---3--:R-:W-:-:S05]  /*0a10*/  @P3 IMAD.WIDE.U32 R6, R13, 0x4, R6 ;  /* 0x000000040d063825 */ /* 0x008fca00078e0006 */
[----:B------:R2:W-:Y:S01]  /*0a20*/  @P3 STG.E desc[UR6][R6.64], RZ ;  /* 0x000000ff06003986 */ /* 0x0005e2000c101906 */
[----:B0-----:R-:W-:-:S04]  /*0a30*/  IADD3 R11, PT, PT, -R4, 0x4, RZ ;  /* 0x00000004040b7810 */ /* 0x001fc80007ffe1ff */
[----:B------:R-:W-:-:S13]  /*0a40*/  ISETP.NE.AND P0, PT, R11, RZ, PT ;  /* 0x000000ff0b00720c */ /* 0x000fda0003f05270 */
[----:B--2---:R-:W-:Y:S05]  /*0a50*/  @!P0 BRA `(.L_x_18) ;  /* 0x0000000000908947 */ /* 0x004fea0003800000 */
[C---:B------:R-:W-:Y:S01]  /*0a60*/  LEA R6, R3.reuse, R12, 0x2 ;  /* 0x0000000c03067211 */ /* 0x040fe200078e10ff */
[C---:B------:R-:W-:Y:S01]  /*0a70*/  IMAD R24, R3.reuse, 0x4, R24 ;  /* 0x0000000403187824 */ /* 0x040fe200078e0218 */
[C---:B------:R-:W-:Y:S01]  /*0a80*/  LEA R14, R3.reuse, R14, 0x2 ;  /* 0x0000000e030e7211 */ /* 0x040fe200078e10ff */
[C---:B------:R-:W-:Y:S01]  /*0a90*/  IMAD R7, R3.reuse, 0x4, R13 ;  /* 0x0000000403077824 */ /* 0x040fe200078e020d */
[C---:B------:R-:W-:Y:S01]  /*0aa0*/  LEA R8, R3.reuse, R20, 0x2 ;  /* 0x0000001403087211 */ /* 0x040fe200078e10ff */
[C---:B------:R-:W-:Y:S01]  /*0ab0*/  IMAD R12, R3.reuse, 0x4, R0 ;  /* 0x00000004030c7824 */ /* 0x040fe200078e0200 */
[C---:B------:R-:W-:Y:S01]  /*0ac0*/  LEA R10, R3.reuse, R18, 0x2 ;  /* 0x00000012030a7211 */ /* 0x040fe200078e10ff */
[----:B------:R-:W0:Y:S01]  /*0ad0*/  LDCU UR4, c[0x0][0x390] ;  /* 0x00007200ff0477ac */ /* 0x000e220008000800 */
[----:B------:R-:W-:-:S07]  /*0ae0*/  LEA R9, R3, R15, 0x2 ;  /* 0x0000000f03097211 */ /* 0x000fce00078e10ff */
.L_x_19:
[----:B0-----:R-:W-:Y:S02]  /*0af0*/  ISETP.GE.U32.AND P0, PT, R12, UR4, PT ;  /* 0x000000040c007c0c */ /* 0x001fe4000bf06070 */
[----:B------:R-:W-:Y:S02]  /*0b00*/  ISETP.GE.U32.AND P1, PT, R24, UR4, PT ;  /* 0x0000000418007c0c */ /* 0x000fe4000bf26070 */
[----:B------:R-:W-:Y:S01]  /*0b10*/  ISETP.GE.U32.AND P2, PT, R8, UR4, PT ;  /* 0x0000000408007c0c */ /* 0x000fe2000bf46070 */
[----:B------:R-:W-:Y:S01]  /*0b20*/  IMAD R8, R3, 0x4, R8 ;  /* 0x0000000403087824 */ /* 0x000fe200078e0208 */
[----:B------:R-:W-:Y:S02]  /*0b30*/  ISETP.GE.U32.AND P3, PT, R10, UR4, PT ;  /* 0x000000040a007c0c */ /* 0x000fe4000bf66070 */
[----:B------:R-:W-:Y:S02]  /*0b40*/  IADD3 R11, PT, PT, R11, 0x4, RZ ;  /* 0x000000040b0b7810 */ /* 0x000fe40007ffe0ff */
[----:B------:R-:W-:-:S02]  /*0b50*/  LEA R24, R3, R24, 0x2 ;  /* 0x0000001803187211 */ /* 0x000fc400078e10ff */
[C---:B------:R-:W-:Y:S01]  /*0b60*/  LEA R10, R3.reuse, R10, 0x2 ;  /* 0x0000000a030a7211 */ /* 0x040fe200078e10ff */
[----:B----4-:R-:W0:Y:S01]  /*0b70*/  @P0 LDC.64 R16, c[0x0][0x380] ;  /* 0x0000e000ff100b82 */ /* 0x010e220000000a00 */
[----:B------:R-:W-:-:S07]  /*0b80*/  LEA R12, R3, R12, 0x2 ;  /* 0x0000000c030c7211 */ /* 0x000fce00078e10ff */
[----:B------:R-:W1:Y:S08]  /*0b90*/  @P1 LDC.64 R22, c[0x0][0x380] ;  /* 0x0000e000ff161b82 */ /* 0x000e700000000a00 */
[----:B------:R-:W2:Y:S08]  /*0ba0*/  @P2 LDC.64 R20, c[0x0][0x380] ;  /* 0x0000e000ff142b82 */ /* 0x000eb00000000a00 */
[----:B------:R-:W3:Y:S01]  /*0bb0*/  @P3 LDC.64 R18, c[0x0][0x380] ;  /* 0x0000e000ff123b82 */ /* 0x000ee20000000a00 */
[----:B0-----:R-:W-:-:S04]  /*0bc0*/  @P0 IMAD.WIDE.U32 R16, R14, 0x4, R16 ;  /* 0x000000040e100825 */ /* 0x001fc800078e0010 */
[----:B------:R-:W-:Y:S01]  /*0bd0*/  IMAD R14, R3, 0x4, R14 ;  /* 0x00000004030e7824 */ /* 0x000fe200078e020e */
[----:B------:R4:W-:Y:S01]  /*0be0*/  @P0 STG.E desc[UR6][R16.64], RZ ;  /* 0x000000ff10000986 */ /* 0x0009e2000c101906 */
[----:B------:R-:W-:Y:S01]  /*0bf0*/  ISETP.NE.AND P0, PT, R11, RZ, PT ;  /* 0x000000ff0b00720c */ /* 0x000fe20003f05270 */
[----:B-1----:R-:W-:Y:S01]  /*0c00*/  @P1 IMAD.WIDE.U32 R22, R6, 0x4, R22 ;  /* 0x0000000406161825 */ /* 0x002fe200078e0016 */
[----:B------:R-:W-:-:S04]  /*0c10*/  LEA R6, R3, R6, 0x2 ;  /* 0x0000000603067211 */ /* 0x000fc800078e10ff */
[----:B------:R4:W-:Y:S01]  /*0c20*/  @P1 STG.E desc[UR6][R22.64], RZ ;  /* 0x000000ff16001986 */ /* 0x0009e2000c101906 */
[----:B--2---:R-:W-:Y:S01]  /*0c30*/  @P2 IMAD.WIDE.U32 R20, R9, 0x4, R20 ;  /* 0x0000000409142825 */ /* 0x004fe200078e0014 */
[----:B------:R-:W-:-:S04]  /*0c40*/  LEA R9, R3, R9, 0x2 ;  /* 0x0000000903097211 */ /* 0x000fc800078e10ff */
[----:B------:R4:W-:Y:S01]  /*0c50*/  @P2 STG.E desc[UR6][R20.64], RZ ;  /* 0x000000ff14002986 */ /* 0x0009e2000c101906 */
[----:B---3--:R-:W-:-:S04]  /*0c60*/  @P3 IMAD.WIDE.U32 R18, R7, 0x4, R18 ;  /* 0x0000000407123825 */ /* 0x008fc800078e0012 */
[----:B------:R-:W-:Y:S01]  /*0c70*/  IMAD R7, R3, 0x4, R7 ;  /* 0x0000000403077824 */ /* 0x000fe200078e0207 */
[----:B------:R4:W-:Y:S01]  /*0c80*/  @P3 STG.E desc[UR6][R18.64], RZ ;  /* 0x000000ff12003986 */ /* 0x0009e2000c101906 */
[----:B------:R-:W-:Y:S05]  /*0c90*/  @P0 BRA `(.L_x_19) ;  /* 0xfffffffc00940947 */ /* 0x000fea000383ffff */
.L_x_18:
[----:B------:R-:W-:-:S13]  /*0ca0*/  ISETP.NE.AND P0, PT, R5, RZ, PT ;  /* 0x000000ff0500720c */ /* 0x000fda0003f05270 */
[----:B------:R-:W-:Y:S05]  /*0cb0*/  @!P0 EXIT ;  /* 0x000000000000894d */ /* 0x000fea0003800000 */
[----:B------:R-:W-:Y:S02]  /*0cc0*/  ISETP.NE.AND P0, PT, R5, 0x1, PT ;  /* 0x000000010500780c */ /* 0x000fe40003f05270 */
[----:B------:R-:W-:-:S04]  /*0cd0*/  LOP3.LUT R2, R2, 0x1, RZ, 0xc0, !PT ;  /* 0x0000000102027812 */ /* 0x000fc800078ec0ff */
[----:B------:R-:W-:-:S07]  /*0ce0*/  ISETP.NE.U32.AND P2, PT, R2, 0x1, PT ;  /* 0x000000010200780c */ /* 0x000fce0003f45070 */
[----:B------:R-:W-:Y:S06]  /*0cf0*/  @!P0 BRA `(.L_x_20) ;  /* 0x00000000003c8947 */ /* 0x000fec0003800000 */
[C---:B-1----:R-:W-:Y:S01]  /*0d00*/  IMAD R2, R4.reuse, R3, R0 ;  /* 0x0000000304027224 */ /* 0x042fe200078e0200 */
[----:B------:R-:W-:-:S04]  /*0d10*/  IADD3 R4, PT, PT, R4, 0x2, RZ ;  /* 0x0000000204047810 */ /* 0x000fc80007ffe0ff */
[C---:B------:R-:W-:Y:S02]  /*0d20*/  IADD3 R11, PT, PT, R2.reuse, R3, RZ ;  /* 0x00000003020b7210 */ /* 0x040fe40007ffe0ff */
[----:B------:R-:W-:Y:S02]  /*0d30*/  ISETP.GE.U32.AND P0, PT, R2, UR4, PT ;  /* 0x0000000402007c0c */ /* 0x000fe4000bf06070 */
[----:B------:R-:W-:-:S11]  /*0d40*/  ISETP.GE.U32.AND P1, PT, R11, UR4, PT ;  /* 0x000000040b007c0c */ /* 0x000fd6000bf26070 */
[----:B------:R-:W0:Y:S08]  /*0d50*/  @P0 LDC R5, c[0x0][0x388] ;  /* 0x0000e200ff050b82 */ /* 0x000e300000000800 */
[----:B------:R-:W1:Y:S08]  /*0d60*/  @P1 LDC R10, c[0x0][0x388] ;  /* 0x0000e200ff0a1b82 */ /* 0x000e700000000800 */
[----:B------:R-:W2:Y:S08]  /*0d70*/  @P0 LDC.64 R6, c[0x0][0x380] ;  /* 0x0000e000ff060b82 */ /* 0x000eb00000000a00 */
[----:B------:R-:W3:Y:S01]  /*0d80*/  @P1 LDC.64 R8, c[0x0][0x380] ;  /* 0x0000e000ff081b82 */ /* 0x000ee20000000a00 */
[----:B0-----:R-:W-:-:S02]  /*0d90*/  @P0 IMAD R5, R5, UR5, R2 ;  /* 0x0000000505050c24 */ /* 0x001fc4000f8e0202 */
[----:B-1----:R-:W-:Y:S02]  /*0da0*/  @P1 IMAD R11, R10, UR5, R11 ;  /* 0x000000050a0b1c24 */ /* 0x002fe4000f8e020b */
[----:B--2---:R-:W-:-:S05]  /*0db0*/  @P0 IMAD.WIDE.U32 R6, R5, 0x4, R6 ;  /* 0x0000000405060825 */ /* 0x004fca00078e0006 */
[----:B------:R0:W-:Y:S01]  /*0dc0*/  @P0 STG.E desc[UR6][R6.64], RZ ;  /* 0x000000ff06000986 */ /* 0x0001e2000c101906 */
[----:B---3--:R-:W-:-:S05]  /*0dd0*/  @P1 IMAD.WIDE.U32 R8, R11, 0x4, R8 ;  /* 0x000000040b081825 */ /* 0x008fca00078e0008 */
[----:B------:R0:W-:Y:S02]  /*0de0*/  @P1 STG.E desc[UR6][R8.64], RZ ;  /* 0x000000ff08001986 */ /* 0x0001e4000c101906 */
.L_x_20:
[----:B------:R-:W-:Y:S05]  /*0df0*/  @P2 EXIT ;  /* 0x000000000000294d */ /* 0x000fea0003800000 */
[----:B-1----:R-:W-:-:S05]  /*0e00*/  IMAD R0, R3, R4, R0 ;  /* 0x0000000403007224 */ /* 0x002fca00078e0200 */
[----:B------:R-:W-:-:S13]  /*0e10*/  ISETP.GE.U32.AND P0, PT, R0, UR4, PT ;  /* 0x0000000400007c0c */ /* 0x000fda000bf06070 */
[----:B------:R-:W-:Y:S05]  /*0e20*/  @!P0 EXIT ;  /* 0x000000000000894d */ /* 0x000fea0003800000 */
[----:B------:R-:W1:Y:S08]  /*0e30*/  LDC R5, c[0x0][0x388] ;  /* 0x0000e200ff057b82 */ /* 0x000e700000000800 */
[----:B------:R-:W2:Y:S01]  /*0e40*/  LDC.64 R2, c[0x0][0x380] ;  /* 0x0000e000ff027b82 */ /* 0x000ea20000000a00 */
[----:B-1----:R-:W-:-:S04]  /*0e50*/  IMAD R5, R5, UR5, R0 ;  /* 0x0000000505057c24 */ /* 0x002fc8000f8e0200 */
[----:B--2---:R-:W-:-:S05]  /*0e60*/  IMAD.WIDE.U32 R2, R5, 0x4, R2 ;  /* 0x0000000405027825 */ /* 0x004fca00078e0002 */
[----:B------:R-:W-:Y:S01]  /*0e70*/  STG.E desc[UR6][R2.64], RZ ;  /* 0x000000ff02007986 */ /* 0x000fe2000c101906 */
[----:B------:R-:W-:Y:S05]  /*0e80*/  EXIT ;  /* 0x000000000000794d */ /* 0x000fea0003800000 */
.L_x_21:
        /* <DEDUP_REMOVED lines=15> */
.L_x_189:


//--------------------- .text._Z7set_infPfiii     --------------------------
	.section	.text._Z7set_infPfiii,"ax",@progbits
	.align	128
        .global         _Z7set_infPfiii
        .type           _Z7set_infPfiii,@function
        .size           _Z7set_infPfiii,(.L_x_190 - _Z7set_infPfiii)
        .other          _Z7set_infPfiii,@"STO_CUDA_ENTRY STV_DEFAULT"
_Z7set_infPfiii:
.text._Z7set_infPfiii:
        /* <DEDUP_REMOVED lines=14> */
[----:B0-----:R-:W-:-:S06]  /*00e0*/  VIADD R4, R2, 0xffffffe ;  /* 0x0ffffffe02047836 */ /* 0x001fcc0000000000 */
        /* <DEDUP_REMOVED lines=33> */
.L_x_24:
[----:B--2---:R-:W-:Y:S01]  /*0300*/  IMAD.MOV.U32 R29, RZ, RZ, -0x3d380000 ;  /* 0xc2c80000ff1d7424 */ /* 0x004fe200078e00ff */
[----:B------:R-:W-:Y:S01]  /*0310*/  IADD3 R28, PT, PT, R28, 0x8, RZ ;  /* 0x000000081c1c7810 */ /* 0x000fe20007ffe0ff */
[--C-:B0-----:R-:W-:Y:S01]  /*0320*/  IMAD.WIDE.U32 R14, R26, 0x4, R8.reuse ;  /* 0x000000041a0e7825 */ /* 0x101fe200078e0008 */
[----:B------:R-:W-:Y:S02]  /*0330*/  LEA R26, R3, R26, 0x3 ;  /* 0x0000001a031a7211 */ /* 0x000fe400078e18ff */
[----:B------:R-:W-:Y:S01]  /*0340*/  ISETP.NE.AND P0, PT, R28, RZ, PT ;  /* 0x000000ff1c00720c */ /* 0x000fe20003f05270 */
[--C-:B------:R-:W-:Y:S01]  /*0350*/  IMAD.WIDE.U32 R12, R27, 0x4, R8.reuse ;  /* 0x000000041b0c7825 */ /* 0x100fe200078e0008 */
[----:B------:R0:W-:Y:S03]  /*0360*/  STG.E desc[UR6][R14.64], R29 ;  /* 0x0000001d0e007986 */ /* 0x0001e6000c101906 */
[----:B------:R-:W-:Y:S01]  /*0370*/  IMAD.WIDE.U32 R24, R0, 0x4, R8 ;  /* 0x0000000400187825 */ /* 0x000fe200078e0008 */
[----:B------:R1:W-:Y:S01]  /*0380*/  STG.E desc[UR6][R12.64], R29 ;  /* 0x0000001d0c007986 */ /* 0x0003e2000c101906 */
[----:B------:R-:W-:-:S02]  /*0390*/  LEA R0, R3, R0, 0x3 ;  /* 0x0000000003007211 */ /* 0x000fc400078e18ff */
[--C-:B------:R-:W-:Y:S01]  /*03a0*/  IMAD.WIDE.U32 R22, R7, 0x4, R8.reuse ;  /* 0x0000000407167825 */ /* 0x100fe200078e0008 */
[----:B------:R2:W-:Y:S03]  /*03b0*/  STG.E desc[UR6][R24.64], R29 ;  /* 0x0000001d18007986 */ /* 0x0005e6000c101906 */
[--C-:B------:R-:W-:Y:S01]  /*03c0*/  IMAD.WIDE.U32 R16, R20, 0x4, R8.reuse ;  /* 0x0000000414107825 */ /* 0x100fe200078e0008 */
[----:B------:R2:W-:Y:S01]  /*03d0*/  STG.E desc[UR6][R22.64], R29 ;  /* 0x0000001d16007986 */ /* 0x0005e2000c101906 */
[----:B------:R-:W-:Y:S02]  /*03e0*/  LEA R20, R3, R20, 0x3 ;  /* 0x0000001403147211 */ /* 0x000fe400078e18ff */
[----:B0-----:R-:W-:-:S04]  /*03f0*/  IMAD.WIDE.U32 R14, R11, 0x4, R8 ;  /* 0x000000040b0e7825 */ /* 0x001fc800078e0008 */
[----:B-1----:R-:W-:Y:S01]  /*0400*/  IMAD.WIDE.U32 R12, R10, 0x4, R8 ;  /* 0x000000040a0c7825 */ /* 0x002fe200078e0008 */
[----:B------:R-:W-:-:S03]  /*0410*/  LEA R10, R3, R10, 0x3 ;  /* 0x0000000a030a7211 */ /* 0x000fc600078e18ff */
[----:B------:R-:W-:Y:S01]  /*0420*/  IMAD.WIDE.U32 R18, R21, 0x4, R8 ;  /* 0x0000000415127825 */ /* 0x000fe200078e0008 */
[----:B------:R2:W-:Y:S03]  /*0430*/  STG.E desc[UR6][R12.64], R29 ;  /* 0x0000001d0c007986 */ /* 0x0005e6000c101906 */
[C---:B------:R-:W-:Y:S01]  /*0440*/  IMAD R27, R3.reuse, 0x8, R27 ;  /* 0x00000008031b7824 */ /* 0x040fe200078e021b */
[----:B------:R2:W-:Y:S01]  /*0450*/  STG.E desc[UR6][R14.64], R29 ;  /* 0x0000001d0e007986 */ /* 0x0005e2000c101906 */
[C---:B------:R-:W-:Y:S02]  /*0460*/  IMAD R7, R3.reuse, 0x8, R7 ;  /* 0x0000000803077824 */ /* 0x040fe400078e0207 */
[C---:B------:R-:W-:Y:S01]  /*0470*/  IMAD R11, R3.reuse, 0x8, R11 ;  /* 0x00000008030b7824 */ /* 0x040fe200078e020b */
[----:B------:R2:W-:Y:S01]  /*0480*/  STG.E desc[UR6][R16.64], R29 ;  /* 0x0000001d10007986 */ /* 0x0005e2000c101906 */
[----:B------:R-:W-:-:S03]  /*0490*/  IMAD R21, R3, 0x8, R21 ;  /* 0x0000000803157824 */ /* 0x000fc600078e0215 */
[----:B------:R2:W-:Y:S01]  /*04a0*/  STG.E desc[UR6][R18.64], R29 ;  /* 0x0000001d12007986 */ /* 0x0005e2000c101906 */
[----:B------:R-:W-:Y:S05]  /*04b0*/  @P0 BRA `(.L_x_24) ;  /* 0xfffffffc00900947 */ /* 0x000fea000383ffff */
.L_x_23:
[----:B------:R-:W-:Y:S05]  /*04c0*/  @!P1 EXIT ;  /* 0x000000000000994d */ /* 0x000fea0003800000 */
[----:B------:R-:W-:Y:S02]  /*04d0*/  ISETP.GE.U32.AND P0, PT, R4, 0x4, PT ;  /* 0x000000040400780c */ /* 0x000fe40003f06070 */
[----:B------:R-:W-:-:S04]  /*04e0*/  LOP3.LUT R0, R2, 0x3, RZ, 0xc0, !PT ;  /* 0x0000000302007812 */ /* 0x000fc800078ec0ff */
[----:B------:R-:W-:-:S07]  /*04f0*/  ISETP.NE.AND P1, PT, R0, RZ, PT ;  /* 0x000000ff0000720c */ /* 0x000fce0003f25270 */
[----:B------:R-:W-:Y:S06]  /*0500*/  @!P0 BRA `(.L_x_25) ;  /* 0x00000000003c8947 */ /* 0x000fec0003800000 */
[----:B--2---:R-:W0:Y:S01]  /*0510*/  LDC.64 R14, c[0x0][0x380] ;  /* 0x0000e000ff0e7b82 */ /* 0x004e220000000a00 */
[C---:B------:R-:W-:Y:S01]  /*0520*/  IMAD R8, R5.reuse, R3, R6 ;  /* 0x0000000305087224 */ /* 0x040fe200078e0206 */
[----:B------:R-:W-:Y:S01]  /*0530*/  MOV R17, 0xc2c80000 ;  /* 0xc2c8000000117802 */ /* 0x000fe20000000f00 */
[----:B------:R-:W-:Y:S02]  /*0540*/  VIADD R5, R5, 0x4 ;  /* 0x0000000405057836 */ /* 0x000fe40000000000 */
[----:B------:R-:W-:-:S05]  /*0550*/  IMAD.IADD R10, R8, 0x1, R3 ;  /* 0x00000001080a7824 */ /* 0x000fca00078e0203 */
[----:B------:R-:W-:-:S05]  /*0560*/  IADD3 R12, PT, PT, R10, R3, RZ ;  /* 0x000000030a0c7210 */ /* 0x000fca0007ffe0ff */
[----:B------:R-:W-:Y:S02]  /*0570*/  IMAD.IADD R7, R12, 0x1, R3 ;  /* 0x000000010c077824 */ /* 0x000fe400078e0203 */
[----:B0-----:R-:W-:-:S04]  /*0580*/  IMAD.WIDE.U32 R8, R8, 0x4, R14 ;  /* 0x0000000408087825 */ /* 0x001fc800078e000e */
[--C-:B------:R-:W-:Y:S01]  /*0590*/  IMAD.WIDE.U32 R10, R10, 0x4, R14.reuse ;  /* 0x000000040a0a7825 */ /* 0x100fe200078e000e */
[----:B------:R0:W-:Y:S03]  /*05a0*/  STG.E desc[UR6][R8.64], R17 ;  /* 0x0000001108007986 */ /* 0x0001e6000c101906 */
[--C-:B------:R-:W-:Y:S01]  /*05b0*/  IMAD.WIDE.U32 R12, R12, 0x4, R14.reuse ;  /* 0x000000040c0c7825 */ /* 0x100fe200078e000e */
[----:B------:R0:W-:Y:S03]  /*05c0*/  STG.E desc[UR6][R10.64], R17 ;  /* 0x000000110a007986 */ /* 0x0001e6000c101906 */
[----:B------:R-:W-:Y:S01]  /*05d0*/  IMAD.WIDE.U32 R14, R7, 0x4, R14 ;  /* 0x00000004070e7825 */ /* 0x000fe200078e000e */
[----:B------:R0:W-:Y:S04]  /*05e0*/  STG.E desc[UR6][R12.64], R17 ;  /* 0x000000110c007986 */ /* 0x0001e8000c101906 */
[----:B------:R0:W-:Y:S02]  /*05f0*/  STG.E desc[UR6][R14.64], R17 ;  /* 0x000000110e007986 */ /* 0x0001e4000c101906 */
.L_x_25:
[----:B------:R-:W-:Y:S05]  /*0600*/  @!P1 EXIT ;  /* 0x000000000000994d */ /* 0x000fea0003800000 */
[----:B------:R-:W-:Y:S02]  /*0610*/  ISETP.NE.AND P0, PT, R0, 0x1, PT ;  /* 0x000000010000780c */ /* 0x000fe40003f05270 */
[----:B------:R-:W-:-:S04]  /*0620*/  LOP3.LUT R2, R2, 0x1, RZ, 0xc0, !PT ;  /* 0x0000000102027812 */ /* 0x000fc800078ec0ff */
[----:B------:R-:W-:-:S07]  /*0630*/  ISETP.NE.U32.AND P1, PT, R2, 0x1, PT ;  /* 0x000000010200780c */ /* 0x000fce0003f25070 */
[----:B------:R-:W-:Y:S06]  /*0640*/  @!P0 BRA `(.L_x_26) ;  /* 0x0000000000248947 */ /* 0x000fec0003800000 */
[----:B0-----:R-:W0:Y:S01]  /*0650*/  LDC.64 R8, c[0x0][0x380] ;  /* 0x0000e000ff087b82 */ /* 0x001e220000000a00 */
[C---:B------:R-:W-:Y:S01]  /*0660*/  IMAD R10, R5.reuse, R3, R6 ;  /* 0x00000003050a7224 */ /* 0x040fe200078e0206 */
[----:B------:R-:W-:Y:S01]  /*0670*/  IADD3 R5, PT, PT, R5, 0x2, RZ ;  /* 0x0000000205057810 */ /* 0x000fe20007ffe0ff */
[----:B------:R-:W-:-:S03]  /*0680*/  IMAD.MOV.U32 R7, RZ, RZ, -0x3d380000 ;  /* 0xc2c80000ff077424 */ /* 0x000fc600078e00ff */
[C---:B--2---:R-:W-:Y:S01]  /*0690*/  IADD3 R13, PT, PT, R10.reuse, R3, RZ ;  /* 0x000000030a0d7210 */ /* 0x044fe20007ffe0ff */
[----:B0-----:R-:W-:-:S04]  /*06a0*/  IMAD.WIDE.U32 R10, R10, 0x4, R8 ;  /* 0x000000040a0a7825 */ /* 0x001fc800078e0008 */
[----:B------:R-:W-:Y:S01]  /*06b0*/  IMAD.WIDE.U32 R8, R13, 0x4, R8 ;  /* 0x000000040d087825 */ /* 0x000fe200078e0008 */
[----:B------:R1:W-:Y:S04]  /*06c0*/  STG.E desc[UR6][R10.64], R7 ;  /* 0x000000070a007986 */ /* 0x0003e8000c101906 */
[----:B------:R1:W-:Y:S02]  /*06d0*/  STG.E desc[UR6][R8.64], R7 ;  /* 0x0000000708007986 */ /* 0x0003e4000c101906 */
.L_x_26:
[----:B------:R-:W-:Y:S05]  /*06e0*/  @P1 EXIT ;  /* 0x000000000000194d */ /* 0x000fea0003800000 */
[----:B01----:R-:W0:Y:S01]  /*06f0*/  LDC.64 R8, c[0x0][0x380] ;  /* 0x0000e000ff087b82 */ /* 0x003e220000000a00 */
[----:B------:R-:W-:Y:S02]  /*0700*/  IMAD R3, R3, R5, R6 ;  /* 0x0000000503037224 */ /* 0x000fe400078e0206 */
[----:B------:R-:W-:Y:S02]  /*0710*/  IMAD.MOV.U32 R5, RZ, RZ, -0x3d380000 ;  /* 0xc2c80000ff057424 */ /* 0x000fe400078e00ff */
[----:B0-----:R-:W-:-:S05]  /*0720*/  IMAD.WIDE.U32 R2, R3, 0x4, R8 ;  /* 0x0000000403027825 */ /* 0x001fca00078e0008 */
[----:B------:R-:W-:Y:S01]  /*0730*/  STG.E desc[UR6][R2.64], R5 ;  /* 0x0000000502007986 */ /* 0x000fe2000c101906 */
[----:B------:R-:W-:Y:S05]  /*0740*/  EXIT ;  /* 0x000000000000794d */ /* 0x000fea0003800000 */
.L_x_22:
[----:B------:R-:W0:Y:S08]  /*0750*/  LDC R3, c[0x0][0x360] ;  /* 0x0000d800ff037b82 */ /* 0x000e300000000800 */
[----:B------:R-:W0:Y:S02]  /*0760*/  LDC R14, c[0x0][0x388] ;  /* 0x0000e200ff0e7b82 */ /* 0x000e240000000800 */
[----:B0-----:R-:W-:-:S13]  /*0770*/  ISETP.GT.U32.AND P0, PT, R3, R14, PT ;  /* 0x0000000e0300720c */ /* 0x001fda0003f04070 */
[----:B------:R-:W-:Y:S05]  /*0780*/  @P0 EXIT ;  /* 0x000000000000094d */ /* 0x000fea0003800000 */
[----:B------:R-:W0:Y:S01]  /*0790*/  I2F.U32.RP R2, R3 ;  /* 0x0000000300027306 */ /* 0x000e220000209000 */
[----:B------:R-:W-:Y:S01]  /*07a0*/  ISETP.NE.U32.AND P2, PT, R3, RZ, PT ;  /* 0x000000ff0300720c */ /* 0x000fe20003f45070 */
[----:B------:R-:W-:-:S06]  /*07b0*/  IMAD.MOV.U32 R24, RZ, RZ, RZ ;  /* 0x000000ffff187224 */ /* 0x000fcc00078e00ff */
        /* <DEDUP_REMOVED lines=22> */
[----:B------:R-:W-:Y:S01]  /*0920*/  ISETP.GT.U32.AND P0, PT, R0, UR5, PT ;  /* 0x0000000500007c0c */ /* 0x000fe2000bf04070 */
[C-C-:B------:R-:W-:Y:S01]  /*0930*/  IMAD R10, R3.reuse, 0x3, R0.reuse ;  /* 0x00000003030a7824 */ /* 0x140fe200078e0200 */
[----:B------:R-:W-:Y:S01]  /*0940*/  ISETP.GT.U32.AND P1, PT, R6, UR5, PT ;  /* 0x0000000506007c0c */ /* 0x000fe2000bf24070 */
[----:B------:R-:W-:Y:S01]  /*0950*/  IMAD R12, R14, UR5, R0 ;  /* 0x000000050e0c7c24 */ /* 0x000fe2000f8e0200 */
[----:B------:R-:W-:Y:S01]  /*0960*/  ISETP.GT.U32.AND P3, PT, R8, UR5, PT ;  /* 0x0000000508007c0c */ /* 0x000fe2000bf64070 */
[----:B------:R-:W-:Y:S01]  /*0970*/  IMAD R14, R14, UR5, R6 ;  /* 0x000000050e0e7c24 */ /* 0x000fe2000f8e0206 */
[----:B------:R-:W-:Y:S01]  /*0980*/  ISETP.GT.U32.AND P2, PT, R10, UR5, PT ;  /* 0x000000050a007c0c */ /* 0x000fe2000bf44070 */
[----:B------:R-:W-:Y:S01]  /*0990*/  IMAD R4, R3, 0x3, R12 ;  /* 0x0000000303047824 */ /* 0x000fe200078e020c */
[----:B------:R-:W-:-:S02]  /*09a0*/  ISETP.LT.U32.AND P0, PT, R0, UR4, !P0 ;  /* 0x0000000400007c0c */ /* 0x000fc4000c701070 */
[----:B------:R-:W-:Y:S02]  /*09b0*/  ISETP.LT.U32.AND P1, PT, R6, UR4, !P1 ;  /* 0x0000000406007c0c */ /* 0x000fe4000cf21070 */
[----:B------:R-:W-:Y:S02]  /*09c0*/  ISETP.LT.U32.AND P3, PT, R8, UR4, !P3 ;  /* 0x0000000408007c0c */ /* 0x000fe4000df61070 */
[----:B------:R-:W-:Y:S02]  /*09d0*/  ISETP.LT.U32.AND P2, PT, R10, UR4, !P2 ;  /* 0x000000040a007c0c */ /* 0x000fe4000d741070 */
[----:B------:R-:W-:Y:S02]  /*09e0*/  LEA R7, R3, R12, 0x1 ;  /* 0x0000000c03077211 */ /* 0x000fe400078e08ff */
[----:B------:R-:W-:-:S03]  /*09f0*/  LOP3.LUT R24, R2, 0xfffffffc, RZ, 0xc0, !PT ;  /* 0xfffffffc02187812 */ /* 0x000fc600078ec0ff */
[----:B------:R-:W0:Y:S01]  /*0a00*/  @!P0 LDC.64 R16, c[0x0][0x380] ;  /* 0x0000e000ff108b82 */ /* 0x000e220000000a00 */
[----:B------:R-:W-:Y:S01]  /*0a10*/  @!P0 IMAD.MOV.U32 R15, RZ, RZ, -0x3d380000 ;  /* 0xc2c80000ff0f8424 */ /* 0x000fe200078e00ff */
[----:B------:R-:W-:Y:S02]  /*0a20*/  @!P1 MOV R13, 0xc2c80000 ;  /* 0xc2c80000000d9802 */ /* 0x000fe40000000f00 */
[----:B------:R-:W-:Y:S01]  /*0a30*/  @!P3 IMAD.MOV.U32 R11, RZ, RZ, -0x3d380000 ;  /* 0xc2c80000ff0bb424 */ /* 0x000fe200078e00ff */
[----:B------:R-:W-:Y:S02]  /*0a40*/  IADD3 R25, PT, PT, -R24, 0x4, RZ ;  /* 0x0000000418197810 */ /* 0x000fe40007ffe1ff */
[----:B------:R-:W-:Y:S01]  /*0a50*/  @!P2 MOV R9, 0xc2c80000 ;  /* 0xc2c800000009a802 */ /* 0x000fe20000000f00 */
[----:B------:R-:W1:Y:S08]  /*0a60*/  @!P1 LDC.64 R22, c[0x0][0x380] ;  /* 0x0000e000ff169b82 */ /* 0x000e700000000a00 */
[----:B------:R-:W2:Y:S08]  /*0a70*/  @!P3 LDC.64 R20, c[0x0][0x380] ;  /* 0x0000e000ff14bb82 */ /* 0x000eb00000000a00 */
[----:B------:R-:W3:Y:S01]  /*0a80*/  @!P2 LDC.64 R18, c[0x0][0x380] ;  /* 0x0000e000ff12ab82 */ /* 0x000ee20000000a00 */
[----:B0-----:R-:W-:-:S05]  /*0a90*/  @!P0 IMAD.WIDE.U32 R16, R12, 0x4, R16 ;  /* 0x000000040c108825 */ /* 0x001fca00078e0010 */
[----:B------:R0:W-:Y:S01]  /*0aa0*/  @!P0 STG.E desc[UR6][R16.64], R15 ;  /* 0x0000000f10008986 */ /* 0x0001e2000c101906 */
[----:B------:R-:W-:Y:S01]  /*0ab0*/  ISETP.NE.AND P0, PT, R25, RZ, PT ;  /* 0x000000ff1900720c */ /* 0x000fe20003f05270 */
[----:B-1----:R-:W-:-:S05]  /*0ac0*/  @!P1 IMAD.WIDE.U32 R22, R14, 0x4, R22 ;  /* 0x000000040e169825 */ /* 0x002fca00078e0016 */
[----:B------:R0:W-:Y:S01]  /*0ad0*/  @!P1 STG.E desc[UR6][R22.64], R13 ;  /* 0x0000000d16009986 */ /* 0x0001e2000c101906 */
[----:B--2---:R-:W-:-:S05]  /*0ae0*/  @!P3 IMAD.WIDE.U32 R20, R7, 0x4, R20 ;  /* 0x000000040714b825 */ /* 0x004fca00078e0014 */
[----:B------:R0:W-:Y:S01]  /*0af0*/  @!P3 STG.E desc[UR6][R20.64], R11 ;  /* 0x0000000b1400b986 */ /* 0x0001e2000c101906 */
[----:B---3--:R-:W-:-:S05]  /*0b00*/  @!P2 IMAD.WIDE.U32 R18, R4, 0x4, R18 ;  /* 0x000000040412a825 */ /* 0x008fca00078e0012 */
[----:B------:R0:W-:Y:S01]  /*0b10*/  @!P2 STG.E desc[UR6][R18.64], R9 ;  /* 0x000000091200a986 */ /* 0x0001e2000c101906 */
[----:B------:R-:W-:Y:S05]  /*0b20*/  @!P0 BRA `(.L_x_27) ;  /* 0x0000000000b88947 */ /* 0x000fea0003800000 */
[C---:B0-----:R-:W-:Y:S01]  /*0b30*/  IMAD R19, R3.reuse, 0x4, R4 ;  /* 0x0000000403137824 */ /* 0x041fe200078e0204 */
[C---:B------:R-:W-:Y:S01]  /*0b40*/  LEA R18, R3.reuse, R6, 0x2 ;  /* 0x0000000603127211 */ /* 0x040fe200078e10ff */
[C---:B------:R-:W-:Y:S01]  /*0b50*/  IMAD R15, R3.reuse, 0x4, R12 ;  /* 0x00000004030f7824 */ /* 0x040fe200078e020c */
[C---:B------:R-:W-:Y:S01]  /*0b60*/  LEA R4, R3.reuse, R7, 0x2 ;  /* 0x0000000703047211 */ /* 0x040fe200078e10ff */
[C---:B------:R-:W-:Y:S01]  /*0b70*/  IMAD R20, R3.reuse, 0x4, R8 ;  /* 0x0000000403147824 */ /* 0x040fe200078e0208 */
[C---:B------:R-:W-:Y:S01]  /*0b80*/  LEA R22, R3.reuse, R10, 0x2 ;  /* 0x0000000a03167211 */ /* 0x040fe200078e10ff */
[C---:B------:R-:W-:Y:S01]  /*0b90*/  IMAD R14, R3.reuse, 0x4, R14 ;  /* 0x00000004030e7824 */ /* 0x040fe200078e020e */
[----:B------:R-:W-:Y:S01]  /*0ba0*/  MOV R7, R25 ;  /* 0x0000001900077202 */ /* 0x000fe20000000f00 */
[----:B------:R-:W-:Y:S01]  /*0bb0*/  IMAD R6, R3, 0x4, R0 ;  /* 0x0000000403067824 */ /* 0x000fe200078e0200 */
[----:B------:R-:W0:Y:S01]  /*0bc0*/  LDCU UR4, c[0x0][0x390] ;  /* 0x00007200ff0477ac */ /* 0x000e220008000800 */
[----:B------:R-:W-:-:S05]  /*0bd0*/  NOP ;  /* 0x0000000000007918 */ /* 0x000fca0000000000 */
.L_x_28:
[----:B------:R-:W-:Y:S02]  /*0be0*/  ISETP.GT.U32.AND P0, PT, R6, UR5, PT ;  /* 0x0000000506007c0c */ /* 0x000fe4000bf04070 */
[----:B------:R-:W-:Y:S02]  /*0bf0*/  ISETP.GT.U32.AND P2, PT, R18, UR5, PT ;  /* 0x0000000512007c0c */ /* 0x000fe4000bf44070 */
[----:B------:R-:W-:Y:S02]  /*0c00*/  ISETP.GT.U32.AND P3, PT, R20, UR5, PT ;  /* 0x0000000514007c0c */ /* 0x000fe4000bf64070 */
[----:B------:R-:W-:Y:S02]  /*0c10*/  ISETP.GT.U32.AND P1, PT, R22, UR5, PT ;  /* 0x0000000516007c0c */ /* 0x000fe4000bf24070 */
[----:B0-----:R-:W-:Y:S01]  /*0c20*/  ISETP.LT.U32.AND P0, PT, R6, UR4, !P0 ;  /* 0x0000000406007c0c */ /* 0x001fe2000c701070 */
[----:B------:R-:W-:Y:S01]  /*0c30*/  IMAD R6, R3, 0x4, R6 ;  /* 0x0000000403067824 */ /* 0x000fe200078e0206 */
[----:B------:R-:W-:-:S02]  /*0c40*/  ISETP.LT.U32.AND P2, PT, R18, UR4, !P2 ;  /* 0x0000000412007c0c */ /* 0x000fc4000d741070 */
[----:B------:R-:W-:Y:S01]  /*0c50*/  ISETP.LT.U32.AND P3, PT, R20, UR4, !P3 ;  /* 0x0000000414007c0c */ /* 0x000fe2000df61070 */
[----:B------:R-:W-:Y:S01]  /*0c60*/  IMAD R20, R3, 0x4, R20 ;  /* 0x0000000403147824 */ /* 0x000fe200078e0214 */
[----:B------:R-:W-:Y:S02]  /*0c70*/  ISETP.LT.U32.AND P1, PT, R22, UR4, !P1 ;  /* 0x0000000416007c0c */ /* 0x000fe4000cf21070 */
[----:B------:R-:W-:Y:S02]  /*0c80*/  IADD3 R7, PT, PT, R7, 0x4, RZ ;  /* 0x0000000407077810 */ /* 0x000fe40007ffe0ff */
[C---:B------:R-:W-:Y:S02]  /*0c90*/  LEA R18, R3.reuse, R18, 0x2 ;  /* 0x0000001203127211 */ /* 0x040fe400078e10ff */
[----:B------:R-:W-:Y:S01]  /*0ca0*/  LEA R22, R3, R22, 0x2 ;  /* 0x0000001603167211 */ /* 0x000fe200078e10ff */
[----:B----4-:R-:W0:Y:S01]  /*0cb0*/  @!P0 LDC.64 R16, c[0x0][0x380] ;  /* 0x0000e000ff108b82 */ /* 0x010e220000000a00 */
[----:B------:R-:W-:Y:S01]  /*0cc0*/  @!P0 MOV R21, 0xc2c80000 ;  /* 0xc2c8000000158802 */ /* 0x000fe20000000f00 */
[----:B------:R-:W-:-:S02]  /*0cd0*/  @!P2 IMAD.MOV.U32 R23, RZ, RZ, -0x3d380000 ;  /* 0xc2c80000ff17a424 */ /* 0x000fc400078e00ff */
[----:B------:R-:W-:Y:S02]  /*0ce0*/  @!P3 MOV R25, 0xc2c80000 ;  /* 0xc2c800000019b802 */ /* 0x000fe40000000f00 */
[----:B------:R-:W-:Y:S02]  /*0cf0*/  @!P1 IMAD.MOV.U32 R27, RZ, RZ, -0x3d380000 ;  /* 0xc2c80000ff1b9424 */ /* 0x000fe400078e00ff */
[----:B------:R-:W1:Y:S08]  /*0d00*/  @!P2 LDC.64 R8, c[0x0][0x380] ;  /* 0x0000e000ff08ab82 */ /* 0x000e700000000a00 */
[----:B------:R-:W2:Y:S08]  /*0d10*/  @!P3 LDC.64 R10, c[0x0][0x380] ;  /* 0x0000e000ff0abb82 */ /* 0x000eb00000000a00 */
[----:B------:R-:W3:Y:S01]  /*0d20*/  @!P1 LDC.64 R12, c[0x0][0x380] ;  /* 0x0000e000ff0c9b82 */ /* 0x000ee20000000a00 */
[----:B0-----:R-:W-:-:S04]  /*0d30*/  @!P0 IMAD.WIDE.U32 R16, R15, 0x4, R16 ;  /* 0x000000040f108825 */ /* 0x001fc800078e0010 */
[----:B------:R-:W-:Y:S01]  /*0d40*/  IMAD R15, R3, 0x4, R15 ;  /* 0x00000004030f7824 */ /* 0x000fe200078e020f */
[----:B------:R4:W-:Y:S01]  /*0d50*/  @!P0 STG.E desc[UR6][R16.64], R21 ;  /* 0x0000001510008986 */ /* 0x0009e2000c101906 */
[----:B------:R-:W-:Y:S01]  /*0d60*/  ISETP.NE.AND P0, PT, R7, RZ, PT ;  /* 0x000000ff0700720c */ /* 0x000fe20003f05270 */
[----:B-1----:R-:W-:Y:S01]  /*0d70*/  @!P2 IMAD.WIDE.U32 R8, R14, 0x4, R8 ;  /* 0x000000040e08a825 */ /* 0x002fe200078e0008 */
[----:B------:R-:W-:-:S04]  /*0d80*/  LEA R14, R3, R14, 0x2 ;  /* 0x0000000e030e7211 */ /* 0x000fc800078e10ff */
[----:B------:R4:W-:Y:S01]  /*0d90*/  @!P2 STG.E desc[UR6][R8.64], R23 ;  /* 0x000000170800a986 */ /* 0x0009e2000c101906 */
[----:B--2---:R-:W-:-:S04]  /*0da0*/  @!P3 IMAD.WIDE.U32 R10, R4, 0x4, R10 ;  /* 0x00000004040ab825 */ /* 0x004fc800078e000a */
[----:B------:R-:W-:Y:S01]  /*0db0*/  IMAD R4, R3, 0x4, R4 ;  /* 0x0000000403047824 */ /* 0x000fe200078e0204 */
[----:B------:R4:W-:Y:S01]  /*0dc0*/  @!P3 STG.E desc[UR6][R10.64], R25 ;  /* 0x000000190a00b986 */ /* 0x0009e2000c101906 */
[----:B---3--:R-:W-:Y:S01]  /*0dd0*/  @!P1 IMAD.WIDE.U32 R12, R19, 0x4, R12 ;  /* 0x00000004130c9825 */ /* 0x008fe200078e000c */
[----:B------:R-:W-:-:S04]  /*0de0*/  LEA R19, R3, R19, 0x2 ;  /* 0x0000001303137211 */ /* 0x000fc800078e10ff */
[----:B------:R4:W-:Y:S01]  /*0df0*/  @!P1 STG.E desc[UR6][R12.64], R27 ;  /* 0x0000001b0c009986 */ /* 0x0009e2000c101906 */
[----:B------:R-:W-:Y:S05]  /*0e00*/  @P0 BRA `(.L_x_28) ;  /* 0xfffffffc00740947 */ /* 0x000fea000383ffff */
.L_x_27:
[----:B------:R-:W-:-:S13]  /*0e10*/  ISETP.NE.AND P0, PT, R5, RZ, PT ;  /* 0x000000ff0500720c */ /* 0x000fda0003f05270 */
[----:B------:R-:W-:Y:S05]  /*0e20*/  @!P0 EXIT ;  /* 0x000000000000894d */ /* 0x000fea0003800000 */
[----:B------:R-:W-:Y:S02]  /*0e30*/  ISETP.NE.AND P0, PT, R5, 0x1, PT ;  /* 0x000000010500780c */ /* 0x000fe40003f05270 */
[----:B------:R-:W-:-:S04]  /*0e40*/  LOP3.LUT R2, R2, 0x1, RZ, 0xc0, !PT ;  /* 0x0000000102027812 */ /* 0x000fc800078ec0ff */
[----:B------:R-:W-:-:S07]  /*0e50*/  ISETP.NE.U32.AND P2, PT, R2, 0x1, PT ;  /* 0x000000010200780c */ /* 0x000fce0003f45070 */
[----:B------:R-:W-:Y:S06]  /*0e60*/  @!P0 BRA `(.L_x_29) ;  /* 0x00000000004c8947 */ /* 0x000fec0003800000 */
[C---:B-1----:R-:W-:Y:S01]  /*0e70*/  IMAD R2, R24.reuse, R3, R0 ;  /* 0x0000000318027224 */ /* 0x042fe200078e0200 */
[----:B------:R-:W-:-:S03]  /*0e80*/  IADD3 R24, PT, PT, R24, 0x2, RZ ;  /* 0x0000000218187810 */ /* 0x000fc60007ffe0ff */
[C---:B0---4-:R-:W-:Y:S01]  /*0e90*/  IMAD.IADD R11, R2.reuse, 0x1, R3 ;  /* 0x00000001020b7824 */ /* 0x051fe200078e0203 */
[----:B------:R-:W-:-:S04]  /*0ea0*/  ISETP.GT.U32.AND P0, PT, R2, UR5, PT ;  /* 0x0000000502007c0c */ /* 0x000fc8000bf04070 */
[C---:B------:R-:W-:Y:S02]  /*0eb0*/  ISETP.GT.U32.AND P1, PT, R11.reuse, UR5, PT ;  /* 0x000000050b007c0c */ /* 0x040fe4000bf24070 */
[----:B------:R-:W-:Y:S02]  /*0ec0*/  ISETP.LT.U32.AND P0, PT, R2, UR4, !P0 ;  /* 0x0000000402007c0c */ /* 0x000fe4000c701070 */
[----:B------:R-:W-:-:S11]  /*0ed0*/  ISETP.LT.U32.AND P1, PT, R11, UR4, !P1 ;  /* 0x000000040b007c0c */ /* 0x000fd6000cf21070 */
[----:B------:R-:W0:Y:S08]  /*0ee0*/  @!P0 LDC R9, c[0x0][0x388] ;  /* 0x0000e200ff098b82 */ /* 0x000e300000000800 */
[----:B------:R-:W1:Y:S08]  /*0ef0*/  @!P1 LDC R8, c[0x0][0x388] ;  /* 0x0000e200ff089b82 */ /* 0x000e700000000800 */
[----:B------:R-:W2:Y:S08]  /*0f00*/  @!P0 LDC.64 R4, c[0x0][0x380] ;  /* 0x0000e000ff048b82 */ /* 0x000eb00000000a00 */
[----:B------:R-:W3:Y:S01]  /*0f10*/  @!P1 LDC.64 R6, c[0x0][0x380] ;  /* 0x0000e000ff069b82 */ /* 0x000ee20000000a00 */
[----:B0-----:R-:W-:-:S02]  /*0f20*/  @!P0 IMAD R9, R9, UR5, R2 ;  /* 0x0000000509098c24 */ /* 0x001fc4000f8e0202 */
[----:B-1----:R-:W-:Y:S02]  /*0f30*/  @!P1 IMAD R11, R8, UR5, R11 ;  /* 0x00000005080b9c24 */ /* 0x002fe4000f8e020b */
[----:B--2---:R-:W-:Y:S01]  /*0f40*/  @!P0 IMAD.WIDE.U32 R4, R9, 0x4, R4 ;  /* 0x0000000409048825 */ /* 0x004fe200078e0004 */
[----:B------:R-:W-:-:S05]  /*0f50*/  @!P0 MOV R9, 0xc2c80000 ;  /* 0xc2c8000000098802 */ /* 0x000fca0000000f00 */
[----:B------:R2:W-:Y:S01]  /*0f60*/  @!P0 STG.E desc[UR6][R4.64], R9 ;  /* 0x0000000904008986 */ /* 0x0005e2000c101906 */
[----:B---3--:R-:W-:-:S04]  /*0f70*/  @!P1 IMAD.WIDE.U32 R6, R11, 0x4, R6 ;  /* 0x000000040b069825 */ /* 0x008fc800078e0006 */
[----:B------:R-:W-:-:S05]  /*0f80*/  @!P1 IMAD.MOV.U32 R11, RZ, RZ, -0x3d380000 ;  /* 0xc2c80000ff0b9424 */ /* 0x000fca00078e00ff */
[----:B------:R2:W-:Y:S02]  /*0f90*/  @!P1 STG.E desc[UR6][R6.64], R11 ;  /* 0x0000000b06009986 */ /* 0x0005e4000c101906 */
.L_x_29:
[----:B------:R-:W-:Y:S05]  /*0fa0*/  @P2 EXIT ;  /* 0x000000000000294d */ /* 0x000fea0003800000 */
[----:B-1----:R-:W-:-:S05]  /*0fb0*/  IMAD R0, R3, R24, R0 ;  /* 0x0000001803007224 */ /* 0x002fca00078e0200 */
[C---:B------:R-:W-:Y:S02]  /*0fc0*/  ISETP.GT.U32.AND P0, PT, R0.reuse, UR5, PT ;  /* 0x0000000500007c0c */ /* 0x040fe4000bf04070 */
[----:B------:R-:W-:-:S13]  /*0fd0*/  ISETP.LT.U32.AND P1, PT, R0, UR4, PT ;  /* 0x0000000400007c0c */ /* 0x000fda000bf21070 */
[----:B------:R-:W-:Y:S05]  /*0fe0*/  @!P0 EXIT P1 ;  /* 0x000000000000894d */ /* 0x000fea0000800000 */
[----:B--2---:R-:W1:Y:S01]  /*0ff0*/  LDC R5, c[0x0][0x388] ;  /* 0x0000e200ff057b82 */ /* 0x004e620000000800 */
[----:B------:R-:W-:-:S07]  /*1000*/  IMAD.MOV.U32 R7, RZ, RZ, -0x3d380000 ;  /* 0xc2c80000ff077424 */ /* 0x000fce00078e00ff */
[----:B------:R-:W2:Y:S01]  /*1010*/  LDC.64 R2, c[0x0][0x380] ;  /* 0x0000e000ff027b82 */ /* 0x000ea20000000a00 */
[----:B-1----:R-:W-:-:S04]  /*1020*/  IMAD R5, R5, UR5, R0 ;  /* 0x0000000505057c24 */ /* 0x002fc8000f8e0200 */
[----:B--2---:R-:W-:-:S05]  /*1030*/  IMAD.WIDE.U32 R2, R5, 0x4, R2 ;  /* 0x0000000405027825 */ /* 0x004fca00078e0002 */
[----:B------:R-:W-:Y:S01]  /*1040*/  STG.E desc[UR6][R2.64], R7 ;  /* 0x0000000702007986 */ /* 0x000fe2000c101906 */
[----:B------:R-:W-:Y:S05]  /*1050*/  EXIT ;  /* 0x000000000000794d */ /* 0x000fea0003800000 */
.L_x_30:
        /* <DEDUP_REMOVED lines=10> */
.L_x_190:


//--------------------- .text._Z5scalePfii        --------------------------
	.section	.text._Z5scalePfii,"ax",@progbits
	.align	128
        .global         _Z5scalePfii
        .type           _Z5scalePfii,@function
        .size           _Z5scalePfii,(.L_x_180 - _Z5scalePfii)
        .other          _Z5scalePfii,@"STO_CUDA_ENTRY STV_DEFAULT"
_Z5scalePfii:
.text._Z5scalePfii:
[----:B------:R-:W-:Y:S08]  /*0000*/  LDC R1, c[0x0][0x37c] ;  /* 0x0000df00ff017b82 */ /* 0x000ff00000000800 */
[----:B------:R-:W0:Y:S01]  /*0010*/  LDC R19, c[0x0][0x360] ;  /* 0x0000d800ff137b82 */ /* 0x000e220000000800 */
[----:B------:R-:W0:Y:S02]  /*0020*/  LDCU UR4, c[0x0][0x388] ;  /* 0x00007100ff0477ac */ /* 0x000e240008000800 */
[----:B0-----:R-:W-:-:S13]  /*0030*/  ISETP.GT.U32.AND P0, PT, R19, UR4, PT ;  /* 0x0000000413007c0c */ /* 0x001fda000bf04070 */
[----:B------:R-:W-:Y:S05]  /*0040*/  @P0 EXIT ;  /* 0x000000000000094d */ /* 0x000fea0003800000 */
[----:B------:R-:W0:Y:S01]  /*0050*/  I2F.U32.RP R0, R19 ;  /* 0x0000001300007306 */ /* 0x000e220000209000 */
[----:B------:R-:W1:Y:S01]  /*0060*/  LDCU UR5, c[0x0][0x38c] ;  /* 0x00007180ff0577ac */ /* 0x000e620008000800 */
[----:B------:R-:W-:-:S06]  /*0070*/  ISETP.NE.U32.AND P2, PT, R19, RZ, PT ;  /* 0x000000ff1300720c */ /* 0x000fcc0003f45070 */
[----:B0-----:R-:W0:Y:S02]  /*0080*/  MUFU.RCP R0, R0 ;  /* 0x0000000000007308 */ /* 0x001e240000001000 */
[----:B0-----:R-:W-:Y:S01]  /*0090*/  VIADD R2, R0, 0xffffffe ;  /* 0x0ffffffe00027836 */ /* 0x001fe20000000000 */
[----:B-1----:R-:W-:-:S05]  /*00a0*/  I2FP.F32.S32 R0, UR5 ;  /* 0x0000000500007c45 */ /* 0x002fca0008201400 */
[----:B------:R0:W1:Y:S02]  /*00b0*/  F2I.FTZ.U32.TRUNC.NTZ R3, R2 ;  /* 0x0000000200037305 */ /* 0x000064000021f000 */
[----:B0-----:R-:W-:Y:S02]  /*00c0*/  HFMA2 R2, -RZ, RZ, 0, 0 ;  /* 0x00000000ff027431 */ /* 0x001fe400000001ff */
[----:B-1----:R-:W-:-:S04]  /*00d0*/  IMAD.MOV R4, RZ, RZ, -R3 ;  /* 0x000000ffff047224 */ /* 0x002fc800078e0a03 */
[----:B------:R-:W-:-:S04]  /*00e0*/  IMAD R5, R4, R19, RZ ;  /* 0x0000001304057224 */ /* 0x000fc800078e02ff */
[----:B------:R-:W-:Y:S01]  /*00f0*/  IMAD.HI.U32 R3, R3, R5, R2 ;  /* 0x0000000503037227 */ /* 0x000fe200078e0002 */
[----:B------:R-:W-:-:S05]  /*0100*/  IADD3 R2, PT, PT, R0, -0xd000000, RZ ;  /* 0xf300000000027810 */ /* 0x000fca0007ffe0ff */
[----:B------:R-:W-:Y:S02]  /*0110*/  IMAD.HI.U32 R4, R3, UR4, RZ ;  /* 0x0000000403047c27 */ /* 0x000fe4000f8e00ff */
[----:B------:R0:W1:Y:S02]  /*0120*/  MUFU.RSQ R3, R0 ;  /* 0x0000000000037308 */ /* 0x0000640000001400 */
[----:B------:R-:W-:-:S04]  /*0130*/  IMAD.MOV R6, RZ, RZ, -R4 ;  /* 0x000000ffff067224 */ /* 0x000fc800078e0a04 */
[----:B------:R-:W-:Y:S01]  /*0140*/  IMAD R6, R19, R6, UR4 ;  /* 0x0000000413067e24 */ /* 0x000fe2000f8e0206 */
[----:B------:R-:W2:Y:S04]  /*0150*/  S2UR UR4, SR_CTAID.X ;  /* 0x00000000000479c3 */ /* 0x000ea80000002500 */
[----:B------:R-:W-:-:S13]  /*0160*/  ISETP.GE.U32.AND P0, PT, R6, R19, PT ;  /* 0x000000130600720c */ /* 0x000fda0003f06070 */
[----:B------:R-:W-:Y:S02]  /*0170*/  @P0 IMAD.IADD R6, R6, 0x1, -R19 ;  /* 0x0000000106060824 */ /* 0x000fe400078e0a13 */
[----:B------:R-:W-:Y:S01]  /*0180*/  @P0 VIADD R4, R4, 0x1 ;  /* 0x0000000104040836 */ /* 0x000fe20000000000 */
[----:B------:R-:W-:Y:S02]  /*0190*/  ISETP.GT.U32.AND P0, PT, R2, 0x727fffff, PT ;  /* 0x727fffff0200780c */ /* 0x000fe40003f04070 */
[----:B------:R-:W-:-:S13]  /*01a0*/  ISETP.GE.U32.AND P1, PT, R6, R19, PT ;  /* 0x000000130600720c */ /* 0x000fda0003f26070 */
[----:B------:R-:W-:Y:S01]  /*01b0*/  @P1 VIADD R4, R4, 0x1 ;  /* 0x0000000104041836 */ /* 0x000fe20000000000 */
[----:B------:R-:W-:Y:S01]  /*01c0*/  @!P2 LOP3.LUT R4, RZ, R19, RZ, 0x33, !PT ;  /* 0x00000013ff04a212 */ /* 0x000fe200078e33ff */
[----:B012---:R-:W-:Y:S06]  /*01d0*/  @!P0 BRA `(.L_x_31) ;  /* 0x00000000000c8947 */ /* 0x007fec0003800000 */
[----:B------:R-:W-:-:S07]  /*01e0*/  MOV R6, 0x200 ;  /* 0x0000020000067802 */ /* 0x000fce0000000f00 */
[----:B------:R-:W-:Y:S05]  /*01f0*/  CALL.REL.NOINC `($__internal_0_$__cuda_sm20_sqrt_rn_f32_slowpath) ;  /* 0x0000000400f87944 */ /* 0x000fea0003c00000 */
[----:B------:R-:W-:Y:S05]  /*0200*/  BRA `(.L_x_32) ;  /* 0x0000000000107947 */ /* 0x000fea0003800000 */
.L_x_31:
[----:B------:R-:W-:Y:S01]  /*0210*/  FMUL.FTZ R21, R0, R3 ;  /* 0x0000000300157220 */ /* 0x000fe20000410000 */
[----:B------:R-:W-:-:S03]  /*0220*/  FMUL.FTZ R3, R3, 0.5 ;  /* 0x3f00000003037820 */ /* 0x000fc60000410000 */
[----:B------:R-:W-:-:S04]  /*0230*/  FFMA R0, -R21, R21, R0 ;  /* 0x0000001515007223 */ /* 0x000fc80000000100 */
[----:B------:R-:W-:-:S07]  /*0240*/  FFMA R21, R0, R3, R21 ;  /* 0x0000000300157223 */ /* 0x000fce0000000015 */
.L_x_32:
[----:B------:R-:W0:Y:S01]  /*0250*/  S2R R11, SR_TID.X ;  /* 0x00000000000b7919 */ /* 0x000e220000002100 */
[C---:B------:R-:W-:Y:S01]  /*0260*/  ISETP.GE.U32.AND P0, PT, R4.reuse, 0x4, PT ;  /* 0x000000040400780c */ /* 0x040fe20003f06070 */
[----:B------:R-:W1:Y:S01]  /*0270*/  LDCU.64 UR6, c[0x0][0x358] ;  /* 0x00006b00ff0677ac */ /* 0x000e620008000a00 */
[----:B------:R-:W-:Y:S02]  /*0280*/  VIMNMX.U32 R4, PT, PT, R4, 0x1, !PT ;  /* 0x0000000104047848 */ /* 0x000fe40007fe0000 */
[----:B------:R-:W-:Y:S02]  /*0290*/  MOV R10, RZ ;  /* 0x000000ff000a7202 */ /* 0x000fe40000000f00 */
[----:B------:R-:W-:-:S07]  /*02a0*/  LOP3.LUT R9, R4, 0x3, RZ, 0xc0, !PT ;  /* 0x0000000304097812 */ /* 0x000fce00078ec0ff */
[----:B------:R-:W-:Y:S05]  /*02b0*/  @!P0 BRA `(.L_x_33) ;  /* 0x0000000400548947 */ /* 0x000fea0003800000 */
[----:B------:R-:W0:Y:S01]  /*02c0*/  LDC R8, c[0x0][0x388] ;  /* 0x0000e200ff087b82 */ /* 0x000e220000000800 */
[----:B------:R-:W-:-:S05]  /*02d0*/  LOP3.LUT R10, R4, 0xfffffffc, RZ, 0xc0, !PT ;  /* 0xfffffffc040a7812 */ /* 0x000fca00078ec0ff */
[----:B------:R-:W-:Y:S02]  /*02e0*/  IMAD.MOV R7, RZ, RZ, -R10 ;  /* 0x000000ffff077224 */ /* 0x000fe400078e0a0a */
[----:B------:R-:W2:Y:S01]  /*02f0*/  LDC.64 R12, c[0x0][0x380] ;  /* 0x0000e000ff0c7b82 */ /* 0x000ea20000000a00 */
[----:B0-----:R-:W-:-:S04]  /*0300*/  IMAD R8, R8, UR4, R11 ;  /* 0x0000000408087c24 */ /* 0x001fc8000f8e020b */
[----:B------:R-:W-:Y:S01]  /*0310*/  IMAD.IADD R6, R8, 0x1, R19 ;  /* 0x0000000108067824 */ /* 0x000fe200078e0213 */
[C---:B------:R-:W-:Y:S01]  /*0320*/  LEA R5, R19.reuse, R8, 0x1 ;  /* 0x0000000813057211 */ /* 0x040fe200078e08ff */
[----:B------:R-:W-:-:S07]  /*0330*/  IMAD R4, R19, 0x3, R8 ;  /* 0x0000000313047824 */ /* 0x000fce00078e0208 */
.L_x_42:
[----:B--2---:R-:W-:-:S05]  /*0340*/  IMAD.WIDE.U32 R16, R8, 0x4, R12 ;  /* 0x0000000408107825 */ /* 0x004fca00078e000c */
[----:B-1----:R-:W2:Y:S01]  /*0350*/  LDG.E R3, desc[UR6][R16.64] ;  /* 0x0000000610037981 */ /* 0x002ea2000c1e1900 */
[----:B------:R-:W0:Y:S01]  /*0360*/  MUFU.RCP R0, R21 ;  /* 0x0000001500007308 */ /* 0x000e220000001000 */
[----:B------:R-:W-:Y:S01]  /*0370*/  BSSY.RECONVERGENT B0, `(.L_x_34) ;  /* 0x000000c000007945 */ /* 0x000fe20003800200 */
[----:B0-----:R-:W-:-:S04]  /*0380*/  FFMA R15, R0, -R21, 1 ;  /* 0x3f800000000f7423 */ /* 0x001fc80000000815 */
[----:B------:R-:W-:Y:S02]  /*0390*/  FFMA R0, R0, R15, R0 ;  /* 0x0000000f00007223 */ /* 0x000fe40000000000 */
[----:B--2---:R-:W0:Y:S02]  /*03a0*/  FCHK P0, R3, R21 ;  /* 0x0000001503007302 */ /* 0x004e240000000000 */
[----:B------:R-:W-:-:S04]  /*03b0*/  FFMA R2, R3, R0, RZ ;  /* 0x0000000003027223 */ /* 0x000fc800000000ff */
[----:B------:R-:W-:-:S04]  /*03c0*/  FFMA R15, R2, -R21, R3 ;  /* 0x80000015020f7223 */ /* 0x000fc80000000003 */
[----:B------:R-:W-:Y:S01]  /*03d0*/  FFMA R23, R0, R15, R2 ;  /* 0x0000000f00177223 */ /* 0x000fe20000000002 */
[----:B0-----:R-:W-:Y:S06]  /*03e0*/  @!P0 BRA `(.L_x_35) ;  /* 0x0000000000108947 */ /* 0x001fec0003800000 */
[----:B------:R-:W-:Y:S01]  /*03f0*/  IMAD.MOV.U32 R0, RZ, RZ, R21 ;  /* 0x000000ffff007224 */ /* 0x000fe200078e0015 */
[----:B------:R-:W-:-:S07]  /*0400*/  MOV R18, 0x420 ;  /* 0x0000042000127802 */ /* 0x000fce0000000f00 */
[----:B------:R-:W-:Y:S05]  /*0410*/  CALL.REL.NOINC `($__internal_1_$__cuda_sm3x_div_rn_noftz_f32_slowpath) ;  /* 0x0000000400d07944 */ /* 0x000fea0003c00000 */
[----:B------:R-:W-:-:S07]  /*0420*/  MOV R23, R0 ;  /* 0x0000000000177202 */ /* 0x000fce0000000f00 */
.L_x_35:
[----:B------:R-:W-:Y:S05]  /*0430*/  BSYNC.RECONVERGENT B0 ;  /* 0x0000000000007941 */ /* 0x000fea0003800200 */
.L_x_34:
[----:B------:R-:W-:Y:S01]  /*0440*/  IMAD.WIDE.U32 R14, R6, 0x4, R12 ;  /* 0x00000004060e7825 */ /* 0x000fe200078e000c */
[----:B------:R0:W-:Y:S04]  /*0450*/  STG.E desc[UR6][R16.64], R23 ;  /* 0x0000001710007986 */ /* 0x0001e8000c101906 */
[----:B------:R-:W2:Y:S01]  /*0460*/  LDG.E R25, desc[UR6][R14.64] ;  /* 0x000000060e197981 */ /* 0x000ea2000c1e1900 */
[----:B------:R-:W1:Y:S01]  /*0470*/  MUFU.RCP R0, R21 ;  /* 0x0000001500007308 */ /* 0x000e620000001000 */
[----:B------:R-:W-:Y:S01]  /*0480*/  BSSY.RECONVERGENT B0, `(.L_x_36) ;  /* 0x000000d000007945 */ /* 0x000fe20003800200 */
[----:B-1----:R-:W-:-:S04]  /*0490*/  FFMA R3, R0, -R21, 1 ;  /* 0x3f80000000037423 */ /* 0x002fc80000000815 */
[----:B------:R-:W-:Y:S02]  /*04a0*/  FFMA R0, R0, R3, R0 ;  /* 0x0000000300007223 */ /* 0x000fe40000000000 */
[----:B--2---:R-:W1:Y:S02]  /*04b0*/  FCHK P0, R25, R21 ;  /* 0x0000001519007302 */ /* 0x004e640000000000 */
[----:B------:R-:W-:-:S04]  /*04c0*/  FFMA R2, R0, R25, RZ ;  /* 0x0000001900027223 */ /* 0x000fc800000000ff */
[----:B------:R-:W-:-:S04]  /*04d0*/  FFMA R3, R2, -R21, R25 ;  /* 0x8000001502037223 */ /* 0x000fc80000000019 */
[----:B------:R-:W-:Y:S01]  /*04e0*/  FFMA R3, R0, R3, R2 ;  /* 0x0000000300037223 */ /* 0x000fe20000000002 */
[----:B01----:R-:W-:Y:S06]  /*04f0*/  @!P0 BRA `(.L_x_37) ;  /* 0x0000000000148947 */ /* 0x003fec0003800000 */
[----:B------:R-:W-:Y:S01]  /*0500*/  IMAD.MOV.U32 R3, RZ, RZ, R25 ;  /* 0x000000ffff037224 */ /* 0x000fe200078e0019 */
[----:B------:R-:W-:Y:S02]  /*0510*/  MOV R0, R21 ;  /* 0x0000001500007202 */ /* 0x000fe40000000f00 */
[----:B------:R-:W-:-:S07]  /*0520*/  MOV R18, 0x540 ;  /* 0x0000054000127802 */ /* 0x000fce0000000f00 */
[----:B------:R-:W-:Y:S05]  /*0530*/  CALL.REL.NOINC `($__internal_1_$__cuda_sm3x_div_rn_noftz_f32_slowpath) ;  /* 0x0000000400887944 */ /* 0x000fea0003c00000 */
[----:B------:R-:W-:-:S07]  /*0540*/  IMAD.MOV.U32 R3, RZ, RZ, R0 ;  /* 0x000000ffff037224 */ /* 0x000fce00078e0000 */
.L_x_37:
[----:B------:R-:W-:Y:S05]  /*0550*/  BSYNC.RECONVERGENT B0 ;  /* 0x0000000000007941 */ /* 0x000fea0003800200 */
.L_x_36:
        /* <DEDUP_REMOVED lines=12> */
[----:B------:R-:W-:Y:S01]  /*0620*/  MOV R3, R25 ;  /* 0x0000001900037202 */ /* 0x000fe20000000f00 */
[----:B------:R-:W-:Y:S01]  /*0630*/  IMAD.MOV.U32 R0, RZ, RZ, R21 ;  /* 0x000000ffff007224 */ /* 0x000fe200078e0015 */
[----:B------:R-:W-:-:S07]  /*0640*/  MOV R18, 0x660 ;  /* 0x0000066000127802 */ /* 0x000fce0000000f00 */
[----:B------:R-:W-:Y:S05]  /*0650*/  CALL.REL.NOINC `($__internal_1_$__cuda_sm3x_div_rn_noftz_f32_slowpath) ;  /* 0x0000000400407944 */ /* 0x000fea0003c00000 */
[----:B------:R-:W-:-:S07]  /*0660*/  MOV R23, R0 ;  /* 0x0000000000177202 */ /* 0x000fce0000000f00 */
.L_x_39:
[----:B------:R-:W-:Y:S05]  /*0670*/  BSYNC.RECONVERGENT B0 ;  /* 0x0000000000007941 */ /* 0x000fea0003800200 */
.L_x_38:
        /* <DEDUP_REMOVED lines=16> */
.L_x_41:
[----:B------:R-:W-:Y:S05]  /*0780*/  BSYNC.RECONVERGENT B0 ;  /* 0x0000000000007941 */ /* 0x000fea0003800200 */
.L_x_40:
[----:B------:R3:W-:Y:S01]  /*0790*/  STG.E desc[UR6][R14.64], R0 ;  /* 0x000000000e007986 */ /* 0x0007e2000c101906 */
[----:B------:R-:W-:Y:S01]  /*07a0*/  VIADD R7, R7, 0x4 ;  /* 0x0000000407077836 */ /* 0x000fe20000000000 */
[C---:B------:R-:W-:Y:S01]  /*07b0*/  LEA R6, R19.reuse, R6, 0x2 ;  /* 0x0000000613067211 */ /* 0x040fe200078e10ff */
[C---:B------:R-:W-:Y:S01]  /*07c0*/  IMAD R5, R19.reuse, 0x4, R5 ;  /* 0x0000000413057824 */ /* 0x040fe200078e0205 */
[C---:B------:R-:W-:Y:S01]  /*07d0*/  LEA R4, R19.reuse, R4, 0x2 ;  /* 0x0000000413047211 */ /* 0x040fe200078e10ff */
[----:B------:R-:W-:Y:S01]  /*07e0*/  IMAD R8, R19, 0x4, R8 ;  /* 0x0000000413087824 */ /* 0x000fe200078e0208 */
[----:B------:R-:W-:-:S13]  /*07f0*/  ISETP.NE.AND P0, PT, R7, RZ, PT ;  /* 0x000000ff0700720c */ /* 0x000fda0003f05270 */
[----:B---3--:R-:W-:Y:S05]  /*0800*/  @P0 BRA `(.L_x_42) ;  /* 0xfffffff800cc0947 */ /* 0x008fea000383ffff */
.L_x_33:
[----:B------:R-:W-:-:S13]  /*0810*/  ISETP.NE.AND P0, PT, R9, RZ, PT ;  /* 0x000000ff0900720c */ /* 0x000fda0003f05270 */
[----:B-1----:R-:W-:Y:S05]  /*0820*/  @!P0 EXIT ;  /* 0x000000000000894d */ /* 0x002fea0003800000 */
[----:B------:R-:W1:Y:S01]  /*0830*/  LDC R3, c[0x0][0x388] ;  /* 0x0000e200ff037b82 */ /* 0x000e620000000800 */
[----:B0-----:R-:W-:Y:S01]  /*0840*/  IMAD R6, R19, R10, R11 ;  /* 0x0000000a13067224 */ /* 0x001fe200078e020b */
[----:B------:R-:W-:-:S06]  /*0850*/  IADD3 R9, PT, PT, -R9, RZ, RZ ;  /* 0x000000ff09097210 */ /* 0x000fcc0007ffe1ff */
[----:B------:R-:W0:Y:S01]  /*0860*/  LDC.64 R4, c[0x0][0x380] ;  /* 0x0000e000ff047b82 */ /* 0x000e220000000a00 */
[----:B-1----:R-:W-:-:S07]  /*0870*/  IMAD R6, R3, UR4, R6 ;  /* 0x0000000403067c24 */ /* 0x002fce000f8e0206 */
.L_x_45:
[----:B01----:R-:W-:-:S05]  /*0880*/  IMAD.WIDE.U32 R10, R6, 0x4, R4 ;  /* 0x00000004060a7825 */ /* 0x003fca00078e0004 */
[----:B------:R-:W2:Y:S01]  /*0890*/  LDG.E R7, desc[UR6][R10.64] ;  /* 0x000000060a077981 */ /* 0x000ea2000c1e1900 */
[----:B------:R-:W0:Y:S01]  /*08a0*/  MUFU.RCP R0, R21 ;  /* 0x0000001500007308 */ /* 0x000e220000001000 */
[----:B------:R-:W-:Y:S01]  /*08b0*/  VIADD R9, R9, 0x1 ;  /* 0x0000000109097836 */ /* 0x000fe20000000000 */
[----:B------:R-:W-:Y:S04]  /*08c0*/  BSSY.RECONVERGENT B0, `(.L_x_43) ;  /* 0x000000d000007945 */ /* 0x000fe80003800200 */
[----:B------:R-:W-:Y:S01]  /*08d0*/  ISETP.NE.AND P2, PT, R9, RZ, PT ;  /* 0x000000ff0900720c */ /* 0x000fe20003f45270 */
[----:B0-----:R-:W-:-:S04]  /*08e0*/  FFMA R3, R0, -R21, 1 ;  /* 0x3f80000000037423 */ /* 0x001fc80000000815 */
[----:B------:R-:W-:Y:S01]  /*08f0*/  FFMA R0, R0, R3, R0 ;  /* 0x0000000300007223 */ /* 0x000fe20000000000 */
[----:B--2---:R-:W0:Y:S03]  /*0900*/  FCHK P0, R7, R21 ;  /* 0x0000001507007302 */ /* 0x004e260000000000 */
[----:B------:R-:W-:-:S04]  /*0910*/  FFMA R2, R0, R7, RZ ;  /* 0x0000000700027223 */ /* 0x000fc800000000ff */
[----:B------:R-:W-:-:S04]  /*0920*/  FFMA R3, R2, -R21, R7 ;  /* 0x8000001502037223 */ /* 0x000fc80000000007 */
[----:B------:R-:W-:Y:S01]  /*0930*/  FFMA R0, R0, R3, R2 ;  /* 0x0000000300007223 */ /* 0x000fe20000000002 */
[----:B0-----:R-:W-:Y:S06]  /*0940*/  @!P0 BRA `(.L_x_44) ;  /* 0x0000000000108947 */ /* 0x001fec0003800000 */
[----:B------:R-:W-:Y:S01]  /*0950*/  MOV R3, R7 ;  /* 0x0000000700037202 */ /* 0x000fe20000000f00 */
[----:B------:R-:W-:Y:S01]  /*0960*/  IMAD.MOV.U32 R0, RZ, RZ, R21 ;  /* 0x000000ffff007224 */ /* 0x000fe200078e0015 */
[----:B------:R-:W-:-:S07]  /*0970*/  MOV R18, 0x990 ;  /* 0x0000099000127802 */ /* 0x000fce0000000f00 */
[----:B------:R-:W-:Y:S05]  /*0980*/  CALL.REL.NOINC `($__internal_1_$__cuda_sm3x_div_rn_noftz_f32_slowpath) ;  /* 0x0000000000747944 */ /* 0x000fea0003c00000 */
.L_x_44:
[----:B------:R-:W-:Y:S05]  /*0990*/  BSYNC.RECONVERGENT B0 ;  /* 0x0000000000007941 */ /* 0x000fea0003800200 */
.L_x_43:
[----:B------:R1:W-:Y:S01]  /*09a0*/  STG.E desc[UR6][R10.64], R0 ;  /* 0x000000000a007986 */ /* 0x0003e2000c101906 */
[----:B------:R-:W-:Y:S01]  /*09b0*/  IADD3 R6, PT, PT, R19, R6, RZ ;  /* 0x0000000613067210 */ /* 0x000fe20007ffe0ff */
[----:B------:R-:W-:Y:S06]  /*09c0*/  @P2 BRA `(.L_x_45) ;  /* 0xfffffffc00ac2947 */ /* 0x000fec000383ffff */
[----:B------:R-:W-:Y:S05]  /*09d0*/  EXIT ;  /* 0x000000000000794d */ /* 0x000fea0003800000 */
        .weak           $__internal_0_$__cuda_sm20_sqrt_rn_f32_slowpath
        .type           $__internal_0_$__cuda_sm20_sqrt_rn_f32_slowpath,@function
        .size           $__internal_0_$__cuda_sm20_sqrt_rn_f32_slowpath,($__internal_1_$__cuda_sm3x_div_rn_noftz_f32_slowpath - $__internal_0_$__cuda_sm20_sqrt_rn_f32_slowpath)
$__internal_0_$__cuda_sm20_sqrt_rn_f32_slowpath:
[----:B------:R-:W-:-:S13]  /*09e0*/  LOP3.LUT P0, RZ, R0, 0x7fffffff, RZ, 0xc0, !PT ;  /* 0x7fffffff00ff7812 */ /* 0x000fda000780c0ff */
[----:B------:R-:W-:Y:S01]  /*09f0*/  @!P0 IMAD.MOV.U32 R2, RZ, RZ, R0 ;  /* 0x000000ffff028224 */ /* 0x000fe200078e0000 */
[----:B------:R-:W-:Y:S06]  /*0a00*/  @!P0 BRA `(.L_x_46) ;  /* 0x0000000000448947 */ /* 0x000fec0003800000 */
[----:B------:R-:W-:-:S13]  /*0a10*/  FSETP.GEU.FTZ.AND P0, PT, R0, RZ, PT ;  /* 0x000000ff0000720b */ /* 0x000fda0003f1e000 */
[----:B------:R-:W-:Y:S01]  /*0a20*/  @!P0 MOV R2, 0x7fffffff ;  /* 0x7fffffff00028802 */ /* 0x000fe20000000f00 */
[----:B------:R-:W-:Y:S06]  /*0a30*/  @!P0 BRA `(.L_x_46) ;  /* 0x0000000000388947 */ /* 0x000fec0003800000 */
[----:B------:R-:W-:-:S13]  /*0a40*/  FSETP.GTU.FTZ.AND P0, PT, |R0|, +INF , PT ;  /* 0x7f8000000000780b */ /* 0x000fda0003f1c200 */
[----:B------:R-:W-:Y:S01]  /*0a50*/  @P0 FADD.FTZ R2, R0, 1 ;  /* 0x3f80000000020421 */ /* 0x000fe20000010000 */
[----:B------:R-:W-:Y:S06]  /*0a60*/  @P0 BRA `(.L_x_46) ;  /* 0x00000000002c0947 */ /* 0x000fec0003800000 */
[----:B------:R-:W-:-:S13]  /*0a70*/  FSETP.NEU.FTZ.AND P0, PT, |R0|, +INF , PT ;  /* 0x7f8000000000780b */ /* 0x000fda0003f1d200 */
[----:B------:R-:W-:Y:S01]  /*0a80*/  @!P0 IMAD.MOV.U32 R2, RZ, RZ, R0 ;  /* 0x000000ffff028224 */ /* 0x000fe200078e0000 */
[----:B------:R-:W-:Y:S06]  /*0a90*/  @!P0 BRA `(.L_x_46) ;  /* 0x0000000000208947 */ /* 0x000fec0003800000 */
[----:B------:R-:W-:-:S04]  /*0aa0*/  FFMA R0, R0, 1.84467440737095516160e+19, RZ ;  /* 0x5f80000000007823 */ /* 0x000fc800000000ff */
[----:B------:R-:W0:Y:S02]  /*0ab0*/  MUFU.RSQ R3, R0 ;  /* 0x0000000000037308 */ /* 0x000e240000001400 */
[----:B0-----:R-:W-:Y:S01]  /*0ac0*/  FMUL.FTZ R5, R0, R3 ;  /* 0x0000000300057220 */ /* 0x001fe20000410000 */
[----:B------:R-:W-:-:S03]  /*0ad0*/  FMUL.FTZ R3, R3, 0.5 ;  /* 0x3f00000003037820 */ /* 0x000fc60000410000 */
[----:B------:R-:W-:-:S04]  /*0ae0*/  FADD.FTZ R2, -R5, -RZ ;  /* 0x800000ff05027221 */ /* 0x000fc80000010100 */
[----:B------:R-:W-:-:S04]  /*0af0*/  FFMA R2, R5, R2, R0 ;  /* 0x0000000205027223 */ /* 0x000fc80000000000 */
[----:B------:R-:W-:-:S04]  /*0b00*/  FFMA R2, R2, R3, R5 ;  /* 0x0000000302027223 */ /* 0x000fc80000000005 */
[----:B------:R-:W-:-:S07]  /*0b10*/  FMUL.FTZ R2, R2, 2.3283064365386962891e-10 ;  /* 0x2f80000002027820 */ /* 0x000fce0000410000 */
.L_x_46:
[----:B------:R-:W-:Y:S01]  /*0b20*/  HFMA2 R3, -RZ, RZ, 0, 0 ;  /* 0x00000000ff037431 */ /* 0x000fe200000001ff */
[----:B------:R-:W-:Y:S01]  /*0b30*/  MOV R21, R2 ;  /* 0x0000000200157202 */ /* 0x000fe20000000f00 */
[----:B------:R-:W-:-:S04]  /*0b40*/  IMAD.MOV.U32 R2, RZ, RZ, R6 ;  /* 0x000000ffff027224 */ /* 0x000fc800078e0006 */
[----:B------:R-:W-:Y:S05]  /*0b50*/  RET.REL.NODEC R2 `(_Z5scalePfii) ;  /* 0xfffffff402287950 */ /* 0x000fea0003c3ffff */
        .weak           $__internal_1_$__cuda_sm3x_div_rn_noftz_f32_slowpath
        .type           $__internal_1_$__cuda_sm3x_div_rn_noftz_f32_slowpath,@function
        .size           $__internal_1_$__cuda_sm3x_div_rn_noftz_f32_slowpath,(.L_x_180 - $__internal_1_$__cuda_sm3x_div_rn_noftz_f32_slowpath)
$__internal_1_$__cuda_sm3x_div_rn_noftz_f32_slowpath:
[----:B------:R-:W-:Y:S01]  /*0b60*/  SHF.R.U32.HI R2, RZ, 0x17, R0 ;  /* 0x00000017ff027819 */ /* 0x000fe20000011600 */
[----:B------:R-:W-:Y:S01]  /*0b70*/  BSSY.RECONVERGENT B1, `(.L_x_47) ;  /* 0x0000063000017945 */ /* 0x000fe20003800200 */
[----:B------:R-:W-:Y:S02]  /*0b80*/  SHF.R.U32.HI R22, RZ, 0x17, R3 ;  /* 0x00000017ff167819 */ /* 0x000fe40000011603 */
[----:B------:R-:W-:Y:S02]  /*0b90*/  LOP3.LUT R2, R2, 0xff, RZ, 0xc0, !PT ;  /* 0x000000ff02027812 */ /* 0x000fe400078ec0ff */
[----:B------:R-:W-:-:S03]  /*0ba0*/  LOP3.LUT R22, R22, 0xff, RZ, 0xc0, !PT ;  /* 0x000000ff16167812 */ /* 0x000fc600078ec0ff */
[----:B------:R-:W-:Y:S01]  /*0bb0*/  VIADD R23, R2, 0xffffffff ;  /* 0xffffffff02177836 */ /* 0x000fe20000000000 */
[----:B------:R-:W-:-:S04]  /*0bc0*/  IADD3 R20, PT, PT, R22, -0x1, RZ ;  /* 0xffffffff16147810 */ /* 0x000fc80007ffe0ff */
[----:B------:R-:W-:-:S04]  /*0bd0*/  ISETP.GT.U32.AND P0, PT, R23, 0xfd, PT ;  /* 0x000000fd1700780c */ /* 0x000fc80003f04070 */
[----:B------:R-:W-:-:S13]  /*0be0*/  ISETP.GT.U32.OR P0, PT, R20, 0xfd, P0 ;  /* 0x000000fd1400780c */ /* 0x000fda0000704470 */
[----:B------:R-:W-:Y:S01]  /*0bf0*/  @!P0 IMAD.MOV.U32 R20, RZ, RZ, RZ ;  /* 0x000000ffff148224 */ /* 0x000fe200078e00ff */
[----:B------:R-:W-:Y:S06]  /*0c00*/  @!P0 BRA `(.L_x_48) ;  /* 0x0000000000608947 */ /* 0x000fec0003800000 */
[----:B------:R-:W-:Y:S02]  /*0c10*/  FSETP.GTU.FTZ.AND P0, PT, |R3|, +INF , PT ;  /* 0x7f8000000300780b */ /* 0x000fe40003f1c200 */
[----:B------:R-:W-:-:S04]  /*0c20*/  FSETP.GTU.FTZ.AND P1, PT, |R0|, +INF , PT ;  /* 0x7f8000000000780b */ /* 0x000fc80003f3c200 */
[----:B------:R-:W-:-:S13]  /*0c30*/  PLOP3.LUT P0, PT, P0, P1, PT, 0xf8, 0x8f ;  /* 0x00000000008f781c */ /* 0x000fda0000703f70 */
[----:B------:R-:W-:Y:S05]  /*0c40*/  @P0 BRA `(.L_x_49) ;  /* 0x0000000400500947 */ /* 0x000fea0003800000 */
[----:B------:R-:W-:-:S13]  /*0c50*/  LOP3.LUT P0, RZ, R0, 0x7fffffff, R3, 0xc8, !PT ;  /* 0x7fffffff00ff7812 */ /* 0x000fda000780c803 */
[----:B------:R-:W-:Y:S05]  /*0c60*/  @!P0 BRA `(.L_x_50) ;  /* 0x0000000400408947 */ /* 0x000fea0003800000 */
[C---:B------:R-:W-:Y:S02]  /*0c70*/  FSETP.NEU.FTZ.AND P3, PT, |R3|.reuse, +INF , PT ;  /* 0x7f8000000300780b */ /* 0x040fe40003f7d200 */
[----:B------:R-:W-:Y:S02]  /*0c80*/  FSETP.NEU.FTZ.AND P1, PT, |R0|, +INF , PT ;  /* 0x7f8000000000780b */ /* 0x000fe40003f3d200 */
[----:B------:R-:W-:-:S11]  /*0c90*/  FSETP.NEU.FTZ.AND P0, PT, |R3|, +INF , PT ;  /* 0x7f8000000300780b */ /* 0x000fd60003f1d200 */
[----:B------:R-:W-:Y:S05]  /*0ca0*/  @!P1 BRA !P3, `(.L_x_50) ;  /* 0x0000000400309947 */ /* 0x000fea0005800000 */
[----:B------:R-:W-:-:S04]  /*0cb0*/  LOP3.LUT P3, RZ, R3, 0x7fffffff, RZ, 0xc0, !PT ;  /* 0x7fffffff03ff7812 */ /* 0x000fc8000786c0ff */
[----:B------:R-:W-:-:S13]  /*0cc0*/  PLOP3.LUT P1, PT, P1, P3, PT, 0x2f, 0xf2 ;  /* 0x0000000000f2781c */ /* 0x000fda0000f26577 */
[----:B------:R-:W-:Y:S05]  /*0cd0*/  @P1 BRA `(.L_x_51) ;  /* 0x00000004001c1947 */ /* 0x000fea0003800000 */
[----:B------:R-:W-:-:S04]  /*0ce0*/  LOP3.LUT P1, RZ, R0, 0x7fffffff, RZ, 0xc0, !PT ;  /* 0x7fffffff00ff7812 */ /* 0x000fc8000782c0ff */
[----:B------:R-:W-:-:S13]  /*0cf0*/  PLOP3.LUT P0, PT, P0, P1, PT, 0x2f, 0xf2 ;  /* 0x0000000000f2781c */ /* 0x000fda0000702577 */
[----:B------:R-:W-:Y:S05]  /*0d00*/  @P0 BRA `(.L_x_52) ;  /* 0x0000000400040947 */ /* 0x000fea0003800000 */
[----:B------:R-:W-:Y:S02]  /*0d10*/  IADD3 R20, PT, PT, R22, -0x1, RZ ;  /* 0xffffffff16147810 */ /* 0x000fe40007ffe0ff */
[----:B------:R-:W-:Y:S02]  /*0d20*/  ISETP.GE.AND P1, PT, R23, RZ, PT ;  /* 0x000000ff1700720c */ /* 0x000fe40003f26270 */
[----:B------:R-:W-:-:S11]  /*0d30*/  ISETP.GE.AND P0, PT, R20, RZ, PT ;  /* 0x000000ff1400720c */ /* 0x000fd60003f06270 */
[----:B------:R-:W-:Y:S02]  /*0d40*/  @!P1 FFMA R0, R0, 1.84467440737095516160e+19, RZ ;  /* 0x5f80000000009823 */ /* 0x000fe400000000ff */
[----:B------:R-:W-:Y:S01]  /*0d50*/  @P0 IMAD.MOV.U32 R20, RZ, RZ, RZ ;  /* 0x000000ffff140224 */ /* 0x000fe200078e00ff */
[----:B------:R-:W-:Y:S01]  /*0d60*/  @!P0 MOV R20, 0xffffffc0 ;  /* 0xffffffc000148802 */ /* 0x000fe20000000f00 */
[----:B------:R-:W-:-:S04]  /*0d70*/  @!P0 FFMA R3, R3, 1.84467440737095516160e+19, RZ ;  /* 0x5f80000003038823 */ /* 0x000fc800000000ff */
[----:B------:R-:W-:-:S07]  /*0d80*/  @!P1 VIADD R20, R20, 0x40 ;  /* 0x0000004014149836 */ /* 0x000fce0000000000 */
.L_x_48:
[----:B------:R-:W-:Y:S01]  /*0d90*/  LEA R23, R2, 0xc0800000, 0x17 ;  /* 0xc080000002177811 */ /* 0x000fe200078eb8ff */
[----:B------:R-:W-:Y:S01]  /*0da0*/  VIADD R22, R22, 0xffffff81 ;  /* 0xffffff8116167836 */ /* 0x000fe20000000000 */
[----:B------:R-:W-:Y:S02]  /*0db0*/  BSSY.RECONVERGENT B2, `(.L_x_53) ;  /* 0x0000035000027945 */ /* 0x000fe40003800200 */
[----:B------:R-:W-:Y:S01]  /*0dc0*/  IADD3 R26, PT, PT, -R23, R0, RZ ;  /* 0x00000000171a7210 */ /* 0x000fe20007ffe1ff */
[----:B------:R-:W-:-:S03]  /*0dd0*/  IMAD R0, R22, -0x800000, R3 ;  /* 0xff80000016007824 */ /* 0x000fc600078e0203 */
[----:B------:R-:W0:Y:S01]  /*0de0*/  MUFU.RCP R24, R26 ;  /* 0x0000001a00187308 */ /* 0x000e220000001000 */
[----:B------:R-:W-:-:S04]  /*0df0*/  FADD.FTZ R23, -R26, -RZ ;  /* 0x800000ff1a177221 */ /* 0x000fc80000010100 */
[----:B0-----:R-:W-:-:S04]  /*0e00*/  FFMA R25, R24, R23, 1 ;  /* 0x3f80000018197423 */ /* 0x001fc80000000017 */
[----:B------:R-:W-:-:S04]  /*0e10*/  FFMA R25, R24, R25, R24 ;  /* 0x0000001918197223 */ /* 0x000fc80000000018 */
[----:B------:R-:W-:-:S04]  /*0e20*/  FFMA R24, R0, R25, RZ ;  /* 0x0000001900187223 */ /* 0x000fc800000000ff */
[----:B------:R-:W-:-:S04]  /*0e30*/  FFMA R3, R23, R24, R0 ;  /* 0x0000001817037223 */ /* 0x000fc80000000000 */
[----:B------:R-:W-:Y:S01]  /*0e40*/  FFMA R24, R25, R3, R24 ;  /* 0x0000000319187223 */ /* 0x000fe20000000018 */
[----:B------:R-:W-:-:S03]  /*0e50*/  IADD3 R3, PT, PT, R22, 0x7f, -R2 ;  /* 0x0000007f16037810 */ /* 0x000fc60007ffe802 */
[----:B------:R-:W-:Y:S01]  /*0e60*/  FFMA R23, R23, R24, R0 ;  /* 0x0000001817177223 */ /* 0x000fe20000000000 */
[----:B------:R-:W-:-:S03]  /*0e70*/  IADD3 R3, PT, PT, R3, R20, RZ ;  /* 0x0000001403037210 */ /* 0x000fc60007ffe0ff */
[----:B------:R-:W-:-:S05]  /*0e80*/  FFMA R0, R25, R23, R24 ;  /* 0x0000001719007223 */ /* 0x000fca0000000018 */
[----:B------:R-:W-:-:S04]  /*0e90*/  SHF.R.U32.HI R2, RZ, 0x17, R0 ;  /* 0x00000017ff027819 */ /* 0x000fc80000011600 */
[----:B------:R-:W-:-:S05]  /*0ea0*/  LOP3.LUT R2, R2, 0xff, RZ, 0xc0, !PT ;  /* 0x000000ff02027812 */ /* 0x000fca00078ec0ff */
[----:B------:R-:W-:-:S05]  /*0eb0*/  IMAD.IADD R2, R2, 0x1, R3 ;  /* 0x0000000102027824 */ /* 0x000fca00078e0203 */
[----:B------:R-:W-:-:S04]  /*0ec0*/  IADD3 R20, PT, PT, R2, -0x1, RZ ;  /* 0xffffffff02147810 */ /* 0x000fc80007ffe0ff */
[----:B------:R-:W-:-:S13]  /*0ed0*/  ISETP.GE.U32.AND P0, PT, R20, 0xfe, PT ;  /* 0x000000fe1400780c */ /* 0x000fda0003f06070 */
[----:B------:R-:W-:Y:S05]  /*0ee0*/  @!P0 BRA `(.L_x_54) ;  /* 0x0000000000808947 */ /* 0x000fea0003800000 */
[----:B------:R-:W-:-:S13]  /*0ef0*/  ISETP.GT.AND P0, PT, R2, 0xfe, PT ;  /* 0x000000fe0200780c */ /* 0x000fda0003f04270 */
[----:B------:R-:W-:Y:S05]  /*0f00*/  @P0 BRA `(.L_x_55) ;  /* 0x00000000006c0947 */ /* 0x000fea0003800000 */
[----:B------:R-:W-:-:S13]  /*0f10*/  ISETP.GE.AND P0, PT, R2, 0x1, PT ;  /* 0x000000010200780c */ /* 0x000fda0003f06270 */
[----:B------:R-:W-:Y:S05]  /*0f20*/  @P0 BRA `(.L_x_56) ;  /* 0x0000000000740947 */ /* 0x000fea0003800000 */
[----:B------:R-:W-:Y:S02]  /*0f30*/  ISETP.GE.AND P0, PT, R2, -0x18, PT ;  /* 0xffffffe80200780c */ /* 0x000fe40003f06270 */
[----:B------:R-:W-:-:S11]  /*0f40*/  LOP3.LUT R0, R0, 0x80000000, RZ, 0xc0, !PT ;  /* 0x8000000000007812 */ /* 0x000fd600078ec0ff */
[----:B------:R-:W-:Y:S05]  /*0f50*/  @!P0 BRA `(.L_x_56) ;  /* 0x0000000000688947 */ /* 0x000fea0003800000 */
[CCC-:B------:R-:W-:Y:S01]  /*0f60*/  FFMA.RZ R3, R25.reuse, R23.reuse, R24.reuse ;  /* 0x0000001719037223 */ /* 0x1c0fe2000000c018 */
[C---:B------:R-:W-:Y:S02]  /*0f70*/  VIADD R22, R2.reuse, 0x20 ;  /* 0x0000002002167836 */ /* 0x040fe40000000000 */
[CCC-:B------:R-:W-:Y:S01]  /*0f80*/  FFMA.RP R20, R25.reuse, R23.reuse, R24.reuse ;  /* 0x0000001719147223 */ /* 0x1c0fe20000008018 */
[----:B------:R-:W-:Y:S01]  /*0f90*/  FFMA.RM R23, R25, R23, R24 ;  /* 0x0000001719177223 */ /* 0x000fe20000004018 */
[C---:B------:R-:W-:Y:S02]  /*0fa0*/  ISETP.NE.AND P3, PT, R2.reuse, RZ, PT ;  /* 0x000000ff0200720c */ /* 0x040fe40003f65270 */
[----:B------:R-:W-:Y:S02]  /*0fb0*/  LOP3.LUT R3, R3, 0x7fffff, RZ, 0xc0, !PT ;  /* 0x007fffff03037812 */ /* 0x000fe400078ec0ff */
[----:B------:R-:W-:Y:S02]  /*0fc0*/  ISETP.NE.AND P1, PT, R2, RZ, PT ;  /* 0x000000ff0200720c */ /* 0x000fe40003f25270 */
[----:B------:R-:W-:-:S02]  /*0fd0*/  LOP3.LUT R3, R3, 0x800000, RZ, 0xfc, !PT ;  /* 0x0080000003037812 */ /* 0x000fc400078efcff */
[----:B------:R-:W-:Y:S02]  /*0fe0*/  IADD3 R2, PT, PT, -R2, RZ, RZ ;  /* 0x000000ff02027210 */ /* 0x000fe40007ffe1ff */
[----:B------:R-:W-:Y:S02]  /*0ff0*/  SHF.L.U32 R22, R3, R22, RZ ;  /* 0x0000001603167219 */ /* 0x000fe400000006ff */
[----:B------:R-:W-:Y:S02]  /*1000*/  FSETP.NEU.FTZ.AND P0, PT, R20, R23, PT ;  /* 0x000000171400720b */ /* 0x000fe40003f1d000 */
[----:B------:R-:W-:Y:S02]  /*1010*/  SEL R2, R2, RZ, P3 ;  /* 0x000000ff02027207 */ /* 0x000fe40001800000 */
[----:B------:R-:W-:Y:S02]  /*1020*/  ISETP.NE.AND P1, PT, R22, RZ, P1 ;  /* 0x000000ff1600720c */ /* 0x000fe40000f25270 */
[----:B------:R-:W-:-:S02]  /*1030*/  SHF.R.U32.HI R23, RZ, R2, R3 ;  /* 0x00000002ff177219 */ /* 0x000fc40000011603 */
[----:B------:R-:W-:Y:S02]  /*1040*/  PLOP3.LUT P0, PT, P0, P1, PT, 0xf8, 0x8f ;  /* 0x00000000008f781c */ /* 0x000fe40000703f70 */
[----:B------:R-:W-:Y:S02]  /*1050*/  SHF.R.U32.HI R3, RZ, 0x1, R23 ;  /* 0x00000001ff037819 */ /* 0x000fe40000011617 */
[----:B------:R-:W-:-:S04]  /*1060*/  SEL R2, RZ, 0x1, !P0 ;  /* 0x00000001ff027807 */ /* 0x000fc80004000000 */
[----:B------:R-:W-:-:S04]  /*1070*/  LOP3.LUT R2, R2, 0x1, R3, 0xf8, !PT ;  /* 0x0000000102027812 */ /* 0x000fc800078ef803 */
[----:B------:R-:W-:-:S05]  /*1080*/  LOP3.LUT R2, R2, R23, RZ, 0xc0, !PT ;  /* 0x0000001702027212 */ /* 0x000fca00078ec0ff */
[----:B------:R-:W-:-:S05]  /*1090*/  IMAD.IADD R3, R3, 0x1, R2 ;  /* 0x0000000103037824 */ /* 0x000fca00078e0202 */
[----:B------:R-:W-:Y:S01]  /*10a0*/  LOP3.LUT R0, R3, R0, RZ, 0xfc, !PT ;  /* 0x0000000003007212 */ /* 0x000fe200078efcff */
[----:B------:R-:W-:Y:S06]  /*10b0*/  BRA `(.L_x_56) ;  /* 0x0000000000107947 */ /* 0x000fec0003800000 */
.L_x_55:
[----:B------:R-:W-:-:S04]  /*10c0*/  LOP3.LUT R0, R0, 0x80000000, RZ, 0xc0, !PT ;  /* 0x8000000000007812 */ /* 0x000fc800078ec0ff */
[----:B------:R-:W-:Y:S01]  /*10d0*/  LOP3.LUT R0, R0, 0x7f800000, RZ, 0xfc, !PT ;  /* 0x7f80000000007812 */ /* 0x000fe200078efcff */
[----:B------:R-:W-:Y:S06]  /*10e0*/  BRA `(.L_x_56) ;  /* 0x0000000000047947 */ /* 0x000fec0003800000 */
.L_x_54:
[----:B------:R-:W-:-:S07]  /*10f0*/  LEA R0, R3, R0, 0x17 ;  /* 0x0000000003007211 */ /* 0x000fce00078eb8ff */
.L_x_56:
[----:B------:R-:W-:Y:S05]  /*1100*/  BSYNC.RECONVERGENT B2 ;  /* 0x0000000000027941 */ /* 0x000fea0003800200 */
.L_x_53:
[----:B------:R-:W-:Y:S05]  /*1110*/  BRA `(.L_x_57) ;  /* 0x0000000000207947 */ /* 0x000fea0003800000 */
.L_x_52:
[----:B------:R-:W-:-:S04]  /*1120*/  LOP3.LUT R0, R0, 0x80000000, R3, 0x48, !PT ;  /* 0x8000000000007812 */ /* 0x000fc800078e4803 */
[----:B------:R-:W-:Y:S01]  /*1130*/  LOP3.LUT R0, R0, 0x7f800000, RZ, 0xfc, !PT ;  /* 0x7f80000000007812 */ /* 0x000fe200078efcff */
[----:B------:R-:W-:Y:S06]  /*1140*/  BRA `(.L_x_57) ;  /* 0x0000000000147947 */ /* 0x000fec0003800000 */
.L_x_51:
[----:B------:R-:W-:Y:S01]  /*1150*/  LOP3.LUT R0, R0, 0x80000000, R3, 0x48, !PT ;  /* 0x8000000000007812 */ /* 0x000fe200078e4803 */
[----:B------:R-:W-:Y:S06]  /*1160*/  BRA `(.L_x_57) ;  /* 0x00000000000c7947 */ /* 0x000fec0003800000 */
.L_x_50:
[----:B------:R-:W0:Y:S01]  /*1170*/  MUFU.RSQ R0, -QNAN ;  /* 0xffc0000000007908 */ /* 0x000e220000001400 */
[----:B------:R-:W-:Y:S05]  /*1180*/  BRA `(.L_x_57) ;  /* 0x0000000000047947 */ /* 0x000fea0003800000 */
.L_x_49:
[----:B------:R-:W-:-:S07]  /*1190*/  FADD.FTZ R0, R3, R0 ;  /* 0x0000000003007221 */ /* 0x000fce0000010000 */
.L_x_57:
[----:B------:R-:W-:Y:S05]  /*11a0*/  BSYNC.RECONVERGENT B1 ;  /* 0x0000000000017941 */ /* 0x000fea0003800200 */
.L_x_47:
[----:B------:R-:W-:Y:S02]  /*11b0*/  HFMA2 R3, -RZ, RZ, 0, 0 ;  /* 0x00000000ff037431 */ /* 0x000fe400000001ff */
[----:B------:R-:W-:-:S04]  /*11c0*/  IMAD.MOV.U32 R2, RZ, RZ, R18 ;  /* 0x000000ffff027224 */ /* 0x000fc800078e0012 */
[----:B0-----:R-:W-:Y:S05]  /*11d0*/  RET.REL.NODEC R2 `(_Z5scalePfii) ;  /* 0xffffffec02887950 */ /* 0x001fea0003c3ffff */
.L_x_58:
        /* <DEDUP_REMOVED lines=10> */
.L_x_180:


//--------------------- .text._Z3addPfS_i         --------------------------
	.section	.text._Z3addPfS_i,"ax",@progbits
	.align	128
        .global         _Z3addPfS_i
        .type           _Z3addPfS_i,@function
        .size           _Z3addPfS_i,(.L_x_192 - _Z3addPfS_i)
        .other          _Z3addPfS_i,@"STO_CUDA_ENTRY STV_DEFAULT"
_Z3addPfS_i:
.text._Z3addPfS_i:
[----:B------:R-:W-:Y:S08]  /*0000*/  LDC R1, c[0x0][0x37c] ;  /* 0x0000df00ff017b82 */ /* 0x000ff00000000800 */
[----:B------:R-:W0:Y:S01]  /*0010*/  LDC R0, c[0x0][0x360] ;  /* 0x0000d800ff007b82 */ /* 0x000e220000000800 */
[----:B------:R-:W0:Y:S02]  /*0020*/  LDCU UR6, c[0x0][0x390] ;  /* 0x00007200ff0677ac */ /* 0x000e240008000800 */
[----:B0-----:R-:W-:-:S13]  /*0030*/  ISETP.GT.U32.AND P0, PT, R0, UR6, PT ;  /* 0x0000000600007c0c */ /* 0x001fda000bf04070 */
[----:B------:R-:W-:Y:S05]  /*0040*/  @P0 EXIT ;  /* 0x000000000000094d */ /* 0x000fea0003800000 */
[----:B------:R-:W0:Y:S01]  /*0050*/  I2F.U32.RP R4, R0 ;  /* 0x0000000000047306 */ /* 0x000e220000209000 */
[----:B------:R-:W-:Y:S01]  /*0060*/  ISETP.NE.U32.AND P2, PT, R0, RZ, PT ;  /* 0x000000ff0000720c */ /* 0x000fe20003f45070 */
[----:B------:R-:W1:Y:S06]  /*0070*/  LDCU.64 UR4, c[0x0][0x358] ;  /* 0x00006b00ff0477ac */ /* 0x000e6c0008000a00 */
[----:B0-----:R-:W0:Y:S02]  /*0080*/  MUFU.RCP R4, R4 ;  /* 0x0000000400047308 */ /* 0x001e240000001000 */
[----:B0-----:R-:W-:-:S02]  /*0090*/  IADD3 R2, PT, PT, R4, 0xffffffe, RZ ;  /* 0x0ffffffe04027810 */ /* 0x001fc40007ffe0ff */
[----:B------:R-:W-:-:S04]  /*00a0*/  MOV R4, RZ ;  /* 0x000000ff00047202 */ /* 0x000fc80000000f00 */
[----:B------:R0:W2:Y:S02]  /*00b0*/  F2I.FTZ.U32.TRUNC.NTZ R3, R2 ;  /* 0x0000000200037305 */ /* 0x0000a4000021f000 */
[----:B0-----:R-:W-:Y:S01]  /*00c0*/  HFMA2 R2, -RZ, RZ, 0, 0 ;  /* 0x00000000ff027431 */ /* 0x001fe200000001ff */
[----:B--2---:R-:W-:-:S05]  /*00d0*/  IADD3 R5, PT, PT, RZ, -R3, RZ ;  /* 0x80000003ff057210 */ /* 0x004fca0007ffe0ff */
[----:B------:R-:W-:-:S04]  /*00e0*/  IMAD R5, R5, R0, RZ ;  /* 0x0000000005057224 */ /* 0x000fc800078e02ff */
[----:B------:R-:W-:Y:S02]  /*00f0*/  IMAD.HI.U32 R3, R3, R5, R2 ;  /* 0x0000000503037227 */ /* 0x000fe400078e0002 */
[----:B------:R-:W0:Y:S04]  /*0100*/  S2R R2, SR_CTAID.X ;  /* 0x0000000000027919 */ /* 0x000e280000002500 */
[----:B------:R-:W-:-:S05]  /*0110*/  IMAD.HI.U32 R5, R3, UR6, RZ ;  /* 0x0000000603057c27 */ /* 0x000fca000f8e00ff */
[----:B------:R-:W-:-:S05]  /*0120*/  IADD3 R3, PT, PT, -R5, RZ, RZ ;  /* 0x000000ff05037210 */ /* 0x000fca0007ffe1ff */
[----:B------:R-:W-:-:S05]  /*0130*/  IMAD R3, R0, R3, UR6 ;  /* 0x0000000600037e24 */ /* 0x000fca000f8e0203 */
[----:B------:R-:W-:-:S13]  /*0140*/  ISETP.GE.U32.AND P0, PT, R3, R0, PT ;  /* 0x000000000300720c */ /* 0x000fda0003f06070 */
[-C--:B------:R-:W-:Y:S02]  /*0150*/  @P0 IADD3 R3, PT, PT, R3, -R0.reuse, RZ ;  /* 0x8000000003030210 */ /* 0x080fe40007ffe0ff */
[----:B------:R-:W-:Y:S02]  /*0160*/  @P0 IADD3 R5, PT, PT, R5, 0x1, RZ ;  /* 0x0000000105050810 */ /* 0x000fe40007ffe0ff */
[----:B------:R-:W-:Y:S02]  /*0170*/  ISETP.GE.U32.AND P1, PT, R3, R0, PT ;  /* 0x000000000300720c */ /* 0x000fe40003f26070 */
[----:B------:R-:W2:Y:S11]  /*0180*/  S2R R3, SR_TID.X ;  /* 0x0000000000037919 */ /* 0x000eb60000002100 */
[----:B------:R-:W-:-:S02]  /*0190*/  @P1 IADD3 R5, PT, PT, R5, 0x1, RZ ;  /* 0x0000000105051810 */ /* 0x000fc40007ffe0ff */
[----:B------:R-:W-:-:S04]  /*01a0*/  @!P2 LOP3.LUT R5, RZ, R0, RZ, 0x33, !PT ;  /* 0x00000000ff05a212 */ /* 0x000fc800078e33ff */
[C---:B------:R-:W-:Y:S02]  /*01b0*/  ISETP.GE.U32.AND P0, PT, R5.reuse, 0x4, PT ;  /* 0x000000040500780c */ /* 0x040fe40003f06070 */
[----:B------:R-:W-:-:S04]  /*01c0*/  VIMNMX.U32 R6, PT, PT, R5, 0x1, !PT ;  /* 0x0000000105067848 */ /* 0x000fc80007fe0000 */
[----:B------:R-:W-:-:S07]  /*01d0*/  LOP3.LUT R5, R6, 0x3, RZ, 0xc0, !PT ;  /* 0x0000000306057812 */ /* 0x000fce00078ec0ff */
[----:B01----:R-:W-:Y:S05]  /*01e0*/  @!P0 BRA `(.L_x_59) ;  /* 0x0000000c00908947 */ /* 0x003fea0003800000 */
[----:B------:R-:W-:Y:S01]  /*01f0*/  LOP3.LUT R4, R6, 0xfffffffc, RZ, 0xc0, !PT ;  /* 0xfffffffc06047812 */ /* 0x000fe200078ec0ff */
[----:B--2---:R-:W-:-:S03]  /*0200*/  IMAD R9, R2, UR6, R3 ;  /* 0x0000000602097c24 */ /* 0x004fc6000f8e0203 */
[----:B------:R-:W-:Y:S01]  /*0210*/  IADD3 R6, PT, PT, -R4, RZ, RZ ;  /* 0x000000ff04067210 */ /* 0x000fe20007ffe1ff */
[----:B------:R-:W-:Y:S01]  /*0220*/  IMAD R13, R0, 0x3, R9 ;  /* 0x00000003000d7824 */ /* 0x000fe200078e0209 */
[----:B------:R-:W-:Y:S02]  /*0230*/  IADD3 R7, PT, PT, R9, R0, RZ ;  /* 0x0000000009077210 */ /* 0x000fe40007ffe0ff */
[----:B------:R-:W-:Y:S02]  /*0240*/  ISETP.GE.AND P0, PT, R6, RZ, PT ;  /* 0x000000ff0600720c */ /* 0x000fe40003f06270 */
[----:B------:R-:W-:-:S11]  /*0250*/  LEA R11, R0, R9, 0x1 ;  /* 0x00000009000b7211 */ /* 0x000fd600078e08ff */
[----:B------:R-:W-:Y:S05]  /*0260*/  @P0 BRA `(.L_x_60) ;  /* 0x0000000800ec0947 */ /* 0x000fea0003800000 */
[----:B------:R-:W-:Y:S02]  /*0270*/  IADD3 R8, PT, PT, -R6, RZ, RZ ;  /* 0x000000ff06087210 */ /* 0x000fe40007ffe1ff */
[----:B------:R-:W-:Y:S02]  /*0280*/  PLOP3.LUT P0, PT, PT, PT, PT, 0x80, 0x8 ;  /* 0x000000000008781c */ /* 0x000fe40003f0f070 */
[----:B------:R-:W-:-:S13]  /*0290*/  ISETP.GT.AND P1, PT, R8, 0xc, PT ;  /* 0x0000000c0800780c */ /* 0x000fda0003f24270 */
[----:B------:R-:W-:Y:S05]  /*02a0*/  @!P1 BRA `(.L_x_61) ;  /* 0x0000000400d89947 */ /* 0x000fea0003800000 */
[----:B------:R-:W-:-:S13]  /*02b0*/  PLOP3.LUT P0, PT, PT, PT, PT, 0x8, 0x80 ;  /* 0x000000000080781c */ /* 0x000fda0003f0e170 */
.L_x_62:
[----:B------:R-:W0:Y:S08]  /*02c0*/  LDC.64 R16, c[0x0][0x380] ;  /* 0x0000e000ff107b82 */ /* 0x000e300000000a00 */
[----:B--2---:R-:W1:Y:S01]  /*02d0*/  LDC.64 R14, c[0x0][0x388] ;  /* 0x0000e200ff0e7b82 */ /* 0x004e620000000a00 */
[----:B0-----:R-:W-:-:S06]  /*02e0*/  IMAD.WIDE.U32 R18, R9, 0x4, R16 ;  /* 0x0000000409127825 */ /* 0x001fcc00078e0010 */
[----:B------:R-:W2:Y:S01]  /*02f0*/  LDG.E R18, desc[UR4][R18.64] ;  /* 0x0000000412127981 */ /* 0x000ea2000c1e1900 */
[----:B-1----:R-:W-:-:S05]  /*0300*/  IMAD.WIDE.U32 R20, R9, 0x4, R14 ;  /* 0x0000000409147825 */ /* 0x002fca00078e000e */
[----:B------:R-:W2:Y:S01]  /*0310*/  LDG.E R23, desc[UR4][R20.64] ;  /* 0x0000000414177981 */ /* 0x000ea2000c1e1900 */
[----:B------:R-:W-:-:S04]  /*0320*/  IMAD.WIDE.U32 R28, R7, 0x4, R16 ;  /* 0x00000004071c7825 */ /* 0x000fc800078e0010 */
[----:B------:R-:W-:-:S04]  /*0330*/  IMAD.WIDE.U32 R26, R7, 0x4, R14 ;  /* 0x00000004071a7825 */ /* 0x000fc800078e000e */
[----:B--2---:R-:W-:-:S05]  /*0340*/  FADD R8, R18, R23 ;  /* 0x0000001712087221 */ /* 0x004fca0000000000 */
[----:B------:R0:W-:Y:S04]  /*0350*/  STG.E desc[UR4][R20.64], R8 ;  /* 0x0000000814007986 */ /* 0x0001e8000c101904 */
[----:B------:R-:W2:Y:S04]  /*0360*/  LDG.E R28, desc[UR4][R28.64] ;  /* 0x000000041c1c7981 */ /* 0x000ea8000c1e1900 */
[----:B------:R-:W2:Y:S01]  /*0370*/  LDG.E R23, desc[UR4][R26.64] ;  /* 0x000000041a177981 */ /* 0x000ea2000c1e1900 */
[----:B------:R-:W-:-:S04]  /*0380*/  IMAD.WIDE.U32 R24, R11, 0x4, R16 ;  /* 0x000000040b187825 */ /* 0x000fc800078e0010 */
[----:B--2---:R-:W-:Y:S01]  /*0390*/  FADD R10, R28, R23 ;  /* 0x000000171c0a7221 */ /* 0x004fe20000000000 */
[----:B------:R-:W-:-:S04]  /*03a0*/  IMAD.WIDE.U32 R22, R11, 0x4, R14 ;  /* 0x000000040b167825 */ /* 0x000fc800078e000e */
[----:B------:R1:W-:Y:S04]  /*03b0*/  STG.E desc[UR4][R26.64], R10 ;  /* 0x0000000a1a007986 */ /* 0x0003e8000c101904 */
[----:B------:R-:W2:Y:S04]  /*03c0*/  LDG.E R24, desc[UR4][R24.64] ;  /* 0x0000000418187981 */ /* 0x000ea8000c1e1900 */
[----:B------:R-:W2:Y:S01]  /*03d0*/  LDG.E R19, desc[UR4][R22.64] ;  /* 0x0000000416137981 */ /* 0x000ea2000c1e1900 */
[----:B0-----:R-:W-:-:S04]  /*03e0*/  IMAD.WIDE.U32 R20, R13, 0x4, R14 ;  /* 0x000000040d147825 */ /* 0x001fc800078e000e */
[----:B--2---:R-:W-:Y:S01]  /*03f0*/  FADD R12, R24, R19 ;  /* 0x00000013180c7221 */ /* 0x004fe20000000000 */
[----:B------:R-:W-:-:S04]  /*0400*/  IMAD.WIDE.U32 R18, R13, 0x4, R16 ;  /* 0x000000040d127825 */ /* 0x000fc800078e0010 */
[----:B------:R0:W-:Y:S04]  /*0410*/  STG.E desc[UR4][R22.64], R12 ;  /* 0x0000000c16007986 */ /* 0x0001e8000c101904 */
[----:B------:R-:W2:Y:S04]  /*0420*/  LDG.E R18, desc[UR4][R18.64] ;  /* 0x0000000412127981 */ /* 0x000ea8000c1e1900 */
[----:B------:R-:W2:Y:S01]  /*0430*/  LDG.E R8, desc[UR4][R20.64] ;  /* 0x0000000414087981 */ /* 0x000ea2000c1e1900 */
[----:B------:R-:W-:-:S05]  /*0440*/  LEA R29, R0, R9, 0x2 ;  /* 0x00000009001d7211 */ /* 0x000fca00078e10ff */
[----:B-1----:R-:W-:-:S04]  /*0450*/  IMAD.WIDE.U32 R26, R29, 0x4, R16 ;  /* 0x000000041d1a7825 */ /* 0x002fc800078e0010 */
[----:B--2---:R-:W-:Y:S01]  /*0460*/  FADD R28, R18, R8 ;  /* 0x00000008121c7221 */ /* 0x004fe20000000000 */
[----:B------:R-:W-:-:S04]  /*0470*/  IMAD.WIDE.U32 R8, R29, 0x4, R14 ;  /* 0x000000041d087825 */ /* 0x000fc800078e000e */
[----:B------:R1:W-:Y:S04]  /*0480*/  STG.E desc[UR4][R20.64], R28 ;  /* 0x0000001c14007986 */ /* 0x0003e8000c101904 */
[----:B------:R-:W2:Y:S04]  /*0490*/  LDG.E R26, desc[UR4][R26.64] ;  /* 0x000000041a1a7981 */ /* 0x000ea8000c1e1900 */
[----:B------:R-:W2:Y:S01]  /*04a0*/  LDG.E R25, desc[UR4][R8.64] ;  /* 0x0000000408197981 */ /* 0x000ea2000c1e1900 */
[----:B------:R-:W-:-:S05]  /*04b0*/  LEA R7, R0, R7, 0x2 ;  /* 0x0000000700077211 */ /* 0x000fca00078e10ff */
[----:B0-----:R-:W-:-:S04]  /*04c0*/  IMAD.WIDE.U32 R22, R7, 0x4, R16 ;  /* 0x0000000407167825 */ /* 0x001fc800078e0010 */
[----:B------:R-:W-:-:S04]  /*04d0*/  IMAD.WIDE.U32 R18, R7, 0x4, R14 ;  /* 0x0000000407127825 */ /* 0x000fc800078e000e */
[----:B--2---:R-:W-:-:S05]  /*04e0*/  FADD R12, R26, R25 ;  /* 0x000000191a0c7221 */ /* 0x004fca0000000000 */
        /* <DEDUP_REMOVED lines=18> */
[----:B------:R-:W-:-:S04]  /*0610*/  IMAD.WIDE.U32 R20, R29, 0x4, R16 ;  /* 0x000000041d147825 */ /* 0x000fc800078e0010 */
[----:B-1----:R-:W-:-:S04]  /*0620*/  IMAD.WIDE.U32 R18, R29, 0x4, R14 ;  /* 0x000000041d127825 */ /* 0x002fc800078e000e */
[----:B--2---:R-:W-:-:S05]  /*0630*/  FADD R23, R12, R23 ;  /* 0x000000170c177221 */ /* 0x004fca0000000000 */
[----:B------:R1:W-:Y:S04]  /*0640*/  STG.E desc[UR4][R8.64], R23 ;  /* 0x0000001708007986 */ /* 0x0003e8000c101904 */
[----:B------:R-:W2:Y:S04]  /*0650*/  LDG.E R20, desc[UR4][R20.64] ;  /* 0x0000000414147981 */ /* 0x000ea8000c1e1900 */
[----:B------:R-:W2:Y:S01]  /*0660*/  LDG.E R22, desc[UR4][R18.64] ;  /* 0x0000000412167981 */ /* 0x000ea2000c1e1900 */
[----:B------:R-:W-:-:S05]  /*0670*/  LEA R7, R0, R7, 0x2 ;  /* 0x0000000700077211 */ /* 0x000fca00078e10ff */
[----:B------:R-:W-:-:S04]  /*0680*/  IMAD.WIDE.U32 R12, R7, 0x4, R16 ;  /* 0x00000004070c7825 */ /* 0x000fc800078e0010 */
[----:B0-----:R-:W-:-:S04]  /*0690*/  IMAD.WIDE.U32 R10, R7, 0x4, R14 ;  /* 0x00000004070a7825 */ /* 0x001fc800078e000e */
        /* <DEDUP_REMOVED lines=33> */
[----:B-1----:R-:W-:-:S04]  /*08b0*/  IMAD.WIDE.U32 R12, R25, 0x4, R16 ;  /* 0x00000004190c7825 */ /* 0x002fc800078e0010 */
[----:B------:R-:W-:-:S04]  /*08c0*/  IMAD.WIDE.U32 R20, R25, 0x4, R14 ;  /* 0x0000000419147825 */ /* 0x000fc800078e000e */
[----:B--2---:R-:W-:-:S05]  /*08d0*/  FADD R23, R18, R24 ;  /* 0x0000001812177221 */ /* 0x004fca0000000000 */
[----:B------:R1:W-:Y:S04]  /*08e0*/  STG.E desc[UR4][R8.64], R23 ;  /* 0x0000001708007986 */ /* 0x0003e8000c101904 */
[----:B------:R-:W2:Y:S04]  /*08f0*/  LDG.E R12, desc[UR4][R12.64] ;  /* 0x000000040c0c7981 */ /* 0x000ea8000c1e1900 */
[----:B------:R-:W2:Y:S01]  /*0900*/  LDG.E R24, desc[UR4][R20.64] ;  /* 0x0000000414187981 */ /* 0x000ea2000c1e1900 */
[----:B------:R-:W-:-:S05]  /*0910*/  LEA R27, R0, R27, 0x2 ;  /* 0x0000001b001b7211 */ /* 0x000fca00078e10ff */
[----:B------:R-:W-:-:S04]  /*0920*/  IMAD.WIDE.U32 R16, R27, 0x4, R16 ;  /* 0x000000041b107825 */ /* 0x000fc800078e0010 */
[----:B------:R-:W-:-:S04]  /*0930*/  IMAD.WIDE.U32 R14, R27, 0x4, R14 ;  /* 0x000000041b0e7825 */ /* 0x000fc800078e000e */
[----:B--2---:R-:W-:-:S05]  /*0940*/  FADD R24, R12, R24 ;  /* 0x000000180c187221 */ /* 0x004fca0000000000 */
[----:B------:R2:W-:Y:S04]  /*0950*/  STG.E desc[UR4][R20.64], R24 ;  /* 0x0000001814007986 */ /* 0x0005e8000c101904 */
[----:B------:R-:W3:Y:S04]  /*0960*/  LDG.E R16, desc[UR4][R16.64] ;  /* 0x0000000410107981 */ /* 0x000ee8000c1e1900 */
[----:B0-----:R-:W3:Y:S01]  /*0970*/  LDG.E R11, desc[UR4][R14.64] ;  /* 0x000000040e0b7981 */ /* 0x001ee2000c1e1900 */
[----:B------:R-:W-:-:S04]  /*0980*/  IADD3 R6, PT, PT, R6, 0x10, RZ ;  /* 0x0000001006067810 */ /* 0x000fc80007ffe0ff */
[----:B------:R-:W-:Y:S02]  /*0990*/  ISETP.GE.AND P1, PT, R6, -0xc, PT ;  /* 0xfffffff40600780c */ /* 0x000fe40003f26270 */
[C---:B------:R-:W-:Y:S02]  /*09a0*/  LEA R7, R0.reuse, R7, 0x2 ;  /* 0x0000000700077211 */ /* 0x040fe400078e10ff */
[C---:B------:R-:W-:Y:S02]  /*09b0*/  LEA R13, R0.reuse, R27, 0x2 ;  /* 0x0000001b000d7211 */ /* 0x040fe400078e10ff */
[----:B-1----:R-:W-:Y:S01]  /*09c0*/  LEA R9, R0, R29, 0x2 ;  /* 0x0000001d00097211 */ /* 0x002fe200078e10ff */
[----:B---3--:R-:W-:Y:S01]  /*09d0*/  FADD R19, R16, R11 ;  /* 0x0000000b10137221 */ /* 0x008fe20000000000 */
[----:B------:R-:W-:-:S04]  /*09e0*/  LEA R11, R0, R25, 0x2 ;  /* 0x00000019000b7211 */ /* 0x000fc800078e10ff */
[----:B------:R2:W-:Y:S01]  /*09f0*/  STG.E desc[UR4][R14.64], R19 ;  /* 0x000000130e007986 */ /* 0x0005e2000c101904 */
[----:B------:R-:W-:Y:S05]  /*0a00*/  @!P1 BRA `(.L_x_62) ;  /* 0xfffffff8002c9947 */ /* 0x000fea000383ffff */
.L_x_61:
[----:B------:R-:W-:-:S04]  /*0a10*/  IADD3 R8, PT, PT, -R6, RZ, RZ ;  /* 0x000000ff06087210 */ /* 0x000fc80007ffe1ff */
[----:B------:R-:W-:-:S13]  /*0a20*/  ISETP.GT.AND P1, PT, R8, 0x4, PT ;  /* 0x000000040800780c */ /* 0x000fda0003f24270 */
[----:B------:R-:W-:Y:S05]  /*0a30*/  @!P1 BRA `(.L_x_63) ;  /* 0x0000000000f09947 */ /* 0x000fea0003800000 */
        /* <DEDUP_REMOVED lines=50> */
[----:B------:R-:W2:Y:S04]  /*0d60*/  LDG.E R16, desc[UR4][R16.64] ;  /* 0x0000000410107981 */ /* 0x000ea8000c1e1900 */
[----:B0-----:R-:W2:Y:S01]  /*0d70*/  LDG.E R9, desc[UR4][R14.64] ;  /* 0x000000040e097981 */ /* 0x001ea2000c1e1900 */
[----:B------:R-:W-:Y:S02]  /*0d80*/  PLOP3.LUT P0, PT, PT, PT, PT, 0x8, 0x80 ;  /* 0x000000000080781c */ /* 0x000fe40003f0e170 */
[----:B------:R-:W-:-:S02]  /*0d90*/  IADD3 R6, PT, PT, R6, 0x8, RZ ;  /* 0x0000000806067810 */ /* 0x000fc40007ffe0ff */
[C---:B------:R-:W-:Y:S02]  /*0da0*/  LEA R7, R0.reuse, R7, 0x2 ;  /* 0x0000000700077211 */ /* 0x040fe400078e10ff */
[C---:B------:R-:W-:Y:S02]  /*0db0*/  LEA R11, R0.reuse, R25, 0x2 ;  /* 0x00000019000b7211 */ /* 0x040fe400078e10ff */
[----:B------:R-:W-:Y:S01]  /*0dc0*/  LEA R13, R0, R13, 0x2 ;  /* 0x0000000d000d7211 */ /* 0x000fe200078e10ff */
[----:B--2---:R-:W-:-:S05]  /*0dd0*/  FADD R23, R16, R9 ;  /* 0x0000000910177221 */ /* 0x004fca0000000000 */
[----:B------:R1:W-:Y:S01]  /*0de0*/  STG.E desc[UR4][R14.64], R23 ;  /* 0x000000170e007986 */ /* 0x0003e2000c101904 */
[----:B------:R-:W-:-:S07]  /*0df0*/  LEA R9, R0, R29, 0x2 ;  /* 0x0000001d00097211 */ /* 0x000fce00078e10ff */
.L_x_63:
[----:B------:R-:W-:-:S13]  /*0e00*/  ISETP.NE.OR P0, PT, R6, RZ, P0 ;  /* 0x000000ff0600720c */ /* 0x000fda0000705670 */
[----:B------:R-:W-:Y:S05]  /*0e10*/  @!P0 BRA `(.L_x_59) ;  /* 0x0000000000848947 */ /* 0x000fea0003800000 */
.L_x_60:
[----:B-12---:R-:W0:Y:S08]  /*0e20*/  LDC.64 R18, c[0x0][0x380] ;  /* 0x0000e000ff127b82 */ /* 0x006e300000000a00 */
[----:B---3--:R-:W1:Y:S01]  /*0e30*/  LDC.64 R16, c[0x0][0x388] ;  /* 0x0000e200ff107b82 */ /* 0x008e620000000a00 */
[----:B0-----:R-:W-:-:S06]  /*0e40*/  IMAD.WIDE.U32 R28, R9, 0x4, R18 ;  /* 0x00000004091c7825 */ /* 0x001fcc00078e0012 */
[----:B------:R-:W2:Y:S01]  /*0e50*/  LDG.E R28, desc[UR4][R28.64] ;  /* 0x000000041c1c7981 */ /* 0x000ea2000c1e1900 */
[----:B-1----:R-:W-:-:S05]  /*0e60*/  IMAD.WIDE.U32 R20, R9, 0x4, R16 ;  /* 0x0000000409147825 */ /* 0x002fca00078e0010 */
[----:B------:R-:W2:Y:S01]  /*0e70*/  LDG.E R15, desc[UR4][R20.64] ;  /* 0x00000004140f7981 */ /* 0x000ea2000c1e1900 */
[----:B------:R-:W-:-:S04]  /*0e80*/  IMAD.WIDE.U32 R22, R7, 0x4, R18 ;  /* 0x0000000407167825 */ /* 0x000fc800078e0012 */
[----:B--2---:R-:W-:Y:S01]  /*0e90*/  FADD R8, R28, R15 ;  /* 0x0000000f1c087221 */ /* 0x004fe20000000000 */
[----:B------:R-:W-:-:S04]  /*0ea0*/  IMAD.WIDE.U32 R14, R7, 0x4, R16 ;  /* 0x00000004070e7825 */ /* 0x000fc800078e0010 */
        /* <DEDUP_REMOVED lines=10> */
[----:B------:R-:W-:-:S04]  /*0f50*/  IMAD.WIDE.U32 R16, R13, 0x4, R16 ;  /* 0x000000040d107825 */ /* 0x000fc800078e0010 */
[----:B--2---:R-:W-:-:S05]  /*0f60*/  FADD R29, R24, R29 ;  /* 0x0000001d181d7221 */ /* 0x004fca0000000000 */
[----:B------:R3:W-:Y:S04]  /*0f70*/  STG.E desc[UR4][R26.64], R29 ;  /* 0x0000001d1a007986 */ /* 0x0007e8000c101904 */
[----:B------:R-:W2:Y:S04]  /*0f80*/  LDG.E R18, desc[UR4][R18.64] ;  /* 0x0000000412127981 */ /* 0x000ea8000c1e1900 */
[----:B0-----:R-:W2:Y:S01]  /*0f90*/  LDG.E R21, desc[UR4][R16.64] ;  /* 0x0000000410157981 */ /* 0x001ea2000c1e1900 */
[----:B------:R-:W-:-:S04]  /*0fa0*/  IADD3 R6, PT, PT, R6, 0x4, RZ ;  /* 0x0000000406067810 */ /* 0x000fc80007ffe0ff */
[----:B------:R-:W-:Y:S02]  /*0fb0*/  ISETP.NE.AND P0, PT, R6, RZ, PT ;  /* 0x000000ff0600720c */ /* 0x000fe40003f05270 */
[C---:B------:R-:W-:Y:S02]  /*0fc0*/  LEA R7, R0.reuse, R7, 0x2 ;  /* 0x0000000700077211 */ /* 0x040fe400078e10ff */
[C---:B------:R-:W-:Y:S02]  /*0fd0*/  LEA R11, R0.reuse, R11, 0x2 ;  /* 0x0000000b000b7211 */ /* 0x040fe400078e10ff */
[C---:B------:R-:W-:Y:S02]  /*0fe0*/  LEA R13, R0.reuse, R13, 0x2 ;  /* 0x0000000d000d7211 */ /* 0x040fe400078e10ff */
[----:B------:R-:W-:Y:S01]  /*0ff0*/  LEA R9, R0, R9, 0x2 ;  /* 0x0000000900097211 */ /* 0x000fe200078e10ff */
[----:B--2---:R-:W-:-:S05]  /*1000*/  FADD R21, R18, R21 ;  /* 0x0000001512157221 */ /* 0x004fca0000000000 */
[----:B------:R3:W-:Y:S01]  /*1010*/  STG.E desc[UR4][R16.64], R21 ;  /* 0x0000001510007986 */ /* 0x0007e2000c101904 */
[----:B------:R-:W-:Y:S05]  /*1020*/  @P0 BRA `(.L_x_60) ;  /* 0xfffffffc007c0947 */ /* 0x000fea000383ffff */
.L_x_59:
[----:B------:R-:W-:-:S13]  /*1030*/  ISETP.NE.AND P0, PT, R5, RZ, PT ;  /* 0x000000ff0500720c */ /* 0x000fda0003f05270 */
[----:B------:R-:W-:Y:S05]  /*1040*/  @!P0 EXIT ;  /* 0x000000000000894d */ /* 0x000fea0003800000 */
[----:B------:R-:W0:Y:S01]  /*1050*/  LDC.64 R6, c[0x0][0x380] ;  /* 0x0000e000ff067b82 */ /* 0x000e220000000a00 */
[----:B--2---:R-:W-:Y:S01]  /*1060*/  IMAD R3, R0, R4, R3 ;  /* 0x0000000400037224 */ /* 0x004fe200078e0203 */
[----:B---3--:R-:W-:-:S03]  /*1070*/  IADD3 R10, PT, PT, -R5, RZ, RZ ;  /* 0x000000ff050a7210 */ /* 0x008fc60007ffe1ff */
[----:B------:R-:W-:-:S03]  /*1080*/  IMAD R11, R2, UR6, R3 ;  /* 0x00000006020b7c24 */ /* 0x000fc6000f8e0203 */
[----:B------:R-:W2:Y:S04]  /*1090*/  LDC.64 R8, c[0x0][0x388] ;  /* 0x0000e200ff087b82 */ /* 0x000ea80000000a00 */
.L_x_64:
[----:B0-----:R-:W-:-:S04]  /*10a0*/  IMAD.WIDE.U32 R2, R11, 0x4, R6 ;  /* 0x000000040b027825 */ /* 0x001fc800078e0006 */
[----:B--23--:R-:W-:Y:S02]  /*10b0*/  IMAD.WIDE.U32 R4, R11, 0x4, R8 ;  /* 0x000000040b047825 */ /* 0x00cfe400078e0008 */
[----:B------:R-:W2:Y:S04]  /*10c0*/  LDG.E R2, desc[UR4][R2.64] ;  /* 0x0000000402027981 */ /* 0x000ea8000c1e1900 */
[----:B------:R-:W2:Y:S01]  /*10d0*/  LDG.E R13, desc[UR4][R4.64] ;  /* 0x00000004040d7981 */ /* 0x000ea2000c1e1900 */
[----:B------:R-:W-:Y:S02]  /*10e0*/  IADD3 R10, PT, PT, R10, 0x1, RZ ;  /* 0x000000010a0a7810 */ /* 0x000fe40007ffe0ff */
[----:B------:R-:W-:Y:S02]  /*10f0*/  IADD3 R11, PT, PT, R0, R11, RZ ;  /* 0x0000000b000b7210 */ /* 0x000fe40007ffe0ff */
[----:B------:R-:W-:Y:S01]  /*1100*/  ISETP.NE.AND P0, PT, R10, RZ, PT ;  /* 0x000000ff0a00720c */ /* 0x000fe20003f05270 */
[----:B--2---:R-:W-:-:S05]  /*1110*/  FADD R13, R2, R13 ;  /* 0x0000000d020d7221 */ /* 0x004fca0000000000 */
[----:B------:R3:W-:Y:S07]  /*1120*/  STG.E desc[UR4][R4.64], R13 ;  /* 0x0000000d04007986 */ /* 0x0007ee000c101904 */
[----:B------:R-:W-:Y:S05]  /*1130*/  @P0 BRA `(.L_x_64) ;  /* 0xfffffffc00d80947 */ /* 0x000fea000383ffff */
[----:B------:R-:W-:Y:S05]  /*1140*/  EXIT ;  /* 0x000000000000794d */ /* 0x000fea0003800000 */
.L_x_65:
        /* <DEDUP_REMOVED lines=11> */
.L_x_192:


//--------------------- .text._Z4geluPfi          --------------------------
	.section	.text._Z4geluPfi,"ax",@progbits
	.align	128
        .global         _Z4geluPfi
        .type           _Z4geluPfi,@function
        .size           _Z4geluPfi,(.L_x_193 - _Z4geluPfi)
        .other          _Z4geluPfi,@"STO_CUDA_ENTRY STV_DEFAULT"
_Z4geluPfi:
.text._Z4geluPfi:
        /* <DEDUP_REMOVED lines=10> */
[----:B------:R-:W0:Y:S04]  /*00a0*/  S2R R4, SR_CTAID.X ;  /* 0x0000000000047919 */ /* 0x000e280000002500 */
[----:B------:R2:W3:Y:S02]  /*00b0*/  F2I.FTZ.U32.TRUNC.NTZ R3, R2 ;  /* 0x0000000200037305 */ /* 0x0004e4000021f000 */
[----:B--2---:R-:W-:Y:S02]  /*00c0*/  HFMA2 R2, -RZ, RZ, 0, 0 ;  /* 0x00000000ff027431 */ /* 0x004fe400000001ff */
[----:B---3--:R-:W-:-:S04]  /*00d0*/  IMAD.MOV R5, RZ, RZ, -R3 ;  /* 0x000000ffff057224 */ /* 0x008fc800078e0a03 */
[----:B------:R-:W-:-:S04]  /*00e0*/  IMAD R5, R5, R0, RZ ;  /* 0x0000000005057224 */ /* 0x000fc800078e02ff */
[----:B------:R-:W-:-:S06]  /*00f0*/  IMAD.HI.U32 R3, R3, R5, R2 ;  /* 0x0000000503037227 */ /* 0x000fcc00078e0002 */
[----:B------:R-:W-:-:S04]  /*0100*/  IMAD.HI.U32 R3, R3, UR6, RZ ;  /* 0x0000000603037c27 */ /* 0x000fc8000f8e00ff */
[----:B------:R-:W-:-:S04]  /*0110*/  IMAD.MOV R5, RZ, RZ, -R3 ;  /* 0x000000ffff057224 */ /* 0x000fc800078e0a03 */
[----:B------:R-:W-:-:S05]  /*0120*/  IMAD R5, R0, R5, UR6 ;  /* 0x0000000600057e24 */ /* 0x000fca000f8e0205 */
[----:B------:R-:W-:-:S13]  /*0130*/  ISETP.GE.U32.AND P0, PT, R5, R0, PT ;  /* 0x000000000500720c */ /* 0x000fda0003f06070 */
[----:B------:R-:W-:Y:S01]  /*0140*/  @P0 IADD3 R5, PT, PT, R5, -R0, RZ ;  /* 0x8000000005050210 */ /* 0x000fe20007ffe0ff */
[----:B------:R-:W-:-:S03]  /*0150*/  @P0 VIADD R3, R3, 0x1 ;  /* 0x0000000103030836 */ /* 0x000fc60000000000 */
[----:B------:R-:W-:Y:S02]  /*0160*/  ISETP.GE.U32.AND P1, PT, R5, R0, PT ;  /* 0x000000000500720c */ /* 0x000fe40003f26070 */
[----:B------:R-:W-:-:S11]  /*0170*/  MOV R5, RZ ;  /* 0x000000ff00057202 */ /* 0x000fd60000000f00 */
[----:B------:R-:W-:Y:S02]  /*0180*/  @P1 IADD3 R3, PT, PT, R3, 0x1, RZ ;  /* 0x0000000103031810 */ /* 0x000fe40007ffe0ff */
[----:B------:R-:W-:-:S04]  /*0190*/  @!P2 LOP3.LUT R3, RZ, R0, RZ, 0x33, !PT ;  /* 0x00000000ff03a212 */ /* 0x000fc800078e33ff */
[C---:B------:R-:W-:Y:S02]  /*01a0*/  VIMNMX.U32 R6, PT, PT, R3.reuse, 0x1, !PT ;  /* 0x0000000103067848 */ /* 0x040fe40007fe0000 */
[----:B------:R-:W-:Y:S02]  /*01b0*/  ISETP.GE.U32.AND P0, PT, R3, 0x4, PT ;  /* 0x000000040300780c */ /* 0x000fe40003f06070 */
[----:B------:R-:W2:Y:S01]  /*01c0*/  S2R R3, SR_TID.X ;  /* 0x0000000000037919 */ /* 0x000ea20000002100 */
[----:B------:R-:W-:-:S04]  /*01d0*/  LOP3.LUT R2, R6, 0x3, RZ, 0xc0, !PT ;  /* 0x0000000306027812 */ /* 0x000fc800078ec0ff */
[----:B------:R-:W-:-:S06]  /*01e0*/  ISETP.NE.AND P1, PT, R2, RZ, PT ;  /* 0x000000ff0200720c */ /* 0x000fcc0003f25270 */
[----:B01----:R-:W-:Y:S07]  /*01f0*/  @!P0 BRA `(.L_x_66) ;  /* 0x0000000800608947 */ /* 0x003fee0003800000 */
[----:B------:R-:W0:Y:S01]  /*0200*/  LDC.64 R14, c[0x0][0x380] ;  /* 0x0000e000ff0e7b82 */ /* 0x000e220000000a00 */
[----:B--2---:R-:W-:Y:S01]  /*0210*/  IMAD R13, R4, UR6, R3 ;  /* 0x00000006040d7c24 */ /* 0x004fe2000f8e0203 */
[----:B------:R-:W-:-:S03]  /*0220*/  LOP3.LUT R5, R6, 0xfffffffc, RZ, 0xc0, !PT ;  /* 0xfffffffc06057812 */ /* 0x000fc600078ec0ff */
[----:B------:R-:W-:Y:S01]  /*0230*/  IMAD.IADD R7, R13, 0x1, R0 ;  /* 0x000000010d077824 */ /* 0x000fe200078e0200 */
[C---:B------:R-:W-:Y:S01]  /*0240*/  LEA R9, R0.reuse, R13, 0x1 ;  /* 0x0000000d00097211 */ /* 0x040fe200078e08ff */
[----:B------:R-:W-:Y:S01]  /*0250*/  IMAD R11, R0, 0x3, R13 ;  /* 0x00000003000b7824 */ /* 0x000fe200078e020d */
[----:B------:R-:W-:-:S07]  /*0260*/  IADD3 R6, PT, PT, -R5, RZ, RZ ;  /* 0x000000ff05067210 */ /* 0x000fce0007ffe1ff */
.L_x_67:
[----:B0-----:R-:W-:-:S05]  /*0270*/  IMAD.WIDE.U32 R22, R13, 0x4, R14 ;  /* 0x000000040d167825 */ /* 0x001fca00078e000e */
[----:B------:R-:W2:Y:S01]  /*0280*/  LDG.E R18, desc[UR4][R22.64] ;  /* 0x0000000416127981 */ /* 0x000ea2000c1e1900 */
[----:B------:R-:W-:Y:S01]  /*0290*/  UMOV UR8, 0x6d4801f7 ;  /* 0x6d4801f700087882 */ /* 0x000fe20000000000 */
[----:B------:R-:W-:Y:S01]  /*02a0*/  UMOV UR9, 0x3fa6e4e2 ;  /* 0x3fa6e4e200097882 */ /* 0x000fe20000000000 */
[----:B------:R-:W-:Y:S01]  /*02b0*/  UMOV UR10, 0x33d3d180 ;  /* 0x33d3d180000a7882 */ /* 0x000fe20000000000 */
[----:B------:R-:W-:Y:S01]  /*02c0*/  UMOV UR11, 0x3fe98845 ;  /* 0x3fe98845000b7882 */ /* 0x000fe20000000000 */
[----:B------:R-:W-:Y:S01]  /*02d0*/  IMAD.MOV.U32 R8, RZ, RZ, 0x3c80f082 ;  /* 0x3c80f082ff087424 */ /* 0x000fe200078e00ff */
[----:B------:R-:W-:Y:S01]  /*02e0*/  MOV R10, 0x3f800000 ;  /* 0x3f800000000a7802 */ /* 0x000fe20000000f00 */
[----:B-12---:R-:W0:Y:S02]  /*02f0*/  F2F.F64.F32 R18, R18 ;  /* 0x0000001200127310 */ /* 0x006e240000201800 */
[----:B0-----:R-:W-:-:S08]  /*0300*/  DMUL R16, R18, UR8 ;  /* 0x0000000812107c28 */ /* 0x001fd00008000000 */
[----:B------:R-:W-:-:S08]  /*0310*/  DMUL R16, R18, R16 ;  /* 0x0000001012107228 */ /* 0x000fd00000000000 */
[C---:B------:R-:W-:Y:S02]  /*0320*/  DFMA R16, R18.reuse, R16, R18 ;  /* 0x000000101210722b */ /* 0x040fe40000000012 */
[----:B------:R-:W-:-:S06]  /*0330*/  DMUL R18, R18, 0.5 ;  /* 0x3fe0000012127828 */ /* 0x000fcc0000000000 */
[----:B------:R-:W-:-:S10]  /*0340*/  DMUL R16, R16, UR10 ;  /* 0x0000000a10107c28 */ /* 0x000fd40008000000 */
[----:B------:R-:W0:Y:S01]  /*0350*/  F2F.F32.F64 R16, R16 ;  /* 0x0000001000107310 */ /* 0x000e220000301000 */
[----:B------:R-:W-:-:S04]  /*0360*/  SHF.R.U32.HI R24, RZ, 0x1f, R17 ;  /* 0x0000001fff187819 */ /* 0x000fc80000011611 */
[----:B------:R-:W-:-:S04]  /*0370*/  LOP3.LUT R24, R24, 0x1, RZ, 0xc0, !PT ;  /* 0x0000000118187812 */ /* 0x000fc800078ec0ff */
[----:B------:R-:W-:-:S04]  /*0380*/  ISETP.NE.U32.AND P0, PT, R24, 0x1, PT ;  /* 0x000000011800780c */ /* 0x000fc80003f05070 */
[----:B------:R-:W-:Y:S01]  /*0390*/  ISETP.NE.U32.AND.EX P0, PT, RZ, RZ, PT, P0 ;  /* 0x000000ffff00720c */ /* 0x000fe20003f05100 */
[C---:B0-----:R-:W-:Y:S01]  /*03a0*/  FMUL R12, |R16|.reuse, 2.8853900432586669922 ;  /* 0x4038aa3b100c7820 */ /* 0x041fe20000400200 */
[C---:B------:R-:W-:Y:S01]  /*03b0*/  FMUL R25, R16.reuse, R16 ;  /* 0x0000001010197220 */ /* 0x040fe20000400000 */
[C---:B------:R-:W-:Y:S02]  /*03c0*/  FSETP.GE.AND P3, PT, |R16|.reuse, 0.60000002384185791016, PT ;  /* 0x3f19999a1000780b */ /* 0x040fe40003f66200 */
[----:B------:R-:W-:Y:S01]  /*03d0*/  FSETP.GE.AND P2, PT, |R16|, 9.010913848876953125, PT ;  /* 0x41102cb41000780b */ /* 0x000fe20003f46200 */
[C---:B------:R-:W-:Y:S01]  /*03e0*/  FFMA R24, R25.reuse, R8, -0.052303962409496307373 ;  /* 0xbd563cae19187423 */ /* 0x040fe20000000008 */
[----:B------:R-:W0:Y:S02]  /*03f0*/  MUFU.EX2 R12, R12 ;  /* 0x0000000c000c7308 */ /* 0x000e240000000800 */
[----:B0-----:R-:W-:Y:S01]  /*0400*/  FADD R20, R12, 1 ;  /* 0x3f8000000c147421 */ /* 0x001fe20000000000 */
[----:B------:R-:W-:-:S05]  /*0410*/  FFMA R12, R25, R24, 0.1331529766321182251 ;  /* 0x3e085941190c7423 */ /* 0x000fca0000000018 */
[----:B------:R-:W0:Y:S01]  /*0420*/  MUFU.RCP R21, R20 ;  /* 0x0000001400157308 */ /* 0x000e220000001000 */
[----:B------:R-:W-:-:S04]  /*0430*/  FFMA R12, R25, R12, -0.33332768082618713379 ;  /* 0xbeaaa9ed190c7423 */ /* 0x000fc8000000000c */
[----:B------:R-:W-:Y:S01]  /*0440*/  FFMA R25, R25, R12, RZ ;  /* 0x0000000c19197223 */ /* 0x000fe200000000ff */
[----:B0-----:R-:W-:-:S05]  /*0450*/  FFMA R21, R21, -2, R10 ;  /* 0xc000000015157823 */ /* 0x001fca000000000a */
[----:B------:R-:W-:-:S04]  /*0460*/  FSEL R21, R21, 1, !P2 ;  /* 0x3f80000015157808 */ /* 0x000fc80005000000 */
[----:B------:R-:W-:Y:S01]  /*0470*/  FSEL R26, -|R21|, |R21|, !P0 ;  /* 0x40000015151a7208 */ /* 0x000fe20004000300 */
[----:B------:R-:W-:Y:S01]  /*0480*/  @!P3 FFMA R26, R16, R25, R16 ;  /* 0x00000019101ab223 */ /* 0x000fe20000000010 */
[----:B------:R-:W-:-:S03]  /*0490*/  IMAD.WIDE.U32 R20, R7, 0x4, R14 ;  /* 0x0000000407147825 */ /* 0x000fc600078e000e */
[----:B------:R-:W0:Y:S02]  /*04a0*/  F2F.F64.F32 R16, R26 ;  /* 0x0000001a00107310 */ /* 0x000e240000201800 */
[----:B0-----:R-:W-:-:S08]  /*04b0*/  DADD R16, R16, 1 ;  /* 0x3ff0000010107429 */ /* 0x001fd00000000000 */
[----:B------:R-:W-:-:S10]  /*04c0*/  DMUL R24, R18, R16 ;  /* 0x0000001012187228 */ /* 0x000fd40000000000 */
[----:B------:R-:W0:Y:S02]  /*04d0*/  F2F.F32.F64 R25, R24 ;  /* 0x0000001800197310 */ /* 0x000e240000301000 */
[----:B0-----:R0:W-:Y:S04]  /*04e0*/  STG.E desc[UR4][R22.64], R25 ;  /* 0x0000001916007986 */ /* 0x0011e8000c101904 */
[----:B------:R-:W2:Y:S02]  /*04f0*/  LDG.E R18, desc[UR4][R20.64] ;  /* 0x0000000414127981 */ /* 0x000ea4000c1e1900 */
[----:B--2---:R-:W1:Y:S02]  /*0500*/  F2F.F64.F32 R18, R18 ;  /* 0x0000001200127310 */ /* 0x004e640000201800 */
[----:B-1----:R-:W-:-:S08]  /*0510*/  DMUL R16, R18, UR8 ;  /* 0x0000000812107c28 */ /* 0x002fd00008000000 */
[----:B------:R-:W-:-:S08]  /*0520*/  DMUL R16, R18, R16 ;  /* 0x0000001012107228 */ /* 0x000fd00000000000 */
[C---:B------:R-:W-:Y:S02]  /*0530*/  DFMA R16, R18.reuse, R16, R18 ;  /* 0x000000101210722b */ /* 0x040fe40000000012 */
[----:B------:R-:W-:-:S06]  /*0540*/  DMUL R18, R18, 0.5 ;  /* 0x3fe0000012127828 */ /* 0x000fcc0000000000 */
[----:B------:R-:W-:-:S10]  /*0550*/  DMUL R16, R16, UR10 ;  /* 0x0000000a10107c28 */ /* 0x000fd40008000000 */
[----:B------:R-:W1:Y:S01]  /*0560*/  F2F.F32.F64 R16, R16 ;  /* 0x0000001000107310 */ /* 0x000e620000301000 */
[----:B0-----:R-:W-:-:S04]  /*0570*/  SHF.R.U32.HI R22, RZ, 0x1f, R17 ;  /* 0x0000001fff167819 */ /* 0x001fc80000011611 */
[----:B------:R-:W-:-:S04]  /*0580*/  LOP3.LUT R22, R22, 0x1, RZ, 0xc0, !PT ;  /* 0x0000000116167812 */ /* 0x000fc800078ec0ff */
[----:B------:R-:W-:-:S04]  /*0590*/  ISETP.NE.U32.AND P0, PT, R22, 0x1, PT ;  /* 0x000000011600780c */ /* 0x000fc80003f05070 */
[----:B------:R-:W-:Y:S01]  /*05a0*/  ISETP.NE.U32.AND.EX P0, PT, RZ, RZ, PT, P0 ;  /* 0x000000ffff00720c */ /* 0x000fe20003f05100 */
[C---:B-1----:R-:W-:Y:S01]  /*05b0*/  FMUL R12, |R16|.reuse, 2.8853900432586669922 ;  /* 0x4038aa3b100c7820 */ /* 0x042fe20000400200 */
        /* <DEDUP_REMOVED lines=46> */
[----:B------:R-:W-:-:S04]  /*08a0*/  @!P3 FFMA R26, R16, R25, R16 ;  /* 0x00000019101ab223 */ /* 0x000fc80000000010 */
[----:B------:R-:W0:Y:S02]  /*08b0*/  F2F.F64.F32 R16, R26 ;  /* 0x0000001a00107310 */ /* 0x000e240000201800 */
[----:B0-----:R-:W-:-:S08]  /*08c0*/  DADD R16, R16, 1 ;  /* 0x3ff0000010107429 */ /* 0x001fd00000000000 */
[----:B------:R-:W-:Y:S01]  /*08d0*/  DMUL R24, R18, R16 ;  /* 0x0000001012187228 */ /* 0x000fe20000000000 */
[----:B------:R-:W-:-:S09]  /*08e0*/  IMAD.WIDE.U32 R16, R11, 0x4, R14 ;  /* 0x000000040b107825 */ /* 0x000fd200078e000e */
[----:B------:R-:W0:Y:S02]  /*08f0*/  F2F.F32.F64 R25, R24 ;  /* 0x0000001800197310 */ /* 0x000e240000301000 */
[----:B0-----:R0:W-:Y:S04]  /*0900*/  STG.E desc[UR4][R22.64], R25 ;  /* 0x0000001916007986 */ /* 0x0011e8000c101904 */
[----:B------:R-:W2:Y:S01]  /*0910*/  LDG.E R18, desc[UR4][R16.64] ;  /* 0x0000000410127981 */ /* 0x000ea2000c1e1900 */
[----:B------:R-:W-:Y:S01]  /*0920*/  IADD3 R6, PT, PT, R6, 0x4, RZ ;  /* 0x0000000406067810 */ /* 0x000fe20007ffe0ff */
[C---:B------:R-:W-:Y:S01]  /*0930*/  IMAD R7, R0.reuse, 0x4, R7 ;  /* 0x0000000400077824 */ /* 0x040fe200078e0207 */
[C---:B------:R-:W-:Y:S01]  /*0940*/  LEA R9, R0.reuse, R9, 0x2 ;  /* 0x0000000900097211 */ /* 0x040fe200078e10ff */
[C---:B------:R-:W-:Y:S01]  /*0950*/  IMAD R13, R0.reuse, 0x4, R13 ;  /* 0x00000004000d7824 */ /* 0x040fe200078e020d */
[----:B------:R-:W-:Y:S01]  /*0960*/  LEA R11, R0, R11, 0x2 ;  /* 0x0000000b000b7211 */ /* 0x000fe200078e10ff */
[----:B--2---:R-:W1:Y:S02]  /*0970*/  F2F.F64.F32 R18, R18 ;  /* 0x0000001200127310 */ /* 0x004e640000201800 */
[----:B-1----:R-:W-:-:S08]  /*0980*/  DMUL R20, R18, UR8 ;  /* 0x0000000812147c28 */ /* 0x002fd00008000000 */
[----:B------:R-:W-:-:S08]  /*0990*/  DMUL R20, R18, R20 ;  /* 0x0000001412147228 */ /* 0x000fd00000000000 */
[C---:B------:R-:W-:Y:S02]  /*09a0*/  DFMA R20, R18.reuse, R20, R18 ;  /* 0x000000141214722b */ /* 0x040fe40000000012 */
[----:B------:R-:W-:-:S06]  /*09b0*/  DMUL R18, R18, 0.5 ;  /* 0x3fe0000012127828 */ /* 0x000fcc0000000000 */
[----:B------:R-:W-:-:S06]  /*09c0*/  DMUL R20, R20, UR10 ;  /* 0x0000000a14147c28 */ /* 0x000fcc0008000000 */
[----:B------:R-:W1:Y:S04]  /*09d0*/  F2F.F32.F64 R12, R20 ;  /* 0x00000014000c7310 */ /* 0x000e680000301000 */
[----:B0-----:R-:W-:-:S04]  /*09e0*/  SHF.R.U32.HI R22, RZ, 0x1f, R21 ;  /* 0x0000001fff167819 */ /* 0x001fc80000011615 */
[----:B------:R-:W-:-:S04]  /*09f0*/  LOP3.LUT R22, R22, 0x1, RZ, 0xc0, !PT ;  /* 0x0000000116167812 */ /* 0x000fc800078ec0ff */
[----:B------:R-:W-:Y:S01]  /*0a00*/  ISETP.NE.U32.AND P0, PT, R22, 0x1, PT ;  /* 0x000000011600780c */ /* 0x000fe20003f05070 */
[C---:B-1----:R-:W-:Y:S01]  /*0a10*/  FMUL R26, |R12|.reuse, 2.8853900432586669922 ;  /* 0x4038aa3b0c1a7820 */ /* 0x042fe20000400200 */
[C---:B------:R-:W-:Y:S01]  /*0a20*/  FMUL R25, R12.reuse, R12 ;  /* 0x0000000c0c197220 */ /* 0x040fe20000400000 */
[C---:B------:R-:W-:Y:S02]  /*0a30*/  FSETP.GE.AND P3, PT, |R12|.reuse, 0.60000002384185791016, PT ;  /* 0x3f19999a0c00780b */ /* 0x040fe40003f66200 */
[----:B------:R-:W-:Y:S01]  /*0a40*/  FSETP.GE.AND P2, PT, |R12|, 9.010913848876953125, PT ;  /* 0x41102cb40c00780b */ /* 0x000fe20003f46200 */
[C---:B------:R-:W-:Y:S01]  /*0a50*/  FFMA R8, R25.reuse, R8, -0.052303962409496307373 ;  /* 0xbd563cae19087423 */ /* 0x040fe20000000008 */
[----:B------:R-:W0:Y:S01]  /*0a60*/  MUFU.EX2 R26, R26 ;  /* 0x0000001a001a7308 */ /* 0x000e220000000800 */
[----:B------:R-:W-:Y:S02]  /*0a70*/  ISETP.NE.U32.AND.EX P0, PT, RZ, RZ, PT, P0 ;  /* 0x000000ffff00720c */ /* 0x000fe40003f05100 */
[----:B------:R-:W-:-:S04]  /*0a80*/  FFMA R8, R25, R8, 0.1331529766321182251 ;  /* 0x3e08594119087423 */ /* 0x000fc80000000008 */
[----:B------:R-:W-:-:S04]  /*0a90*/  FFMA R8, R25, R8, -0.33332768082618713379 ;  /* 0xbeaaa9ed19087423 */ /* 0x000fc80000000008 */
[----:B------:R-:W-:Y:S01]  /*0aa0*/  FFMA R25, R25, R8, RZ ;  /* 0x0000000819197223 */ /* 0x000fe200000000ff */
[----:B0-----:R-:W-:-:S04]  /*0ab0*/  FADD R24, R26, 1 ;  /* 0x3f8000001a187421 */ /* 0x001fc80000000000 */
[----:B------:R-:W0:Y:S02]  /*0ac0*/  MUFU.RCP R23, R24 ;  /* 0x0000001800177308 */ /* 0x000e240000001000 */
[----:B0-----:R-:W-:-:S05]  /*0ad0*/  FFMA R23, R23, -2, R10 ;  /* 0xc000000017177823 */ /* 0x001fca000000000a */
[----:B------:R-:W-:-:S04]  /*0ae0*/  FSEL R23, R23, 1, !P2 ;  /* 0x3f80000017177808 */ /* 0x000fc80005000000 */
[----:B------:R-:W-:Y:S01]  /*0af0*/  FSEL R23, -|R23|, |R23|, !P0 ;  /* 0x4000001717177208 */ /* 0x000fe20004000300 */
[----:B------:R-:W-:Y:S01]  /*0b00*/  @!P3 FFMA R23, R12, R25, R12 ;  /* 0x000000190c17b223 */ /* 0x000fe2000000000c */
[----:B------:R-:W-:-:S03]  /*0b10*/  ISETP.NE.AND P0, PT, R6, RZ, PT ;  /* 0x000000ff0600720c */ /* 0x000fc60003f05270 */
[----:B------:R-:W0:Y:S02]  /*0b20*/  F2F.F64.F32 R20, R23 ;  /* 0x0000001700147310 */ /* 0x000e240000201800 */
[----:B0-----:R-:W-:-:S08]  /*0b30*/  DADD R20, R20, 1 ;  /* 0x3ff0000014147429 */ /* 0x001fd00000000000 */
[----:B------:R-:W-:-:S10]  /*0b40*/  DMUL R18, R18, R20 ;  /* 0x0000001412127228 */ /* 0x000fd40000000000 */
[----:B------:R-:W0:Y:S02]  /*0b50*/  F2F.F32.F64 R19, R18 ;  /* 0x0000001200137310 */ /* 0x000e240000301000 */
[----:B0-----:R1:W-:Y:S01]  /*0b60*/  STG.E desc[UR4][R16.64], R19 ;  /* 0x0000001310007986 */ /* 0x0013e2000c101904 */
[----:B------:R-:W-:Y:S05]  /*0b70*/  @P0 BRA `(.L_x_67) ;  /* 0xfffffff400bc0947 */ /* 0x000fea000383ffff */
.L_x_66:
[----:B------:R-:W-:Y:S05]  /*0b80*/  @!P1 EXIT ;  /* 0x000000000000994d */ /* 0x000fea0003800000 */
[----:B------:R-:W0:Y:S01]  /*0b90*/  LDC.64 R6, c[0x0][0x380] ;  /* 0x0000e000ff067b82 */ /* 0x000e220000000a00 */
[----:B--2---:R-:W-:Y:S01]  /*0ba0*/  IMAD R5, R0, R5, R3 ;  /* 0x0000000500057224 */ /* 0x004fe200078e0203 */
[----:B------:R-:W-:-:S03]  /*0bb0*/  IADD3 R3, PT, PT, -R2, RZ, RZ ;  /* 0x000000ff02037210 */ /* 0x000fc60007ffe1ff */
[----:B------:R-:W-:-:S07]  /*0bc0*/  IMAD R9, R4, UR6, R5 ;  /* 0x0000000604097c24 */ /* 0x000fce000f8e0205 */
.L_x_68:
[----:B0-2---:R-:W-:-:S05]  /*0bd0*/  IMAD.WIDE.U32 R4, R9, 0x4, R6 ;  /* 0x0000000409047825 */ /* 0x005fca00078e0006 */
[----:B------:R-:W2:Y:S01]  /*0be0*/  LDG.E R10, desc[UR4][R4.64] ;  /* 0x00000004040a7981 */ /* 0x000ea2000c1e1900 */
[----:B------:R-:W-:Y:S01]  /*0bf0*/  UMOV UR6, 0x6d4801f7 ;  /* 0x6d4801f700067882 */ /* 0x000fe20000000000 */
[----:B------:R-:W-:Y:S01]  /*0c00*/  UMOV UR7, 0x3fa6e4e2 ;  /* 0x3fa6e4e200077882 */ /* 0x000fe20000000000 */
[----:B------:R-:W-:Y:S01]  /*0c10*/  IMAD.MOV.U32 R18, RZ, RZ, 0x3c80f082 ;  /* 0x3c80f082ff127424 */ /* 0x000fe200078e00ff */
[----:B-1----:R-:W-:Y:S02]  /*0c20*/  MOV R17, 0x3f800000 ;  /* 0x3f80000000117802 */ /* 0x002fe40000000f00 */
[----:B------:R-:W-:Y:S02]  /*0c30*/  IADD3 R3, PT, PT, R3, 0x1, RZ ;  /* 0x0000000103037810 */ /* 0x000fe40007ffe0ff */
[----:B------:R-:W-:Y:S01]  /*0c40*/  IADD3 R9, PT, PT, R0, R9, RZ ;  /* 0x0000000900097210 */ /* 0x000fe20007ffe0ff */
[----:B--2---:R-:W0:Y:S02]  /*0c50*/  F2F.F64.F32 R10, R10 ;  /* 0x0000000a000a7310 */ /* 0x004e240000201800 */
[----:B0-----:R-:W-:Y:S01]  /*0c60*/  DMUL R12, R10, UR6 ;  /* 0x000000060a0c7c28 */ /* 0x001fe20008000000 */
[----:B------:R-:W-:Y:S01]  /*0c70*/  UMOV UR6, 0x33d3d180 ;  /* 0x33d3d18000067882 */ /* 0x000fe20000000000 */
[----:B------:R-:W-:-:S06]  /*0c80*/  UMOV UR7, 0x3fe98845 ;  /* 0x3fe9884500077882 */ /* 0x000fcc0000000000 */
[----:B------:R-:W-:-:S08]  /*0c90*/  DMUL R12, R10, R12 ;  /* 0x0000000c0a0c7228 */ /* 0x000fd00000000000 */
[C---:B------:R-:W-:Y:S02]  /*0ca0*/  DFMA R12, R10.reuse, R12, R10 ;  /* 0x0000000c0a0c722b */ /* 0x040fe4000000000a */
[----:B------:R-:W-:-:S06]  /*0cb0*/  DMUL R10, R10, 0.5 ;  /* 0x3fe000000a0a7828 */ /* 0x000fcc0000000000 */
[----:B------:R-:W-:-:S06]  /*0cc0*/  DMUL R12, R12, UR6 ;  /* 0x000000060c0c7c28 */ /* 0x000fcc0008000000 */
[----:B------:R-:W0:Y:S04]  /*0cd0*/  F2F.F32.F64 R8, R12 ;  /* 0x0000000c00087310 */ /* 0x000e280000301000 */
[----:B------:R-:W-:-:S04]  /*0ce0*/  SHF.R.U32.HI R16, RZ, 0x1f, R13 ;  /* 0x0000001fff107819 */ /* 0x000fc8000001160d */
[----:B------:R-:W-:-:S04]  /*0cf0*/  LOP3.LUT R16, R16, 0x1, RZ, 0xc0, !PT ;  /* 0x0000000110107812 */ /* 0x000fc800078ec0ff */
[----:B------:R-:W-:Y:S01]  /*0d00*/  ISETP.NE.U32.AND P0, PT, R16, 0x1, PT ;  /* 0x000000011000780c */ /* 0x000fe20003f05070 */
[C---:B0-----:R-:W-:Y:S01]  /*0d10*/  FMUL R2, |R8|.reuse, 2.8853900432586669922 ;  /* 0x4038aa3b08027820 */ /* 0x041fe20000400200 */
[C---:B------:R-:W-:Y:S01]  /*0d20*/  FMUL R15, R8.reuse, R8 ;  /* 0x00000008080f7220 */ /* 0x040fe20000400000 */
[C---:B------:R-:W-:Y:S02]  /*0d30*/  FSETP.GE.AND P2, PT, |R8|.reuse, 0.60000002384185791016, PT ;  /* 0x3f19999a0800780b */ /* 0x040fe40003f46200 */
[----:B------:R-:W-:Y:S01]  /*0d40*/  FSETP.GE.AND P1, PT, |R8|, 9.010913848876953125, PT ;  /* 0x41102cb40800780b */ /* 0x000fe20003f26200 */
[C---:B------:R-:W-:Y:S01]  /*0d50*/  FFMA R16, R15.reuse, R18, -0.052303962409496307373 ;  /* 0xbd563cae0f107423 */ /* 0x040fe20000000012 */
[----:B------:R-:W0:Y:S01]  /*0d60*/  MUFU.EX2 R2, R2 ;  /* 0x0000000200027308 */ /* 0x000e220000000800 */
[----:B------:R-:W-:Y:S01]  /*0d70*/  ISETP.NE.U32.AND.EX P0, PT, RZ, RZ, PT, P0 ;  /* 0x000000ffff00720c */ /* 0x000fe20003f05100 */
[----:B0-----:R-:W-:Y:S01]  /*0d80*/  FADD R14, R2, 1 ;  /* 0x3f800000020e7421 */ /* 0x001fe20000000000 */
[----:B------:R-:W-:-:S04]  /*0d90*/  FFMA R2, R15, R16, 0.1331529766321182251 ;  /* 0x3e0859410f027423 */ /* 0x000fc80000000010 */
[C---:B------:R-:W-:Y:S01]  /*0da0*/  FFMA R2, R15.reuse, R2, -0.33332768082618713379 ;  /* 0xbeaaa9ed0f027423 */ /* 0x040fe20000000002 */
[----:B------:R-:W0:Y:S03]  /*0db0*/  MUFU.RCP R14, R14 ;  /* 0x0000000e000e7308 */ /* 0x000e260000001000 */
[----:B------:R-:W-:Y:S01]  /*0dc0*/  FFMA R15, R15, R2, RZ ;  /* 0x000000020f0f7223 */ /* 0x000fe200000000ff */
        /* <DEDUP_REMOVED lines=11> */
[----:B------:R-:W-:Y:S05]  /*0e80*/  EXIT ;  /* 0x000000000000794d */ /* 0x000fea0003800000 */
.L_x_69:
        /* <DEDUP_REMOVED lines=15> */
.L_x_193:


//--------------------- .text._Z4QK_VPKfS0_Pfii   --------------------------
	.section	.text._Z4QK_VPKfS0_Pfii,"ax",@progbits
	.align	128
        .global         _Z4QK_VPKfS0_Pfii
        .type           _Z4QK_VPKfS0_Pfii,@function
        .size           _Z4QK_VPKfS0_Pfii,(.L_x_181 - _Z4QK_VPKfS0_Pfii)
        .other          _Z4QK_VPKfS0_Pfii,@"STO_CUDA_ENTRY STV_DEFAULT"
_Z4QK_VPKfS0_Pfii:
.text._Z4QK_VPKfS0_Pfii:
[----:B------:R-:W-:Y:S01]  /*0000*/  LDC R1, c[0x0][0x37c] ;  /* 0x0000df00ff017b82 */ /* 0x000fe20000000800 */
[----:B------:R-:W0:Y:S01]  /*0010*/  S2R R7, SR_TID.Y ;  /* 0x0000000000077919 */ /* 0x000e220000002200 */
[----:B------:R-:W1:Y:S06]  /*0020*/  LDCU UR4, c[0x0][0x360] ;  /* 0x00006c00ff0477ac */ /* 0x000e6c0008000800 */
[----:B------:R-:W2:Y:S01]  /*0030*/  LDC.64 R4, c[0x0][0x398] ;  /* 0x0000e600ff047b82 */ /* 0x000ea20000000a00 */
[----:B------:R-:W0:Y:S01]  /*0040*/  S2R R0, SR_CTAID.Y ;  /* 0x0000000000007919 */ /* 0x000e220000002600 */
[----:B------:R-:W0:Y:S01]  /*0050*/  LDCU UR5, c[0x0][0x364] ;  /* 0x00006c80ff0577ac */ /* 0x000e220008000800 */
[----:B------:R-:W1:Y:S01]  /*0060*/  S2R R17, SR_TID.X ;  /* 0x0000000000117919 */ /* 0x000e620000002100 */
[----:B------:R-:W1:Y:S01]  /*0070*/  S2R R2, SR_CTAID.X ;  /* 0x0000000000027919 */ /* 0x000e620000002500 */
[----:B0-----:R-:W-:-:S05]  /*0080*/  IMAD R0, R0, UR5, R7 ;  /* 0x0000000500007c24 */ /* 0x001fca000f8e0207 */
[----:B--2---:R-:W-:Y:S01]  /*0090*/  ISETP.GE.AND P0, PT, R0, R5, PT ;  /* 0x000000050000720c */ /* 0x004fe20003f06270 */
[----:B-1----:R-:W-:-:S05]  /*00a0*/  IMAD R3, R2, UR4, R17 ;  /* 0x0000000402037c24 */ /* 0x002fca000f8e0211 */
[----:B------:R-:W-:-:S13]  /*00b0*/  ISETP.GE.OR P0, PT, R3, R4, P0 ;  /* 0x000000040300720c */ /* 0x000fda0000706670 */
[----:B------:R-:W-:Y:S05]  /*00c0*/  @P0 EXIT ;  /* 0x000000000000094d */ /* 0x000fea0003800000 */
[----:B------:R-:W-:Y:S01]  /*00d0*/  ISETP.GE.U32.AND P0, PT, R5, 0x20, PT ;  /* 0x000000200500780c */ /* 0x000fe20003f06070 */
[----:B------:R-:W0:Y:S01]  /*00e0*/  LDCU.64 UR8, c[0x0][0x358] ;  /* 0x00006b00ff0877ac */ /* 0x000e220008000a00 */
[----:B------:R-:W-:Y:S01]  /*00f0*/  HFMA2 R25, -RZ, RZ, 0, 0 ;  /* 0x00000000ff197431 */ /* 0x000fe200000001ff */
[----:B------:R-:W-:-:S10]  /*0100*/  MOV R19, RZ ;  /* 0x000000ff00137202 */ /* 0x000fd40000000f00 */
[----:B------:R-:W-:Y:S05]  /*0110*/  @!P0 BRA `(.L_x_70) ;  /* 0x0000000800408947 */ /* 0x000fea0003800000 */
[----:B------:R-:W1:Y:S01]  /*0120*/  S2UR UR6, SR_CgaCtaId ;  /* 0x00000000000679c3 */ /* 0x000e620000008800 */
[----:B------:R-:W-:Y:S01]  /*0130*/  UMOV UR4, 0x400 ;  /* 0x0000040000047882 */ /* 0x000fe20000000000 */
[----:B------:R-:W-:Y:S01]  /*0140*/  SHF.R.U32.HI R6, RZ, 0x5, R5 ;  /* 0x00000005ff067819 */ /* 0x000fe20000011605 */
[----:B------:R-:W-:Y:S01]  /*0150*/  UIADD3 UR5, UPT, UPT, UR4, 0x1000, URZ ;  /* 0x0000100004057890 */ /* 0x000fe2000fffe0ff */
[----:B------:R-:W-:Y:S01]  /*0160*/  IMAD R2, R0, R5, R17 ;  /* 0x0000000500027224 */ /* 0x000fe200078e0211 */
[----:B------:R-:W-:Y:S01]  /*0170*/  MOV R19, RZ ;  /* 0x000000ff00137202 */ /* 0x000fe20000000f00 */
[----:B------:R-:W-:Y:S01]  /*0180*/  IMAD R5, R7, R4, R3 ;  /* 0x0000000407057224 */ /* 0x000fe200078e0203 */
[----:B------:R-:W-:Y:S01]  /*0190*/  MOV R25, RZ ;  /* 0x000000ff00197202 */ /* 0x000fe20000000f00 */
[----:B------:R-:W2:Y:S01]  /*01a0*/  LDC.64 R22, c[0x0][0x380] ;  /* 0x0000e000ff167b82 */ /* 0x000ea20000000a00 */
[----:B------:R-:W-:-:S07]  /*01b0*/  IADD3 R6, PT, PT, -R6, RZ, RZ ;  /* 0x000000ff06067210 */ /* 0x000fce0007ffe1ff */
[----:B------:R-:W3:Y:S01]  /*01c0*/  LDC.64 R20, c[0x0][0x388] ;  /* 0x0000e200ff147b82 */ /* 0x000ee20000000a00 */
[----:B-1----:R-:W-:Y:S02]  /*01d0*/  ULEA UR4, UR6, UR4, 0x18 ;  /* 0x0000000406047291 */ /* 0x002fe4000f8ec0ff */
[----:B------:R-:W-:-:S04]  /*01e0*/  ULEA UR5, UR6, UR5, 0x18 ;  /* 0x0000000506057291 */ /* 0x000fc8000f8ec0ff */
[----:B------:R-:W-:Y:S02]  /*01f0*/  LEA R18, R7, UR4, 0x7 ;  /* 0x0000000407127c11 */ /* 0x000fe4000f8e38ff */
[C---:B------:R-:W-:Y:S02]  /*0200*/  LEA R16, R17.reuse, UR5, 0x2 ;  /* 0x0000000511107c11 */ /* 0x040fe4000f8e10ff */
[----:B------:R-:W-:Y:S02]  /*0210*/  LEA R17, R17, R18, 0x2 ;  /* 0x0000001211117211 */ /* 0x000fe400078e10ff */
[----:B------:R-:W-:-:S07]  /*0220*/  LEA R7, R7, R16, 0x7 ;  /* 0x0000001007077211 */ /* 0x000fce00078e38ff */
.L_x_71:
[----:B--2---:R-:W-:-:S06]  /*0230*/  IMAD.WIDE.U32 R8, R2, 0x4, R22 ;  /* 0x0000000402087825 */ /* 0x004fcc00078e0016 */
[----:B0-----:R-:W2:Y:S01]  /*0240*/  LDG.E R8, desc[UR8][R8.64] ;  /* 0x0000000808087981 */ /* 0x001ea2000c1e1900 */
[----:B---3--:R-:W-:-:S06]  /*0250*/  IMAD.WIDE.U32 R10, R5, 0x4, R20 ;  /* 0x00000004050a7825 */ /* 0x008fcc00078e0014 */
[----:B------:R-:W3:Y:S01]  /*0260*/  LDG.E R10, desc[UR8][R10.64] ;  /* 0x000000080a0a7981 */ /* 0x000ee2000c1e1900 */
[----:B------:R-:W-:Y:S01]  /*0270*/  HFMA2 R13, -RZ, RZ, 0.96630859375, -0.0022525787353515625 ;  /* 0x3bbb989dff0d7431 */ /* 0x000fe200000001ff */
[----:B------:R-:W-:Y:S02]  /*0280*/  MOV R15, 0x437c0000 ;  /* 0x437c0000000f7802 */ /* 0x000fe40000000f00 */
[----:B------:R-:W-:Y:S02]  /*0290*/  IADD3 R6, PT, PT, R6, 0x1, RZ ;  /* 0x0000000106067810 */ /* 0x000fe40007ffe0ff */
[----:B------:R-:W-:Y:S02]  /*02a0*/  IADD3 R2, PT, PT, R2, 0x20, RZ ;  /* 0x0000002002027810 */ /* 0x000fe40007ffe0ff */
[----:B------:R-:W-:Y:S02]  /*02b0*/  ISETP.NE.AND P0, PT, R6, RZ, PT ;  /* 0x000000ff0600720c */ /* 0x000fe40003f05270 */
[----:B------:R-:W-:Y:S01]  /*02c0*/  LEA R5, R4, R5, 0x5 ;  /* 0x0000000504057211 */ /* 0x000fe200078e28ff */
[----:B--2---:R-:W-:-:S04]  /*02d0*/  FFMA.SAT R12, R8, R13, 0.5 ;  /* 0x3f000000080c7423 */ /* 0x004fc8000000200d */
[----:B------:R-:W-:-:S04]  /*02e0*/  FFMA.RM R12, R12, R15, 12582913 ;  /* 0x4b4000010c0c7423 */ /* 0x000fc8000000400f */
[C---:B------:R-:W-:Y:S01]  /*02f0*/  FADD R13, R12.reuse, -12583039 ;  /* 0xcb40007f0c0d7421 */ /* 0x040fe20000000000 */
[----:B------:R-:W-:-:S03]  /*0300*/  SHF.L.U32 R12, R12, 0x17, RZ ;  /* 0x000000170c0c7819 */ /* 0x000fc600000006ff */
[----:B------:R-:W-:-:S04]  /*0310*/  FFMA R13, R8, 1.4426950216293334961, -R13 ;  /* 0x3fb8aa3b080d7823 */ /* 0x000fc8000000080d */
[----:B------:R-:W-:-:S04]  /*0320*/  FFMA R24, R8, 1.925963033500011079e-08, R13 ;  /* 0x32a5706008187823 */ /* 0x000fc8000000000d */
[----:B------:R-:W0:Y:S02]  /*0330*/  MUFU.EX2 R13, R24 ;  /* 0x00000018000d7308 */ /* 0x000e240000000800 */
[----:B0-----:R-:W-:-:S05]  /*0340*/  FMUL R8, R12, R13 ;  /* 0x0000000d0c087220 */ /* 0x001fca0000400000 */
[----:B------:R-:W-:Y:S04]  /*0350*/  STS [R17], R8 ;  /* 0x0000000811007388 */ /* 0x000fe80000000800 */
[----:B---3--:R-:W-:Y:S01]  /*0360*/  STS [R7], R10 ;  /* 0x0000000a07007388 */ /* 0x008fe20000000800 */
[----:B------:R-:W-:Y:S06]  /*0370*/  BAR.SYNC.DEFER_BLOCKING 0x0 ;  /* 0x0000000000007b1d */ /* 0x000fec0000010000 */
[----:B------:R-:W0:Y:S04]  /*0380*/  LDS.128 R12, [R18] ;  /* 0x00000000120c7984 */ /* 0x000e280000000c00 */
[----:B------:R-:W1:Y:S04]  /*0390*/  LDS R9, [R16] ;  /* 0x0000000010097984 */ /* 0x000e680000000800 */
[----:B------:R-:W2:Y:S04]  /*03a0*/  LDS R11, [R16+0x80] ;  /* 0x00008000100b7984 */ /* 0x000ea80000000800 */
[----:B------:R-:W3:Y:S01]  /*03b0*/  LDS R27, [R16+0x100] ;  /* 0x00010000101b7984 */ /* 0x000ee20000000800 */
[C---:B0-----:R-:W-:Y:S01]  /*03c0*/  FADD R26, R12.reuse, R19 ;  /* 0x000000130c1a7221 */ /* 0x041fe20000000000 */
[----:B-1----:R-:W-:-:S03]  /*03d0*/  FFMA R24, R12, R9, R25 ;  /* 0x000000090c187223 */ /* 0x002fc60000000019 */
[----:B------:R-:W-:Y:S01]  /*03e0*/  FADD R19, R26, R13 ;  /* 0x0000000d1a137221 */ /* 0x000fe20000000000 */
[----:B------:R-:W0:Y:S01]  /*03f0*/  LDS R12, [R16+0x180] ;  /* 0x00018000100c7984 */ /* 0x000e220000000800 */
[----:B--2---:R-:W-:-:S03]  /*0400*/  FFMA R26, R11, R13, R24 ;  /* 0x0000000d0b1a7223 */ /* 0x004fc60000000018 */
[----:B------:R-:W1:Y:S01]  /*0410*/  LDS.128 R8, [R18+0x10] ;  /* 0x0000100012087984 */ /* 0x000e620000000c00 */
[----:B---3--:R-:W-:Y:S01]  /*0420*/  FFMA R27, R27, R14, R26 ;  /* 0x0000000e1b1b7223 */ /* 0x008fe2000000001a */
[----:B------:R-:W-:Y:S02]  /*0430*/  FADD R14, R19, R14 ;  /* 0x0000000e130e7221 */ /* 0x000fe40000000000 */
[----:B------:R-:W2:Y:S02]  /*0440*/  LDS R13, [R16+0x200] ;  /* 0x00020000100d7984 */ /* 0x000ea40000000800 */
[----:B------:R-:W-:Y:S02]  /*0450*/  FADD R25, R14, R15 ;  /* 0x0000000f0e197221 */ /* 0x000fe40000000000 */
[----:B------:R-:W3:Y:S04]  /*0460*/  LDS R24, [R16+0x280] ;  /* 0x0002800010187984 */ /* 0x000ee80000000800 */
[----:B------:R-:W4:Y:S01]  /*0470*/  LDS R19, [R16+0x300] ;  /* 0x0003000010137984 */ /* 0x000f220000000800 */
[----:B0-----:R-:W-:Y:S01]  /*0480*/  FFMA R27, R12, R15, R27 ;  /* 0x0000000f0c1b7223 */ /* 0x001fe2000000001b */
[----:B-1----:R-:W-:-:S03]  /*0490*/  FADD R12, R25, R8 ;  /* 0x00000008190c7221 */ /* 0x002fc60000000000 */
[----:B--2---:R-:W-:Y:S01]  /*04a0*/  FFMA R13, R8, R13, R27 ;  /* 0x0000000d080d7223 */ /* 0x004fe2000000001b */
[----:B------:R-:W-:Y:S01]  /*04b0*/  FADD R25, R12, R9 ;  /* 0x000000090c197221 */ /* 0x000fe20000000000 */
[----:B------:R-:W0:Y:S02]  /*04c0*/  LDS R8, [R16+0x380] ;  /* 0x0003800010087984 */ /* 0x000e240000000800 */
[----:B---3--:R-:W-:Y:S02]  /*04d0*/  FFMA R26, R24, R9, R13 ;  /* 0x00000009181a7223 */ /* 0x008fe4000000000d */
[----:B------:R-:W-:Y:S02]  /*04e0*/  LDS R9, [R16+0x400] ;  /* 0x0004000010097984 */ /* 0x000fe40000000800 */
[----:B----4-:R-:W-:Y:S01]  /*04f0*/  FFMA R19, R19, R10, R26 ;  /* 0x0000000a13137223 */ /* 0x010fe2000000001a */
[----:B------:R-:W-:Y:S01]  /*0500*/  FADD R10, R25, R10 ;  /* 0x0000000a190a7221 */ /* 0x000fe20000000000 */
[----:B------:R-:W1:Y:S04]  /*0510*/  LDS.128 R12, [R18+0x20] ;  /* 0x00002000120c7984 */ /* 0x000e680000000c00 */
[----:B------:R-:W2:Y:S04]  /*0520*/  LDS R24, [R16+0x480] ;  /* 0x0004800010187984 */ /* 0x000ea80000000800 */
[----:B------:R-:W-:Y:S01]  /*0530*/  LDS R26, [R16+0x580] ;  /* 0x00058000101a7984 */ /* 0x000fe20000000800 */
[----:B0-----:R-:W-:Y:S01]  /*0540*/  FFMA R25, R8, R11, R19 ;  /* 0x0000000b08197223 */ /* 0x001fe20000000013 */
[----:B------:R-:W-:-:S02]  /*0550*/  FADD R11, R10, R11 ;  /* 0x0000000b0a0b7221 */ /* 0x000fc40000000000 */
[----:B------:R-:W0:Y:S01]  /*0560*/  LDS R19, [R16+0x500] ;  /* 0x0005000010137984 */ /* 0x000e220000000800 */
[----:B-1----:R-:W-:Y:S01]  /*0570*/  FFMA R9, R12, R9, R25 ;  /* 0x000000090c097223 */ /* 0x002fe20000000019 */
[----:B------:R-:W-:Y:S02]  /*0580*/  FADD R12, R11, R12 ;  /* 0x0000000c0b0c7221 */ /* 0x000fe40000000000 */
[----:B------:R-:W-:Y:S01]  /*0590*/  LDS R25, [R16+0x600] ;  /* 0x0006000010197984 */ /* 0x000fe20000000800 */
[----:B--2---:R-:W-:Y:S01]  /*05a0*/  FFMA R24, R24, R13, R9 ;  /* 0x0000000d18187223 */ /* 0x004fe20000000009 */
[----:B------:R-:W-:Y:S02]  /*05b0*/  FADD R13, R12, R13 ;  /* 0x0000000d0c0d7221 */ /* 0x000fe40000000000 */
[----:B------:R-:W1:Y:S04]  /*05c0*/  LDS.128 R8, [R18+0x30] ;  /* 0x0000300012087984 */ /* 0x000e680000000c00 */
[----:B------:R-:W2:Y:S01]  /*05d0*/  LDS R12, [R16+0x680] ;  /* 0x00068000100c7984 */ /* 0x000ea20000000800 */
[----:B0-----:R-:W-:Y:S01]  /*05e0*/  FFMA R27, R19, R14, R24 ;  /* 0x0000000e131b7223 */ /* 0x001fe20000000018 */
[----:B------:R-:W-:-:S02]  /*05f0*/  FADD R14, R13, R14 ;  /* 0x0000000e0d0e7221 */ /* 0x000fc40000000000 */
[----:B------:R-:W0:Y:S01]  /*0600*/  LDS R19, [R16+0x700] ;  /* 0x0007000010137984 */ /* 0x000e220000000800 */
[----:B------:R-:W-:Y:S01]  /*0610*/  FFMA R27, R26, R15, R27 ;  /* 0x0000000f1a1b7223 */ /* 0x000fe2000000001b */
[----:B------:R-:W-:Y:S02]  /*0620*/  FADD R15, R14, R15 ;  /* 0x0000000f0e0f7221 */ /* 0x000fe40000000000 */
[----:B------:R-:W-:Y:S01]  /*0630*/  LDS R24, [R16+0x880] ;  /* 0x0008800010187984 */ /* 0x000fe20000000800 */
[----:B-1----:R-:W-:Y:S01]  /*0640*/  FFMA R27, R8, R25, R27 ;  /* 0x00000019081b7223 */ /* 0x002fe2000000001b */
[----:B------:R-:W-:Y:S02]  /*0650*/  FADD R14, R15, R8 ;  /* 0x000000080f0e7221 */ /* 0x000fe40000000000 */
[----:B------:R-:W1:Y:S01]  /*0660*/  LDS R8, [R16+0x780] ;  /* 0x0007800010087984 */ /* 0x000e620000000800 */
[----:B--2---:R-:W-:Y:S01]  /*0670*/  FFMA R26, R12, R9, R27 ;  /* 0x000000090c1a7223 */ /* 0x004fe2000000001b */
[----:B------:R-:W-:-:S02]  /*0680*/  FADD R25, R14, R9 ;  /* 0x000000090e197221 */ /* 0x000fc40000000000 */
[----:B------:R-:W2:Y:S04]  /*0690*/  LDS.128 R12, [R18+0x40] ;  /* 0x00004000120c7984 */ /* 0x000ea80000000c00 */
[----:B------:R-:W3:Y:S01]  /*06a0*/  LDS R9, [R16+0x800] ;  /* 0x0008000010097984 */ /* 0x000ee20000000800 */
[----:B0-----:R-:W-:Y:S01]  /*06b0*/  FFMA R27, R19, R10, R26 ;  /* 0x0000000a131b7223 */ /* 0x001fe2000000001a */
[----:B------:R-:W-:Y:S02]  /*06c0*/  FADD R10, R25, R10 ;  /* 0x0000000a190a7221 */ /* 0x000fe40000000000 */
[----:B------:R-:W0:Y:S01]  /*06d0*/  LDS R19, [R16+0x900] ;  /* 0x0009000010137984 */ /* 0x000e220000000800 */
[----:B-1----:R-:W-:Y:S01]  /*06e0*/  FFMA R27, R8, R11, R27 ;  /* 0x0000000b081b7223 */ /* 0x002fe2000000001b */
[----:B------:R-:W-:-:S04]  /*06f0*/  FADD R11, R10, R11 ;  /* 0x0000000b0a0b7221 */ /* 0x000fc80000000000 */
[----:B--2---:R-:W-:Y:S01]  /*0700*/  FADD R8, R11, R12 ;  /* 0x0000000c0b087221 */ /* 0x004fe20000000000 */
[----:B---3--:R-:W-:-:S03]  /*0710*/  FFMA R9, R12, R9, R27 ;  /* 0x000000090c097223 */ /* 0x008fc6000000001b */
[----:B------:R-:W-:Y:S01]  /*0720*/  FADD R25, R8, R13 ;  /* 0x0000000d08197221 */ /* 0x000fe20000000000 */
[----:B------:R-:W1:Y:S01]  /*0730*/  LDS R12, [R16+0x980] ;  /* 0x00098000100c7984 */ /* 0x000e620000000800 */
[----:B------:R-:W-:-:S03]  /*0740*/  FFMA R26, R24, R13, R9 ;  /* 0x0000000d181a7223 */ /* 0x000fc60000000009 */
[----:B------:R-:W-:Y:S04]  /*0750*/  LDS R13, [R16+0xa00] ;  /* 0x000a0000100d7984 */ /* 0x000fe80000000800 */
[----:B------:R-:W2:Y:S04]  /*0760*/  LDS.128 R8, [R18+0x50] ;  /* 0x0000500012087984 */ /* 0x000ea80000000c00 */
[----:B------:R-:W3:Y:S01]  /*0770*/  LDS R24, [R16+0xa80] ;  /* 0x000a800010187984 */ /* 0x000ee20000000800 */
[----:B0-----:R-:W-:Y:S01]  /*0780*/  FFMA R27, R19, R14, R26 ;  /* 0x0000000e131b7223 */ /* 0x001fe2000000001a */
[----:B------:R-:W-:-:S02]  /*0790*/  FADD R14, R25, R14 ;  /* 0x0000000e190e7221 */ /* 0x000fc40000000000 */
[----:B------:R-:W0:Y:S04]  /*07a0*/  LDS R19, [R16+0xb00] ;  /* 0x000b000010137984 */ /* 0x000e280000000800 */
[----:B------:R-:W4:Y:S04]  /*07b0*/  LDS R26, [R16+0xb80] ;  /* 0x000b8000101a7984 */ /* 0x000f280000000800 */
[----:B------:R-:W-:Y:S01]  /*07c0*/  LDS R25, [R16+0xc00] ;  /* 0x000c000010197984 */ /* 0x000fe20000000800 */
[----:B-1----:R-:W-:Y:S01]  /*07d0*/  FFMA R27, R12, R15, R27 ;  /* 0x0000000f0c1b7223 */ /* 0x002fe2000000001b */
[----:B------:R-:W-:-:S03]  /*07e0*/  FADD R15, R14, R15 ;  /* 0x0000000f0e0f7221 */ /* 0x000fc60000000000 */
[----:B--2---:R-:W-:Y:S01]  /*07f0*/  FFMA R13, R8, R13, R27 ;  /* 0x0000000d080d7223 */ /* 0x004fe2000000001b */
[----:B------:R-:W-:-:S03]  /*0800*/  FADD R8, R15, R8 ;  /* 0x000000080f087221 */ /* 0x000fc60000000000 */
[----:B---3--:R-:W-:Y:S01]  /*0810*/  FFMA R24, R24, R9, R13 ;  /* 0x0000000918187223 */ /* 0x008fe2000000000d */
[----:B------:R-:W-:Y:S01]  /*0820*/  FADD R9, R8, R9 ;  /* 0x0000000908097221 */ /* 0x000fe20000000000 */
[----:B------:R-:W1:Y:S04]  /*0830*/  LDS.128 R12, [R18+0x60] ;  /* 0x00006000120c7984 */ /* 0x000e680000000c00 */
[----:B------:R-:W2:Y:S01]  /*0840*/  LDS R8, [R16+0xc80] ;  /* 0x000c800010087984 */ /* 0x000ea20000000800 */
[----:B0-----:R-:W-:Y:S01]  /*0850*/  FFMA R27, R19, R10, R24 ;  /* 0x0000000a131b7223 */ /* 0x001fe20000000018 */
[----:B------:R-:W-:Y:S02]  /*0860*/  FADD R10, R9, R10 ;  /* 0x0000000a090a7221 */ /* 0x000fe40000000000 */
[----:B------:R-:W0:Y:S01]  /*0870*/  LDS R19, [R16+0xd00] ;  /* 0x000d000010137984 */ /* 0x000e220000000800 */
[----:B----4-:R-:W-:Y:S01]  /*0880*/  FFMA R27, R26, R11, R27 ;  /* 0x0000000b1a1b7223 */ /* 0x010fe2000000001b */
[----:B------:R-:W-:-:S02]  /*0890*/  FADD R11, R10, R11 ;  /* 0x0000000b0a0b7221 */ /* 0x000fc40000000000 */
[----:B------:R-:W-:Y:S01]  /*08a0*/  LDS R24, [R16+0xe80] ;  /* 0x000e800010187984 */ /* 0x000fe20000000800 */
[----:B-1----:R-:W-:Y:S01]  /*08b0*/  FFMA R27, R12, R25, R27 ;  /* 0x000000190c1b7223 */ /* 0x002fe2000000001b */
[----:B------:R-:W-:Y:S02]  /*08c0*/  FADD R10, R11, R12 ;  /* 0x0000000c0b0a7221 */ /* 0x000fe40000000000 */
[----:B------:R-:W1:Y:S01]  /*08d0*/  LDS R12, [R16+0xd80] ;  /* 0x000d8000100c7984 */ /* 0x000e620000000800 */
[----:B--2---:R-:W-:Y:S01]  /*08e0*/  FFMA R26, R8, R13, R27 ;  /* 0x0000000d081a7223 */ /* 0x004fe2000000001b */
[----:B------:R-:W-:Y:S02]  /*08f0*/  FADD R25, R10, R13 ;  /* 0x0000000d0a197221 */ /* 0x000fe40000000000 */
[----:B------:R-:W2:Y:S01]  /*0900*/  LDS.128 R8, [R18+0x70] ;  /* 0x0000700012087984 */ /* 0x000ea20000000c00 */
[----:B0-----:R-:W-:Y:S01]  /*0910*/  FFMA R27, R19, R14, R26 ;  /* 0x0000000e131b7223 */ /* 0x001fe2000000001a */
[----:B------:R-:W-:-:S02]  /*0920*/  FADD R26, R25, R14 ;  /* 0x0000000e191a7221 */ /* 0x000fc40000000000 */
[----:B------:R-:W0:Y:S04]  /*0930*/  LDS R13, [R16+0xe00] ;  /* 0x000e0000100d7984 */ /* 0x000e280000000800 */
[----:B------:R-:W3:Y:S04]  /*0940*/  LDS R19, [R16+0xf00] ;  /* 0x000f000010137984 */ /* 0x000ee80000000800 */
[----:B------:R-:W4:Y:S01]  /*0950*/  LDS R14, [R16+0xf80] ;  /* 0x000f8000100e7984 */ /* 0x000f220000000800 */
[----:B-1----:R-:W-:Y:S01]  /*0960*/  FFMA R27, R12, R15, R27 ;  /* 0x0000000f0c1b7223 */ /* 0x002fe2000000001b */
[----:B------:R-:W-:-:S04]  /*0970*/  FADD R15, R26, R15 ;  /* 0x0000000f1a0f7221 */ /* 0x000fc80000000000 */
[----:B--2---:R-:W-:Y:S01]  /*0980*/  FADD R12, R15, R8 ;  /* 0x000000080f0c7221 */ /* 0x004fe20000000000 */
[----:B0-----:R-:W-:-:S03]  /*0990*/  FFMA R13, R8, R13, R27 ;  /* 0x0000000d080d7223 */ /* 0x001fc6000000001b */
[----:B------:R-:W-:Y:S01]  /*09a0*/  FADD R15, R12, R9 ;  /* 0x000000090c0f7221 */ /* 0x000fe20000000000 */
[----:B------:R-:W-:-:S03]  /*09b0*/  FFMA R24, R24, R9, R13 ;  /* 0x0000000918187223 */ /* 0x000fc6000000000d */
[----:B------:R-:W-:Y:S01]  /*09c0*/  FADD R8, R15, R10 ;  /* 0x0000000a0f087221 */ /* 0x000fe20000000000 */
[----:B---3--:R-:W-:-:S03]  /*09d0*/  FFMA R25, R19, R10, R24 ;  /* 0x0000000a13197223 */ /* 0x008fc60000000018 */
[----:B------:R-:W-:Y:S01]  /*09e0*/  FADD R19, R8, R11 ;  /* 0x0000000b08137221 */ /* 0x000fe20000000000 */
[----:B----4-:R-:W-:Y:S01]  /*09f0*/  FFMA R25, R14, R11, R25 ;  /* 0x0000000b0e197223 */ /* 0x010fe20000000019 */
[----:B------:R-:W-:Y:S06]  /*0a00*/  BAR.SYNC.DEFER_BLOCKING 0x0 ;  /* 0x0000000000007b1d */ /* 0x000fec0000010000 */
[----:B------:R-:W-:Y:S05]  /*0a10*/  @P0 BRA `(.L_x_71) ;  /* 0xfffffff800040947 */ /* 0x000fea000383ffff */
.L_x_70:
[----:B------:R-:W1:Y:S01]  /*0a20*/  MUFU.RCP R2, R19 ;  /* 0x0000001300027308 */ /* 0x000e620000001000 */
[----:B------:R-:W-:Y:S07]  /*0a30*/  BSSY.RECONVERGENT B0, `(.L_x_72) ;  /* 0x000000d000007945 */ /* 0x000fee0003800200 */
[----:B------:R-:W2:Y:S01]  /*0a40*/  FCHK P0, R25, R19 ;  /* 0x0000001319007302 */ /* 0x000ea20000000000 */
[----:B-1----:R-:W-:-:S04]  /*0a50*/  FFMA R5, R2, -R19, 1 ;  /* 0x3f80000002057423 */ /* 0x002fc80000000813 */
[----:B------:R-:W-:-:S04]  /*0a60*/  FFMA R2, R2, R5, R2 ;  /* 0x0000000502027223 */ /* 0x000fc80000000002 */
[----:B------:R-:W-:-:S04]  /*0a70*/  FFMA R4, R2, R25, RZ ;  /* 0x0000001902047223 */ /* 0x000fc800000000ff */
[----:B------:R-:W-:-:S04]  /*0a80*/  FFMA R5, R4, -R19, R25 ;  /* 0x8000001304057223 */ /* 0x000fc80000000019 */
[----:B------:R-:W-:Y:S01]  /*0a90*/  FFMA R7, R2, R5, R4 ;  /* 0x0000000502077223 */ /* 0x000fe20000000004 */
[----:B--2---:R-:W-:Y:S06]  /*0aa0*/  @!P0 BRA `(.L_x_73) ;  /* 0x0000000000148947 */ /* 0x004fec0003800000 */
[----:B------:R-:W-:Y:S02]  /*0ab0*/  MOV R2, R25 ;  /* 0x0000001900027202 */ /* 0x000fe40000000f00 */
[----:B------:R-:W-:Y:S02]  /*0ac0*/  MOV R5, R19 ;  /* 0x0000001300057202 */ /* 0x000fe40000000f00 */
[----:B------:R-:W-:-:S07]  /*0ad0*/  MOV R4, 0xaf0 ;  /* 0x00000af000047802 */ /* 0x000fce0000000f00 */
[----:B0-----:R-:W-:Y:S05]  /*0ae0*/  CALL.REL.NOINC `($__internal_2_$__cuda_sm3x_div_rn_noftz_f32_slowpath) ;  /* 0x0000000000207944 */ /* 0x001fea0003c00000 */
[----:B------:R-:W-:-:S07]  /*0af0*/  MOV R7, R2 ;  /* 0x0000000200077202 */ /* 0x000fce0000000f00 */
.L_x_73:
[----:B0-----:R-:W-:Y:S05]  /*0b00*/  BSYNC.RECONVERGENT B0 ;  /* 0x0000000000007941 */ /* 0x001fea0003800200 */
.L_x_72:
[----:B------:R-:W0:Y:S01]  /*0b10*/  LDC.64 R4, c[0x0][0x390] ;  /* 0x0000e400ff047b82 */ /* 0x000e220000000a00 */
[----:B------:R-:W1:Y:S02]  /*0b20*/  LDCU UR4, c[0x0][0x398] ;  /* 0x00007300ff0477ac */ /* 0x000e640008000800 */
[----:B-1----:R-:W-:-:S04]  /*0b30*/  IMAD R3, R0, UR4, R3 ;  /* 0x0000000400037c24 */ /* 0x002fc8000f8e0203 */
[----:B0-----:R-:W-:-:S05]  /*0b40*/  IMAD.WIDE R2, R3, 0x4, R4 ;  /* 0x0000000403027825 */ /* 0x001fca00078e0204 */
[----:B------:R-:W-:Y:S01]  /*0b50*/  STG.E desc[UR8][R2.64], R7 ;  /* 0x0000000702007986 */ /* 0x000fe2000c101908 */
[----:B------:R-:W-:Y:S05]  /*0b60*/  EXIT ;  /* 0x000000000000794d */ /* 0x000fea0003800000 */
        .weak           $__internal_2_$__cuda_sm3x_div_rn_noftz_f32_slowpath
        .type           $__internal_2_$__cuda_sm3x_div_rn_noftz_f32_slowpath,@function
        .size           $__internal_2_$__cuda_sm3x_div_rn_noftz_f32_slowpath,(.L_x_181 - $__internal_2_$__cuda_sm3x_div_rn_noftz_f32_slowpath)
$__internal_2_$__cuda_sm3x_div_rn_noftz_f32_slowpath:
[----:B------:R-:W-:Y:S01]  /*0b70*/  SHF.R.U32.HI R7, RZ, 0x17, R5 ;  /* 0x00000017ff077819 */ /* 0x000fe20000011605 */
[----:B------:R-:W-:Y:S01]  /*0b80*/  BSSY.RECONVERGENT B1, `(.L_x_74) ;  /* 0x0000062000017945 */ /* 0x000fe20003800200 */
[----:B------:R-:W-:Y:S02]  /*0b90*/  SHF.R.U32.HI R6, RZ, 0x17, R2 ;  /* 0x00000017ff067819 */ /* 0x000fe40000011602 */
[----:B------:R-:W-:Y:S02]  /*0ba0*/  LOP3.LUT R12, R7, 0xff, RZ, 0xc0, !PT ;  /* 0x000000ff070c7812 */ /* 0x000fe400078ec0ff */
[----:B------:R-:W-:Y:S02]  /*0bb0*/  LOP3.LUT R10, R6, 0xff, RZ, 0xc0, !PT ;  /* 0x000000ff060a7812 */ /* 0x000fe400078ec0ff */
[----:B------:R-:W-:Y:S02]  /*0bc0*/  IADD3 R8, PT, PT, R12, -0x1, RZ ;  /* 0xffffffff0c087810 */ /* 0x000fe40007ffe0ff */
[----:B------:R-:W-:-:S02]  /*0bd0*/  IADD3 R7, PT, PT, R10, -0x1, RZ ;  /* 0xffffffff0a077810 */ /* 0x000fc40007ffe0ff */
[----:B------:R-:W-:-:S04]  /*0be0*/  ISETP.GT.U32.AND P0, PT, R8, 0xfd, PT ;  /* 0x000000fd0800780c */ /* 0x000fc80003f04070 */
[----:B------:R-:W-:-:S13]  /*0bf0*/  ISETP.GT.U32.OR P0, PT, R7, 0xfd, P0 ;  /* 0x000000fd0700780c */ /* 0x000fda0000704470 */
[----:B------:R-:W-:Y:S01]  /*0c00*/  @!P0 MOV R6, RZ ;  /* 0x000000ff00068202 */ /* 0x000fe20000000f00 */
        /* <DEDUP_REMOVED lines=17> */
[----:B------:R-:W-:Y:S02]  /*0d20*/  ISETP.GE.AND P0, PT, R7, RZ, PT ;  /* 0x000000ff0700720c */ /* 0x000fe40003f06270 */
[----:B------:R-:W-:-:S11]  /*0d30*/  ISETP.GE.AND P1, PT, R8, RZ, PT ;  /* 0x000000ff0800720c */ /* 0x000fd60003f26270 */
[----:B------:R-:W-:Y:S01]  /*0d40*/  @P0 MOV R6, RZ ;  /* 0x000000ff00060202 */ /* 0x000fe20000000f00 */
[----:B------:R-:W-:Y:S01]  /*0d50*/  @!P0 FFMA R2, R2, 1.84467440737095516160e+19, RZ ;  /* 0x5f80000002028823 */ /* 0x000fe200000000ff */
[----:B------:R-:W-:Y:S01]  /*0d60*/  @!P0 MOV R6, 0xffffffc0 ;  /* 0xffffffc000068802 */ /* 0x000fe20000000f00 */
[----:B------:R-:W-:-:S03]  /*0d70*/  @!P1 FFMA R5, R5, 1.84467440737095516160e+19, RZ ;  /* 0x5f80000005059823 */ /* 0x000fc600000000ff */
[----:B------:R-:W-:-:S07]  /*0d80*/  @!P1 IADD3 R6, PT, PT, R6, 0x40, RZ ;  /* 0x0000004006069810 */ /* 0x000fce0007ffe0ff */
.L_x_75:
[----:B------:R-:W-:Y:S01]  /*0d90*/  LEA R8, R12, 0xc0800000, 0x17 ;  /* 0xc08000000c087811 */ /* 0x000fe200078eb8ff */
[----:B------:R-:W-:Y:S03]  /*0da0*/  BSSY.RECONVERGENT B2, `(.L_x_80) ;  /* 0x0000036000027945 */ /* 0x000fe60003800200 */
[----:B------:R-:W-:Y:S02]  /*0db0*/  IADD3 R8, PT, PT, -R8, R5, RZ ;  /* 0x0000000508087210 */ /* 0x000fe40007ffe1ff */
[----:B------:R-:W-:Y:S02]  /*0dc0*/  IADD3 R5, PT, PT, R10, -0x7f, RZ ;  /* 0xffffff810a057810 */ /* 0x000fe40007ffe0ff */
[----:B------:R-:W0:Y:S01]  /*0dd0*/  MUFU.RCP R7, R8 ;  /* 0x0000000800077308 */ /* 0x000e220000001000 */
[----:B------:R-:W-:Y:S02]  /*0de0*/  FADD.FTZ R9, -R8, -RZ ;  /* 0x800000ff08097221 */ /* 0x000fe40000010100 */
[----:B------:R-:W-:-:S02]  /*0df0*/  IMAD R2, R5, -0x800000, R2 ;  /* 0xff80000005027824 */ /* 0x000fc400078e0202 */
        /* <DEDUP_REMOVED lines=10> */
[----:B------:R-:W-:-:S04]  /*0ea0*/  LOP3.LUT R5, R5, 0xff, RZ, 0xc0, !PT ;  /* 0x000000ff05057812 */ /* 0x000fc800078ec0ff */
[----:B------:R-:W-:-:S04]  /*0eb0*/  IADD3 R9, PT, PT, R5, R7, RZ ;  /* 0x0000000705097210 */ /* 0x000fc80007ffe0ff */
        /* <DEDUP_REMOVED lines=11> */
[C---:B------:R-:W-:Y:S01]  /*0f70*/  IADD3 R8, PT, PT, R9.reuse, 0x20, RZ ;  /* 0x0000002009087810 */ /* 0x040fe20007ffe0ff */
[CCC-:B------:R-:W-:Y:S01]  /*0f80*/  FFMA.RM R6, R14.reuse, R10.reuse, R11.reuse ;  /* 0x0000000a0e067223 */ /* 0x1c0fe2000000400b */
[----:B------:R-:W-:Y:S02]  /*0f90*/  ISETP.NE.AND P2, PT, R9, RZ, PT ;  /* 0x000000ff0900720c */ /* 0x000fe40003f45270 */
[----:B------:R-:W-:Y:S01]  /*0fa0*/  LOP3.LUT R7, R5, 0x7fffff, RZ, 0xc0, !PT ;  /* 0x007fffff05077812 */ /* 0x000fe200078ec0ff */
[----:B------:R-:W-:Y:S01]  /*0fb0*/  FFMA.RP R5, R14, R10, R11 ;  /* 0x0000000a0e057223 */ /* 0x000fe2000000800b */
[----:B------:R-:W-:Y:S02]  /*0fc0*/  ISETP.NE.AND P1, PT, R9, RZ, PT ;  /* 0x000000ff0900720c */ /* 0x000fe40003f25270 */
[----:B------:R-:W-:Y:S02]  /*0fd0*/  LOP3.LUT R7, R7, 0x800000, RZ, 0xfc, !PT ;  /* 0x0080000007077812 */ /* 0x000fe400078efcff */
[----:B------:R-:W-:-:S02]  /*0fe0*/  IADD3 R9, PT, PT, -R9, RZ, RZ ;  /* 0x000000ff09097210 */ /* 0x000fc40007ffe1ff */
[----:B------:R-:W-:Y:S02]  /*0ff0*/  SHF.L.U32 R8, R7, R8, RZ ;  /* 0x0000000807087219 */ /* 0x000fe400000006ff */
[----:B------:R-:W-:Y:S02]  /*1000*/  FSETP.NEU.FTZ.AND P0, PT, R5, R6, PT ;  /* 0x000000060500720b */ /* 0x000fe40003f1d000 */
[----:B------:R-:W-:Y:S02]  /*1010*/  SEL R6, R9, RZ, P2 ;  /* 0x000000ff09067207 */ /* 0x000fe40001000000 */
[----:B------:R-:W-:Y:S02]  /*1020*/  ISETP.NE.AND P1, PT, R8, RZ, P1 ;  /* 0x000000ff0800720c */ /* 0x000fe40000f25270 */
[----:B------:R-:W-:Y:S02]  /*1030*/  SHF.R.U32.HI R6, RZ, R6, R7 ;  /* 0x00000006ff067219 */ /* 0x000fe40000011607 */
[----:B------:R-:W-:-:S02]  /*1040*/  PLOP3.LUT P0, PT, P0, P1, PT, 0xf8, 0x8f ;  /* 0x00000000008f781c */ /* 0x000fc40000703f70 */
[----:B------:R-:W-:Y:S02]  /*1050*/  SHF.R.U32.HI R8, RZ, 0x1, R6 ;  /* 0x00000001ff087819 */ /* 0x000fe40000011606 */
[----:B------:R-:W-:-:S04]  /*1060*/  SEL R5, RZ, 0x1, !P0 ;  /* 0x00000001ff057807 */ /* 0x000fc80004000000 */
[----:B------:R-:W-:-:S04]  /*1070*/  LOP3.LUT R5, R5, 0x1, R8, 0xf8, !PT ;  /* 0x0000000105057812 */ /* 0x000fc800078ef808 */
[----:B------:R-:W-:-:S04]  /*1080*/  LOP3.LUT R5, R5, R6, RZ, 0xc0, !PT ;  /* 0x0000000605057212 */ /* 0x000fc800078ec0ff */
[----:B------:R-:W-:-:S04]  /*1090*/  IADD3 R5, PT, PT, R8, R5, RZ ;  /* 0x0000000508057210 */ /* 0x000fc80007ffe0ff */
[----:B------:R-:W-:Y:S01]  /*10a0*/  LOP3.LUT R2, R5, R2, RZ, 0xfc, !PT ;  /* 0x0000000205027212 */ /* 0x000fe200078efcff */
[----:B------:R-:W-:Y:S06]  /*10b0*/  BRA `(.L_x_83) ;  /* 0x0000000000107947 */ /* 0x000fec0003800000 */
.L_x_82:
[----:B------:R-:W-:-:S04]  /*10c0*/  LOP3.LUT R2, R2, 0x80000000, RZ, 0xc0, !PT ;  /* 0x8000000002027812 */ /* 0x000fc800078ec0ff */
[----:B------:R-:W-:Y:S01]  /*10d0*/  LOP3.LUT R2, R2, 0x7f800000, RZ, 0xfc, !PT ;  /* 0x7f80000002027812 */ /* 0x000fe200078efcff */
[----:B------:R-:W-:Y:S06]  /*10e0*/  BRA `(.L_x_83) ;  /* 0x0000000000047947 */ /* 0x000fec0003800000 */
.L_x_81:
[----:B------:R-:W-:-:S07]  /*10f0*/  LEA R2, R7, R2, 0x17 ;  /* 0x0000000207027211 */ /* 0x000fce00078eb8ff */
.L_x_83:
[----:B------:R-:W-:Y:S05]  /*1100*/  BSYNC.RECONVERGENT B2 ;  /* 0x0000000000027941 */ /* 0x000fea0003800200 */
.L_x_80:
[----:B------:R-:W-:Y:S05]  /*1110*/  BRA `(.L_x_84) ;  /* 0x0000000000207947 */ /* 0x000fea0003800000 */
.L_x_79:
[----:B------:R-:W-:-:S04]  /*1120*/  LOP3.LUT R2, R5, 0x80000000, R2, 0x48, !PT ;  /* 0x8000000005027812 */ /* 0x000fc800078e4802 */
[----:B------:R-:W-:Y:S01]  /*1130*/  LOP3.LUT R2, R2, 0x7f800000, RZ, 0xfc, !PT ;  /* 0x7f80000002027812 */ /* 0x000fe200078efcff */
[----:B------:R-:W-:Y:S06]  /*1140*/  BRA `(.L_x_84) ;  /* 0x0000000000147947 */ /* 0x000fec0003800000 */
.L_x_78:
[----:B------:R-:W-:Y:S01]  /*1150*/  LOP3.LUT R2, R5, 0x80000000, R2, 0x48, !PT ;  /* 0x8000000005027812 */ /* 0x000fe200078e4802 */
[----:B------:R-:W-:Y:S06]  /*1160*/  BRA `(.L_x_84) ;  /* 0x00000000000c7947 */ /* 0x000fec0003800000 */
.L_x_77:
[----:B------:R-:W0:Y:S01]  /*1170*/  MUFU.RSQ R2, -QNAN ;  /* 0xffc0000000027908 */ /* 0x000e220000001400 */
[----:B------:R-:W-:Y:S05]  /*1180*/  BRA `(.L_x_84) ;  /* 0x0000000000047947 */ /* 0x000fea0003800000 */
.L_x_76:
[----:B------:R-:W-:-:S07]  /*1190*/  FADD.FTZ R2, R2, R5 ;  /* 0x0000000502027221 */ /* 0x000fce0000010000 */
.L_x_84:
[----:B------:R-:W-:Y:S05]  /*11a0*/  BSYNC.RECONVERGENT B1 ;  /* 0x0000000000017941 */ /* 0x000fea0003800200 */
.L_x_74:
[----:B------:R-:W-:-:S04]  /*11b0*/  HFMA2 R5, -RZ, RZ, 0, 0 ;  /* 0x00000000ff057431 */ /* 0x000fc800000001ff */
[----:B0-----:R-:W-:Y:S05]  /*11c0*/  RET.REL.NODEC R4 `(_Z4QK_VPKfS0_Pfii) ;  /* 0xffffffec048c7950 */ /* 0x001fea0003c3ffff */
.L_x_85:
        /* <DEDUP_REMOVED lines=11> */
.L_x_181:


//--------------------- .text._Z11matmul_biasPKfS0_PfS1_iiii --------------------------
	.section	.text._Z11matmul_biasPKfS0_PfS1_iiii,"ax",@progbits
	.align	128
        .global         _Z11matmul_biasPKfS0_PfS1_iiii
        .type           _Z11matmul_biasPKfS0_PfS1_iiii,@function
        .size           _Z11matmul_biasPKfS0_PfS1_iiii,(.L_x_195 - _Z11matmul_biasPKfS0_PfS1_iiii)
        .other          _Z11matmul_biasPKfS0_PfS1_iiii,@"STO_CUDA_ENTRY STV_DEFAULT"
_Z11matmul_biasPKfS0_PfS1_iiii:
.text._Z11matmul_biasPKfS0_PfS1_iiii:
[----:B------:R-:W0:Y:S01]  /*0000*/  LDC R1, c[0x0][0x37c] ;  /* 0x0000df00ff017b82 */ /* 0x000e220000000800 */
[----:B------:R-:W1:Y:S01]  /*0010*/  S2R R8, SR_TID.X ;  /* 0x0000000000087919 */ /* 0x000e620000002100 */
[----:B------:R-:W2:Y:S06]  /*0020*/  LDCU UR5, c[0x0][0x2fc] ;  /* 0x00005f80ff0577ac */ /* 0x000eac0008000800 */
[----:B------:R-:W3:Y:S01]  /*0030*/  LDC.64 R2, c[0x0][0x3a0] ;  /* 0x0000e800ff027b82 */ /* 0x000ee20000000a00 */
[----:B0-----:R-:W-:Y:S01]  /*0040*/  IADD3 R1, PT, PT, R1, -0x8, RZ ;  /* 0xfffffff801017810 */ /* 0x001fe20007ffe0ff */
[----:B------:R-:W1:Y:S01]  /*0050*/  S2R R7, SR_CTAID.X ;  /* 0x0000000000077919 */ /* 0x000e620000002500 */
[----:B------:R-:W0:Y:S01]  /*0060*/  LDCU UR6, c[0x0][0x364] ;  /* 0x00006c80ff0677ac */ /* 0x000e220008000800 */
[----:B------:R-:W0:Y:S01]  /*0070*/  S2R R5, SR_TID.Y ;  /* 0x0000000000057919 */ /* 0x000e220000002200 */
[----:B------:R-:W1:Y:S01]  /*0080*/  LDCU UR7, c[0x0][0x360] ;  /* 0x00006c00ff0777ac */ /* 0x000e620008000800 */
[----:B------:R-:W0:Y:S01]  /*0090*/  S2R R0, SR_CTAID.Y ;  /* 0x0000000000007919 */ /* 0x000e220000002600 */
[----:B------:R-:W4:Y:S02]  /*00a0*/  LDCU UR4, c[0x0][0x2f8] ;  /* 0x00005f00ff0477ac */ /* 0x000f240008000800 */
[----:B----4-:R-:W-:Y:S01]  /*00b0*/  IADD3 R18, P1, PT, R1, UR4, RZ ;  /* 0x0000000401127c10 */ /* 0x010fe2000ff3e0ff */
[----:B-1----:R-:W-:-:S05]  /*00c0*/  IMAD R16, R7, UR7, R8 ;  /* 0x0000000707107c24 */ /* 0x002fca000f8e0208 */
[----:B---3--:R-:W-:Y:S01]  /*00d0*/  ISETP.GE.AND P0, PT, R16, R3, PT ;  /* 0x000000031000720c */ /* 0x008fe20003f06270 */
[----:B0-----:R-:W-:-:S05]  /*00e0*/  IMAD R17, R0, UR6, R5 ;  /* 0x0000000600117c24 */ /* 0x001fca000f8e0205 */
[----:B------:R-:W-:Y:S02]  /*00f0*/  ISETP.GE.OR P0, PT, R17, R2, P0 ;  /* 0x000000021100720c */ /* 0x000fe40000706670 */
[----:B--2---:R-:W-:-:S11]  /*0100*/  IADD3.X R2, PT, PT, RZ, UR5, RZ, P1, !PT ;  /* 0x00000005ff027c10 */ /* 0x004fd60008ffe4ff */
[----:B------:R-:W-:Y:S05]  /*0110*/  @P0 EXIT ;  /* 0x000000000000094d */ /* 0x000fea0003800000 */
[----:B------:R-:W0:Y:S01]  /*0120*/  LDCU UR8, c[0x0][0x3a8] ;  /* 0x00007500ff0877ac */ /* 0x000e220008000800 */
[----:B------:R-:W-:Y:S01]  /*0130*/  HFMA2 R23, -RZ, RZ, 0, 0 ;  /* 0x00000000ff177431 */ /* 0x000fe200000001ff */
[----:B------:R-:W-:Y:S01]  /*0140*/  LOP3.LUT P0, RZ, R17, R16, RZ, 0xfc, !PT ;  /* 0x0000001011ff7212 */ /* 0x000fe2000780fcff */
[----:B------:R-:W1:Y:S01]  /*0150*/  LDCU.64 UR36, c[0x0][0x358] ;  /* 0x00006b00ff2477ac */ /* 0x000e620008000a00 */
[----:B0-----:R-:W-:-:S09]  /*0160*/  UISETP.GE.AND UP0, UPT, UR8, 0x20, UPT ;  /* 0x000000200800788c */ /* 0x001fd2000bf06270 */
[----:B-1----:R-:W-:Y:S05]  /*0170*/  BRA.U !UP0, `(.L_x_86) ;  /* 0x00000005089c7547 */ /* 0x002fea000b800000 */
[----:B------:R-:W0:Y:S01]  /*0180*/  S2UR UR7, SR_CgaCtaId ;  /* 0x00000000000779c3 */ /* 0x000e220000008800 */
[----:B------:R-:W-:Y:S01]  /*0190*/  UMOV UR4, 0x400 ;  /* 0x0000040000047882 */ /* 0x000fe20000000000 */
[----:B------:R-:W-:Y:S01]  /*01a0*/  USHF.R.S32.HI UR6, URZ, 0x1f, UR8 ;  /* 0x0000001fff067899 */ /* 0x000fe20008011408 */
[----:B------:R-:W-:Y:S01]  /*01b0*/  IMAD R0, R5, R3, R16 ;  /* 0x0000000305007224 */ /* 0x000fe200078e0210 */
[----:B------:R-:W-:Y:S01]  /*01c0*/  UIADD3 UR5, UPT, UPT, UR4, 0x1000, URZ ;  /* 0x0000100004057890 */ /* 0x000fe2000fffe0ff */
[----:B------:R-:W-:Y:S01]  /*01d0*/  IMAD R4, R17, UR8, R8 ;  /* 0x0000000811047c24 */ /* 0x000fe2000f8e0208 */
[----:B------:R-:W-:Y:S01]  /*01e0*/  ULEA.HI UR6, UR6, UR8, URZ, 0x5 ;  /* 0x0000000806067291 */ /* 0x000fe2000f8f28ff */
[----:B------:R-:W-:Y:S01]  /*01f0*/  MOV R23, RZ ;  /* 0x000000ff00177202 */ /* 0x000fe20000000f00 */
[----:B------:R-:W1:Y:S02]  /*0200*/  LDC.64 R24, c[0x0][0x380] ;  /* 0x0000e000ff187b82 */ /* 0x000e640000000a00 */
        /* <DEDUP_REMOVED lines=9> */
.L_x_87:
[----:B-1----:R-:W-:-:S04]  /*02a0*/  IMAD.WIDE.U32 R10, R4, 0x4, R24 ;  /* 0x00000004040a7825 */ /* 0x002fc800078e0018 */
[----:B--2---:R-:W-:Y:S02]  /*02b0*/  IMAD.WIDE.U32 R8, R0, 0x4, R20 ;  /* 0x0000000400087825 */ /* 0x004fe400078e0014 */
[----:B------:R-:W2:Y:S04]  /*02c0*/  LDG.E R10, desc[UR36][R10.64] ;  /* 0x000000240a0a7981 */ /* 0x000ea8000c1e1900 */
        /* <DEDUP_REMOVED lines=12> */
[----:B------:R-:W-:Y:S04]  /*0390*/  LDS.128 R8, [R19+0x10] ;  /* 0x0000100013087984 */ /* 0x000fe80000000c00 */
[----:B------:R-:W-:Y:S01]  /*03a0*/  LDS R22, [R6+0x280] ;  /* 0x0002800006167984 */ /* 0x000fe20000000800 */
[----:B0-----:R-:W-:-:S03]  /*03b0*/  FFMA R26, R12, R26, R23 ;  /* 0x0000001a0c1a7223 */ /* 0x001fc60000000017 */
[----:B------:R-:W0:Y:S01]  /*03c0*/  LDS R12, [R6+0x180] ;  /* 0x00018000060c7984 */ /* 0x000e220000000800 */
[----:B-1----:R-:W-:-:S03]  /*03d0*/  FFMA R26, R29, R13, R26 ;  /* 0x0000000d1d1a7223 */ /* 0x002fc6000000001a */
[----:B------:R-:W1:Y:S01]  /*03e0*/  LDS R13, [R6+0x200] ;  /* 0x00020000060d7984 */ /* 0x000e620000000800 */
[----:B--2---:R-:W-:-:S03]  /*03f0*/  FFMA R27, R27, R14, R26 ;  /* 0x0000000e1b1b7223 */ /* 0x004fc6000000001a */
[----:B------:R-:W2:Y:S01]  /*0400*/  LDS R23, [R6+0x300] ;  /* 0x0003000006177984 */ /* 0x000ea20000000800 */
[----:B0-----:R-:W-:-:S03]  /*0410*/  FFMA R15, R12, R15, R27 ;  /* 0x0000000f0c0f7223 */ /* 0x001fc6000000001b */
[----:B------:R-:W-:Y:S01]  /*0420*/  LDS R27, [R6+0x400] ;  /* 0x00040000061b7984 */ /* 0x000fe20000000800 */
[----:B-1----:R-:W-:-:S03]  /*0430*/  FFMA R13, R8, R13, R15 ;  /* 0x0000000d080d7223 */ /* 0x002fc6000000000f */
[----:B------:R-:W0:Y:S01]  /*0440*/  LDS R8, [R6+0x380] ;  /* 0x0003800006087984 */ /* 0x000e220000000800 */
[----:B------:R-:W-:-:S03]  /*0450*/  FFMA R26, R22, R9, R13 ;  /* 0x00000009161a7223 */ /* 0x000fc6000000000d */
[----:B------:R-:W1:Y:S01]  /*0460*/  LDS.128 R12, [R19+0x20] ;  /* 0x00002000130c7984 */ /* 0x000e620000000c00 */
[----:B--2---:R-:W-:-:S03]  /*0470*/  FFMA R9, R23, R10, R26 ;  /* 0x0000000a17097223 */ /* 0x004fc6000000001a */
[----:B------:R-:W2:Y:S04]  /*0480*/  LDS R22, [R6+0x480] ;  /* 0x0004800006167984 */ /* 0x000ea80000000800 */
[----:B------:R-:W3:Y:S01]  /*0490*/  LDS R23, [R6+0x500] ;  /* 0x0005000006177984 */ /* 0x000ee20000000800 */
[----:B0-----:R-:W-:-:S04]  /*04a0*/  FFMA R9, R8, R11, R9 ;  /* 0x0000000b08097223 */ /* 0x001fc80000000009 */
[----:B-1----:R-:W-:Y:S02]  /*04b0*/  FFMA R9, R12, R27, R9 ;  /* 0x0000001b0c097223 */ /* 0x002fe40000000009 */
[----:B------:R-:W0:Y:S02]  /*04c0*/  LDS R12, [R6+0x580] ;  /* 0x00058000060c7984 */ /* 0x000e240000000800 */
[----:B--2---:R-:W-:Y:S02]  /*04d0*/  FFMA R26, R22, R13, R9 ;  /* 0x0000000d161a7223 */ /* 0x004fe40000000009 */
[----:B------:R-:W-:Y:S02]  /*04e0*/  LDS R27, [R6+0x600] ;  /* 0x00060000061b7984 */ /* 0x000fe40000000800 */
[----:B---3--:R-:W-:Y:S02]  /*04f0*/  FFMA R13, R23, R14, R26 ;  /* 0x0000000e170d7223 */ /* 0x008fe4000000001a */
[----:B------:R-:W1:Y:S04]  /*0500*/  LDS.128 R8, [R19+0x30] ;  /* 0x0000300013087984 */ /* 0x000e680000000c00 */
        /* <DEDUP_REMOVED lines=37> */
[----:B------:R-:W3:Y:S04]  /*0760*/  LDS R22, [R6+0xf00] ;  /* 0x000f000006167984 */ /* 0x000ee80000000800 */
[----:B------:R-:W4:Y:S01]  /*0770*/  LDS R14, [R6+0xf80] ;  /* 0x000f8000060e7984 */ /* 0x000f220000000800 */
[----:B0-----:R-:W-:-:S04]  /*0780*/  FFMA R15, R12, R15, R23 ;  /* 0x0000000f0c0f7223 */ /* 0x001fc80000000017 */
[----:B-1----:R-:W-:-:S04]  /*0790*/  FFMA R8, R8, R13, R15 ;  /* 0x0000000d08087223 */ /* 0x002fc8000000000f */
[----:B--2---:R-:W-:-:S04]  /*07a0*/  FFMA R9, R27, R9, R8 ;  /* 0x000000091b097223 */ /* 0x004fc80000000008 */
[----:B---3--:R-:W-:-:S04]  /*07b0*/  FFMA R9, R22, R10, R9 ;  /* 0x0000000a16097223 */ /* 0x008fc80000000009 */
[----:B----4-:R-:W-:Y:S01]  /*07c0*/  FFMA R23, R14, R11, R9 ;  /* 0x0000000b0e177223 */ /* 0x010fe20000000009 */
[----:B------:R-:W-:Y:S06]  /*07d0*/  BAR.SYNC.DEFER_BLOCKING 0x0 ;  /* 0x0000000000007b1d */ /* 0x000fec0000010000 */
[----:B------:R-:W-:Y:S05]  /*07e0*/  BRA.U UP0, `(.L_x_87) ;  /* 0xfffffff900ac7547 */ /* 0x000fea000b83ffff */
.L_x_86:
[----:B------:R-:W-:Y:S04]  /*07f0*/  BSSY.RECONVERGENT B6, `(.L_x_88) ;  /* 0x000001b000067945 */ /* 0x000fe80003800200 */
[----:B------:R-:W-:Y:S05]  /*0800*/  @P0 BRA `(.L_x_89) ;  /* 0x0000000000640947 */ /* 0x000fea0003800000 */
[----:B------:R-:W0:Y:S01]  /*0810*/  F2F.F64.F32 R8, R23 ;  /* 0x0000001700087310 */ /* 0x000e220000201800 */
[----:B------:R-:W-:Y:S01]  /*0820*/  MOV R19, 0x10 ;  /* 0x0000001000137802 */ /* 0x000fe20000000f00 */
[----:B------:R-:W1:Y:S01]  /*0830*/  LDCU.64 UR4, c[0x4][URZ] ;  /* 0x01000000ff0477ac */ /* 0x000e620008000a00 */
[----:B------:R-:W-:Y:S02]  /*0840*/  MOV R6, R18 ;  /* 0x0000001200067202 */ /* 0x000fe40000000f00 */
[----:B------:R2:W3:Y:S01]  /*0850*/  LDC.64 R10, c[0x4][R19] ;  /* 0x01000000130a7b82 */ /* 0x0004e20000000a00 */
[----:B------:R-:W-:Y:S01]  /*0860*/  MOV R7, R2 ;  /* 0x0000000200077202 */ /* 0x000fe20000000f00 */
[----:B0-----:R2:W-:Y:S01]  /*0870*/  STL.64 [R1], R8 ;  /* 0x0000000801007387 */ /* 0x0015e20000100a00 */
[----:B-1----:R-:W-:Y:S02]  /*0880*/  MOV R4, UR4 ;  /* 0x0000000400047c02 */ /* 0x002fe40008000f00 */
[----:B------:R-:W-:-:S07]  /*0890*/  MOV R5, UR5 ;  /* 0x0000000500057c02 */ /* 0x000fce0008000f00 */
[----:B------:R-:W-:-:S07]  /*08a0*/  LEPC R20, `(.L_x_90) ;  /* 0x000000001014794e */ /* 0x000fce0000000000 */
[----:B--23--:R-:W-:Y:S05]  /*08b0*/  CALL.ABS.NOINC R10 ;  /* 0x000000000a007343 */ /* 0x00cfea0003c00000 */
.L_x_90:
[----:B------:R-:W0:Y:S01]  /*08c0*/  LDC.64 R8, c[0x0][0x398] ;  /* 0x0000e600ff087b82 */ /* 0x000e220000000a00 */
[----:B------:R-:W1:Y:S01]  /*08d0*/  LDCU.64 UR4, c[0x4][URZ] ;  /* 0x01000000ff0477ac */ /* 0x000e620008000a00 */
[----:B0-----:R-:W-:-:S05]  /*08e0*/  IMAD.WIDE.U32 R8, R16, 0x4, R8 ;  /* 0x0000000410087825 */ /* 0x001fca00078e0008 */
[----:B------:R-:W2:Y:S01]  /*08f0*/  LDG.E R0, desc[UR36][R8.64] ;  /* 0x0000002408007981 */ /* 0x000ea2000c1e1900 */
[----:B------:R0:W3:Y:S01]  /*0900*/  LDC.64 R12, c[0x4][R19] ;  /* 0x01000000130c7b82 */ /* 0x0000e20000000a00 */
[----:B-1----:R-:W-:Y:S02]  /*0910*/  MOV R4, UR4 ;  /* 0x0000000400047c02 */ /* 0x002fe40008000f00 */
[----:B------:R-:W-:Y:S02]  /*0920*/  MOV R5, UR5 ;  /* 0x0000000500057c02 */ /* 0x000fe40008000f00 */
[----:B------:R-:W-:Y:S02]  /*0930*/  MOV R6, R18 ;  /* 0x0000001200067202 */ /* 0x000fe40000000f00 */
[----:B------:R-:W-:Y:S01]  /*0940*/  MOV R7, R2 ;  /* 0x0000000200077202 */ /* 0x000fe20000000f00 */
[----:B--2---:R-:W-:-:S04]  /*0950*/  FADD R0, R0, R23 ;  /* 0x0000001700007221 */ /* 0x004fc80000000000 */
[----:B------:R-:W1:Y:S02]  /*0960*/  F2F.F64.F32 R10, R0 ;  /* 0x00000000000a7310 */ /* 0x000e640000201800 */
[----:B-1-3--:R0:W-:Y:S02]  /*0970*/  STL.64 [R1], R10 ;  /* 0x0000000a01007387 */ /* 0x00a1e40000100a00 */
[----:B------:R-:W-:-:S07]  /*0980*/  LEPC R20, `(.L_x_89) ;  /* 0x000000001014794e */ /* 0x000fce0000000000 */
[----:B0-----:R-:W-:Y:S05]  /*0990*/  CALL.ABS.NOINC R12 ;  /* 0x000000000c007343 */ /* 0x001fea0003c00000 */
.L_x_89:
[----:B------:R-:W-:Y:S05]  /*09a0*/  BSYNC.RECONVERGENT B6 ;  /* 0x0000000000067941 */ /* 0x000fea0003800200 */
.L_x_88:
[----:B------:R-:W0:Y:S02]  /*09b0*/  LDCU UR4, c[0x0][0x3ac] ;  /* 0x00007580ff0477ac */ /* 0x000e240008000800 */
[----:B0-----:R-:W-:-:S13]  /*09c0*/  ISETP.GE.AND P0, PT, R17, UR4, PT ;  /* 0x0000000411007c0c */ /* 0x001fda000bf06270 */
[----:B------:R-:W-:Y:S05]  /*09d0*/  @P0 BRA `(.L_x_91) ;  /* 0x0000000000280947 */ /* 0x000fea0003800000 */
[----:B------:R-:W0:Y:S01]  /*09e0*/  LDC.64 R2, c[0x0][0x398] ;  /* 0x0000e600ff027b82 */ /* 0x000e220000000a00 */
[----:B------:R-:W1:Y:S07]  /*09f0*/  LDCU UR4, c[0x0][0x3a4] ;  /* 0x00007480ff0477ac */ /* 0x000e6e0008000800 */
[----:B------:R-:W2:Y:S01]  /*0a00*/  LDC.64 R4, c[0x0][0x390] ;  /* 0x0000e400ff047b82 */ /* 0x000ea20000000a00 */
[----:B0-----:R-:W-:-:S06]  /*0a10*/  IMAD.WIDE R2, R16, 0x4, R2 ;  /* 0x0000000410027825 */ /* 0x001fcc00078e0202 */
[----:B------:R-:W3:Y:S01]  /*0a20*/  LDG.E R2, desc[UR36][R2.64] ;  /* 0x0000002402027981 */ /* 0x000ee2000c1e1900 */
[----:B-1----:R-:W-:-:S04]  /*0a30*/  IMAD R17, R17, UR4, R16 ;  /* 0x0000000411117c24 */ /* 0x002fc8000f8e0210 */
[----:B--2---:R-:W-:-:S04]  /*0a40*/  IMAD.WIDE R4, R17, 0x4, R4 ;  /* 0x0000000411047825 */ /* 0x004fc800078e0204 */
[----:B---3--:R-:W-:-:S05]  /*0a50*/  FADD R23, R2, R23 ;  /* 0x0000001702177221 */ /* 0x008fca0000000000 */
[----:B------:R-:W-:Y:S01]  /*0a60*/  STG.E desc[UR36][R4.64], R23 ;  /* 0x0000001704007986 */ /* 0x000fe2000c101924 */
[----:B------:R-:W-:Y:S05]  /*0a70*/  EXIT ;  /* 0x000000000000794d */ /* 0x000fea0003800000 */
.L_x_91:
[----:B------:R-:W0:Y:S01]  /*0a80*/  LDC.64 R2, c[0x0][0x390] ;  /* 0x0000e400ff027b82 */ /* 0x000e220000000a00 */
[----:B------:R-:W1:Y:S02]  /*0a90*/  LDCU UR4, c[0x0][0x3a4] ;  /* 0x00007480ff0477ac */ /* 0x000e640008000800 */
[----:B-1----:R-:W-:-:S04]  /*0aa0*/  IMAD R17, R17, UR4, R16 ;  /* 0x0000000411117c24 */ /* 0x002fc8000f8e0210 */
[----:B0-----:R-:W-:-:S05]  /*0ab0*/  IMAD.WIDE R2, R17, 0x4, R2 ;  /* 0x0000000411027825 */ /* 0x001fca00078e0202 */
[----:B------:R-:W-:Y:S01]  /*0ac0*/  STG.E desc[UR36][R2.64], R23 ;  /* 0x0000001702007986 */ /* 0x000fe2000c101924 */
[----:B------:R-:W-:Y:S05]  /*0ad0*/  EXIT ;  /* 0x000000000000794d */ /* 0x000fea0003800000 */
.L_x_92:
        /* <DEDUP_REMOVED lines=10> */
.L_x_195:


//--------------------- .text._Z6matmulPKfS0_Pfiii --------------------------
	.section	.text._Z6matmulPKfS0_Pfiii,"ax",@progbits
	.align	128
        .global         _Z6matmulPKfS0_Pfiii
        .type           _Z6matmulPKfS0_Pfiii,@function
        .size           _Z6matmulPKfS0_Pfiii,(.L_x_196 - _Z6matmulPKfS0_Pfiii)
        .other          _Z6matmulPKfS0_Pfiii,@"STO_CUDA_ENTRY STV_DEFAULT"
_Z6matmulPKfS0_Pfiii:
.text._Z6matmulPKfS0_Pfiii:
[----:B------:R-:W0:Y:S01]  /*0000*/  LDC R1, c[0x0][0x37c] ;  /* 0x0000df00ff017b82 */ /* 0x000e220000000800 */
[----:B------:R-:W1:Y:S01]  /*0010*/  S2R R16, SR_TID.X ;  /* 0x0000000000107919 */ /* 0x000e620000002100 */
[----:B------:R-:W2:Y:S06]  /*0020*/  LDCU UR5, c[0x0][0x2fc] ;  /* 0x00005f80ff0577ac */ /* 0x000eac0008000800 */
[----:B------:R-:W3:Y:S01]  /*0030*/  LDC.64 R2, c[0x0][0x398] ;  /* 0x0000e600ff027b82 */ /* 0x000ee20000000a00 */
[----:B0-----:R-:W-:Y:S01]  /*0040*/  IADD3 R1, PT, PT, R1, -0x8, RZ ;  /* 0xfffffff801017810 */ /* 0x001fe20007ffe0ff */
[----:B------:R-:W1:Y:S01]  /*0050*/  S2R R5, SR_CTAID.X ;  /* 0x0000000000057919 */ /* 0x000e620000002500 */
[----:B------:R-:W1:Y:S01]  /*0060*/  LDCU UR6, c[0x0][0x360] ;  /* 0x00006c00ff0677ac */ /* 0x000e620008000800 */
[----:B------:R-:W0:Y:S01]  /*0070*/  S2R R4, SR_TID.Y ;  /* 0x0000000000047919 */ /* 0x000e220000002200 */
[----:B------:R-:W0:Y:S01]  /*0080*/  LDCU UR7, c[0x0][0x364] ;  /* 0x00006c80ff0777ac */ /* 0x000e220008000800 */
[----:B------:R-:W0:Y:S01]  /*0090*/  S2R R7, SR_CTAID.Y ;  /* 0x0000000000077919 */ /* 0x000e220000002600 */
[----:B------:R-:W4:Y:S02]  /*00a0*/  LDCU UR4, c[0x0][0x2f8] ;  /* 0x00005f00ff0477ac */ /* 0x000f240008000800 */
[----:B----4-:R-:W-:Y:S01]  /*00b0*/  IADD3 R6, P1, PT, R1, UR4, RZ ;  /* 0x0000000401067c10 */ /* 0x010fe2000ff3e0ff */
[----:B-1----:R-:W-:-:S05]  /*00c0*/  IMAD R0, R5, UR6, R16 ;  /* 0x0000000605007c24 */ /* 0x002fca000f8e0210 */
[----:B---3--:R-:W-:Y:S01]  /*00d0*/  ISETP.GE.AND P0, PT, R0, R3, PT ;  /* 0x000000030000720c */ /* 0x008fe20003f06270 */
[----:B0-----:R-:W-:Y:S01]  /*00e0*/  IMAD R5, R7, UR7, R4 ;  /* 0x0000000707057c24 */ /* 0x001fe2000f8e0204 */
[----:B--2---:R-:W-:-:S04]  /*00f0*/  IADD3.X R7, PT, PT, RZ, UR5, RZ, P1, !PT ;  /* 0x00000005ff077c10 */ /* 0x004fc80008ffe4ff */
[----:B------:R-:W-:-:S13]  /*0100*/  ISETP.GE.OR P0, PT, R5, R2, P0 ;  /* 0x000000020500720c */ /* 0x000fda0000706670 */
[----:B------:R-:W-:Y:S05]  /*0110*/  @P0 EXIT ;  /* 0x000000000000094d */ /* 0x000fea0003800000 */
[----:B------:R-:W0:Y:S01]  /*0120*/  LDCU UR10, c[0x0][0x3a0] ;  /* 0x00007400ff0a77ac */ /* 0x000e220008000800 */
[----:B------:R-:W1:Y:S01]  /*0130*/  LDC.64 R22, c[0x0][0x390] ;  /* 0x0000e400ff167b82 */ /* 0x000e620000000a00 */
[C---:B------:R-:W-:Y:S02]  /*0140*/  IMAD R9, R5.reuse, R3, R0 ;  /* 0x0000000305097224 */ /* 0x040fe400078e0200 */
[----:B------:R-:W-:Y:S01]  /*0150*/  HFMA2 R25, -RZ, RZ, 0, 0 ;  /* 0x00000000ff197431 */ /* 0x000fe200000001ff */
[----:B------:R-:W-:Y:S01]  /*0160*/  LOP3.LUT P0, RZ, R5, R0, RZ, 0xfc, !PT ;  /* 0x0000000005ff7212 */ /* 0x000fe2000780fcff */
[----:B------:R-:W2:Y:S01]  /*0170*/  LDCU.64 UR8, c[0x0][0x358] ;  /* 0x00006b00ff0877ac */ /* 0x000ea20008000a00 */
[----:B0-----:R-:W-:Y:S01]  /*0180*/  UISETP.GE.AND UP0, UPT, UR10, 0x20, UPT ;  /* 0x000000200a00788c */ /* 0x001fe2000bf06270 */
[----:B-1----:R-:W-:-:S08]  /*0190*/  IMAD.WIDE R22, R9, 0x4, R22 ;  /* 0x0000000409167825 */ /* 0x002fd000078e0216 */
[----:B--2---:R-:W-:Y:S05]  /*01a0*/  BRA.U !UP0, `(.L_x_93) ;  /* 0x00000005089c7547 */ /* 0x004fea000b800000 */
[----:B------:R-:W0:Y:S01]  /*01b0*/  S2UR UR7, SR_CgaCtaId ;  /* 0x00000000000779c3 */ /* 0x000e220000008800 */
[----:B------:R-:W-:Y:S01]  /*01c0*/  UMOV UR4, 0x400 ;  /* 0x0000040000047882 */ /* 0x000fe20000000000 */
[----:B------:R-:W-:Y:S02]  /*01d0*/  USHF.R.S32.HI UR6, URZ, 0x1f, UR10 ;  /* 0x0000001fff067899 */ /* 0x000fe4000801140a */
[----:B------:R-:W-:Y:S01]  /*01e0*/  IMAD R2, R5, UR10, R16 ;  /* 0x0000000a05027c24 */ /* 0x000fe2000f8e0210 */
[----:B------:R-:W-:Y:S01]  /*01f0*/  UIADD3 UR5, UPT, UPT, UR4, 0x1000, URZ ;  /* 0x0000100004057890 */ /* 0x000fe2000fffe0ff */
[----:B------:R-:W-:Y:S01]  /*0200*/  IMAD R0, R4, R3, R0 ;  /* 0x0000000304007224 */ /* 0x000fe200078e0200 */
        /* <DEDUP_REMOVED lines=8> */
[----:B------:R-:W-:Y:S02]  /*0290*/  LEA R17, R4, UR4, 0x7 ;  /* 0x0000000404117c11 */ /* 0x000fe4000f8e38ff */
[C---:B------:R-:W-:Y:S02]  /*02a0*/  LEA R5, R16.reuse, UR5, 0x2 ;  /* 0x0000000510057c11 */ /* 0x040fe4000f8e10ff */
[----:B------:R-:W-:Y:S02]  /*02b0*/  LEA R16, R16, R17, 0x2 ;  /* 0x0000001110107211 */ /* 0x000fe400078e10ff */
[----:B------:R-:W-:-:S07]  /*02c0*/  LEA R4, R4, R5, 0x7 ;  /* 0x0000000504047211 */ /* 0x000fce00078e38ff */
.L_x_94:
        /* <DEDUP_REMOVED lines=15> */
[----:B------:R-:W-:Y:S01]  /*03c0*/  LDS.128 R8, [R17+0x10] ;  /* 0x0000100011087984 */ /* 0x000fe20000000c00 */
[----:B0-----:R-:W-:-:S03]  /*03d0*/  FFMA R24, R12, R24, R25 ;  /* 0x000000180c187223 */ /* 0x001fc60000000019 */
[----:B------:R-:W0:Y:S01]  /*03e0*/  LDS R12, [R5+0x180] ;  /* 0x00018000050c7984 */ /* 0x000e220000000800 */
[----:B-1----:R-:W-:-:S03]  /*03f0*/  FFMA R26, R26, R13, R24 ;  /* 0x0000000d1a1a7223 */ /* 0x002fc60000000018 */
[----:B------:R-:W1:Y:S01]  /*0400*/  LDS R13, [R5+0x200] ;  /* 0x00020000050d7984 */ /* 0x000e620000000800 */
[----:B--2---:R-:W-:-:S03]  /*0410*/  FFMA R27, R27, R14, R26 ;  /* 0x0000000e1b1b7223 */ /* 0x004fc6000000001a */
[----:B------:R-:W2:Y:S04]  /*0420*/  LDS R24, [R5+0x280] ;  /* 0x0002800005187984 */ /* 0x000ea80000000800 */
[----:B------:R-:W3:Y:S01]  /*0430*/  LDS R25, [R5+0x300] ;  /* 0x0003000005197984 */ /* 0x000ee20000000800 */
[----:B0-----:R-:W-:-:S03]  /*0440*/  FFMA R15, R12, R15, R27 ;  /* 0x0000000f0c0f7223 */ /* 0x001fc6000000001b */
[----:B------:R-:W-:Y:S01]  /*0450*/  LDS R27, [R5+0x400] ;  /* 0x00040000051b7984 */ /* 0x000fe20000000800 */
[----:B-1----:R-:W-:-:S03]  /*0460*/  FFMA R13, R8, R13, R15 ;  /* 0x0000000d080d7223 */ /* 0x002fc6000000000f */
[----:B------:R-:W0:Y:S01]  /*0470*/  LDS R8, [R5+0x380] ;  /* 0x0003800005087984 */ /* 0x000e220000000800 */
[----:B--2---:R-:W-:-:S03]  /*0480*/  FFMA R26, R24, R9, R13 ;  /* 0x00000009181a7223 */ /* 0x004fc6000000000d */
[----:B------:R-:W1:Y:S01]  /*0490*/  LDS.128 R12, [R17+0x20] ;  /* 0x00002000110c7984 */ /* 0x000e620000000c00 */
[----:B---3--:R-:W-:-:S03]  /*04a0*/  FFMA R9, R25, R10, R26 ;  /* 0x0000000a19097223 */ /* 0x008fc6000000001a */
        /* <DEDUP_REMOVED lines=55> */
.L_x_93:
[----:B------:R0:W-:Y:S01]  /*0820*/  STG.E desc[UR8][R22.64], R25 ;  /* 0x0000001916007986 */ /* 0x0001e2000c101908 */
[----:B------:R-:W-:Y:S05]  /*0830*/  @P0 EXIT ;  /* 0x000000000000094d */ /* 0x000fea0003800000 */
[----:B------:R-:W1:Y:S01]  /*0840*/  F2F.F64.F32 R2, R25 ;  /* 0x0000001900027310 */ /* 0x000e620000201800 */
[----:B------:R-:W-:Y:S01]  /*0850*/  MOV R0, 0x10 ;  /* 0x0000001000007802 */ /* 0x000fe20000000f00 */
[----:B------:R-:W2:Y:S03]  /*0860*/  LDCU.64 UR4, c[0x4][URZ] ;  /* 0x01000000ff0477ac */ /* 0x000ea60008000a00 */
[----:B------:R3:W4:Y:S01]  /*0870*/  LDC.64 R8, c[0x4][R0] ;  /* 0x0100000000087b82 */ /* 0x0007220000000a00 */
[----:B-1----:R3:W-:Y:S01]  /*0880*/  STL.64 [R1], R2 ;  /* 0x0000000201007387 */ /* 0x0027e20000100a00 */
[----:B--2---:R-:W-:Y:S02]  /*0890*/  MOV R4, UR4 ;  /* 0x0000000400047c02 */ /* 0x004fe40008000f00 */
[----:B------:R-:W-:-:S07]  /*08a0*/  MOV R5, UR5 ;  /* 0x0000000500057c02 */ /* 0x000fce0008000f00 */
[----:B------:R-:W-:-:S07]  /*08b0*/  LEPC R20, `(.L_x_95) ;  /* 0x000000001014794e */ /* 0x000fce0000000000 */
[----:B0--34-:R-:W-:Y:S05]  /*08c0*/  CALL.ABS.NOINC R8 ;  /* 0x0000000008007343 */ /* 0x019fea0003c00000 */
.L_x_95:
[----:B------:R-:W-:Y:S05]  /*08d0*/  EXIT ;  /* 0x000000000000794d */ /* 0x000fea0003800000 */
.L_x_96:
        /* <DEDUP_REMOVED lines=10> */
.L_x_196:


//--------------------- .text._Z9layernormPfS_iS_S_ --------------------------
	.section	.text._Z9layernormPfS_iS_S_,"ax",@progbits
	.align	128
        .global         _Z9layernormPfS_iS_S_
        .type           _Z9layernormPfS_iS_S_,@function
        .size           _Z9layernormPfS_iS_S_,(.L_x_184 - _Z9layernormPfS_iS_S_)
        .other          _Z9layernormPfS_iS_S_,@"STO_CUDA_ENTRY STV_DEFAULT"
_Z9layernormPfS_iS_S_:
.text._Z9layernormPfS_iS_S_:
[----:B------:R-:W-:Y:S08]  /*0000*/  LDC R1, c[0x0][0x37c] ;  /* 0x0000df00ff017b82 */ /* 0x000ff00000000800 */
[----:B------:R-:W0:Y:S01]  /*0010*/  LDC R0, c[0x0][0x360] ;  /* 0x0000d800ff007b82 */ /* 0x000e220000000800 */
[----:B------:R-:W1:Y:S01]  /*0020*/  LDCU UR8, c[0x0][0x390] ;  /* 0x00007200ff0877ac */ /* 0x000e620008000800 */
[----:B------:R-:W2:Y:S01]  /*0030*/  S2R R3, SR_TID.X ;  /* 0x0000000000037919 */ /* 0x000ea20000002100 */
[----:B------:R-:W-:Y:S01]  /*0040*/  UMOV UR4, 0x400 ;  /* 0x0000040000047882 */ /* 0x000fe20000000000 */
[----:B------:R-:W3:Y:S04]  /*0050*/  LDCU.64 UR6, c[0x0][0x358] ;  /* 0x00006b00ff0677ac */ /* 0x000ee80008000a00 */
[----:B------:R-:W4:Y:S01]  /*0060*/  S2UR UR5, SR_CgaCtaId ;  /* 0x00000000000579c3 */ /* 0x000f220000008800 */
[----:B0-----:R-:W0:Y:S01]  /*0070*/  I2F.U32.RP R2, R0 ;  /* 0x0000000000027306 */ /* 0x001e220000209000 */
[----:B------:R-:W-:Y:S01]  /*0080*/  ISETP.NE.U32.AND P0, PT, R0, RZ, PT ;  /* 0x000000ff0000720c */ /* 0x000fe20003f05070 */
[----:B----4-:R-:W-:-:S06]  /*0090*/  ULEA UR4, UR5, UR4, 0x18 ;  /* 0x0000000405047291 */ /* 0x010fcc000f8ec0ff */
[----:B0-----:R-:W0:Y:S02]  /*00a0*/  MUFU.RCP R2, R2 ;  /* 0x0000000200027308 */ /* 0x001e240000001000 */
[----:B0-----:R-:W-:-:S06]  /*00b0*/  IADD3 R4, PT, PT, R2, 0xffffffe, RZ ;  /* 0x0ffffffe02047810 */ /* 0x001fcc0007ffe0ff */
[----:B------:R0:W4:Y:S02]  /*00c0*/  F2I.FTZ.U32.TRUNC.NTZ R5, R4 ;  /* 0x0000000400057305 */ /* 0x000124000021f000 */
[----:B0-----:R-:W-:Y:S01]  /*00d0*/  HFMA2 R4, -RZ, RZ, 0, 0 ;  /* 0x00000000ff047431 */ /* 0x001fe200000001ff */
[----:B----4-:R-:W-:-:S05]  /*00e0*/  IADD3 R7, PT, PT, RZ, -R5, RZ ;  /* 0x80000005ff077210 */ /* 0x010fca0007ffe0ff */
[----:B------:R-:W-:-:S04]  /*00f0*/  IMAD R7, R7, R0, RZ ;  /* 0x0000000007077224 */ /* 0x000fc800078e02ff */
[----:B------:R-:W-:Y:S01]  /*0100*/  IMAD.HI.U32 R5, R5, R7, R4 ;  /* 0x0000000705057227 */ /* 0x000fe200078e0004 */
[----:B--2---:R-:W-:-:S05]  /*0110*/  LEA R4, R3, UR4, 0x2 ;  /* 0x0000000403047c11 */ /* 0x004fca000f8e10ff */
[----:B-1----:R-:W-:Y:S01]  /*0120*/  IMAD.HI.U32 R2, R5, UR8, RZ ;  /* 0x0000000805027c27 */ /* 0x002fe2000f8e00ff */
[----:B------:R0:W-:Y:S04]  /*0130*/  STS [R4], RZ ;  /* 0x000000ff04007388 */ /* 0x0001e80000000800 */
[----:B------:R-:W-:Y:S01]  /*0140*/  IADD3 R5, PT, PT, -R2, RZ, RZ ;  /* 0x000000ff02057210 */ /* 0x000fe20007ffe1ff */
[----:B------:R-:W-:Y:S04]  /*0150*/  STS [UR4+0x80], RZ ;  /* 0x000080ffff007988 */ /* 0x000fe80008000804 */
[----:B------:R-:W-:-:S05]  /*0160*/  IMAD R5, R0, R5, UR8 ;  /* 0x0000000800057e24 */ /* 0x000fca000f8e0205 */
[----:B------:R-:W-:-:S13]  /*0170*/  ISETP.GE.U32.AND P2, PT, R5, R0, PT ;  /* 0x000000000500720c */ /* 0x000fda0003f46070 */
[-C--:B------:R-:W-:Y:S02]  /*0180*/  @P2 IADD3 R5, PT, PT, R5, -R0.reuse, RZ ;  /* 0x8000000005052210 */ /* 0x080fe40007ffe0ff */
[----:B------:R-:W-:Y:S02]  /*0190*/  @P2 IADD3 R2, PT, PT, R2, 0x1, RZ ;  /* 0x0000000102022810 */ /* 0x000fe40007ffe0ff */
[----:B------:R-:W-:Y:S02]  /*01a0*/  ISETP.GT.U32.AND P2, PT, R0, UR8, PT ;  /* 0x0000000800007c0c */ /* 0x000fe4000bf44070 */
[----:B------:R-:W-:-:S13]  /*01b0*/  ISETP.GE.U32.AND P1, PT, R5, R0, PT ;  /* 0x000000000500720c */ /* 0x000fda0003f26070 */
[----:B------:R-:W-:Y:S02]  /*01c0*/  @P1 IADD3 R2, PT, PT, R2, 0x1, RZ ;  /* 0x0000000102021810 */ /* 0x000fe40007ffe0ff */
[----:B------:R-:W-:Y:S01]  /*01d0*/  @!P0 LOP3.LUT R2, RZ, R0, RZ, 0x33, !PT ;  /* 0x00000000ff028212 */ /* 0x000fe200078e33ff */
[----:B0--3--:R-:W-:Y:S06]  /*01e0*/  @P2 BRA `(.L_x_97) ;  /* 0x0000000800b42947 */ /* 0x009fec0003800000 */
[----:B------:R-:W0:Y:S01]  /*01f0*/  S2R R6, SR_CTAID.X ;  /* 0x0000000000067919 */ /* 0x000e220000002500 */
[C---:B------:R-:W-:Y:S01]  /*0200*/  ISETP.GE.U32.AND P0, PT, R2.reuse, 0x10, PT ;  /* 0x000000100200780c */ /* 0x040fe20003f06070 */
[----:B------:R-:W-:Y:S01]  /*0210*/  IMAD.MOV.U32 R29, RZ, RZ, RZ ;  /* 0x000000ffff1d7224 */ /* 0x000fe200078e00ff */
[----:B------:R-:W-:Y:S02]  /*0220*/  VIMNMX.U32 R5, PT, PT, R2, 0x1, !PT ;  /* 0x0000000102057848 */ /* 0x000fe40007fe0000 */
[----:B------:R-:W-:Y:S01]  /*0230*/  MOV R14, RZ ;  /* 0x000000ff000e7202 */ /* 0x000fe20000000f00 */
[----:B0-----:R-:W-:-:S08]  /*0240*/  IMAD R7, R6, UR8, R3 ;  /* 0x0000000806077c24 */ /* 0x001fd0000f8e0203 */
[----:B------:R-:W-:Y:S05]  /*0250*/  @!P0 BRA `(.L_x_98) ;  /* 0x0000000400608947 */ /* 0x000fea0003800000 */
[----:B------:R-:W-:Y:S01]  /*0260*/  IADD3 R25, PT, PT, R3, R0, RZ ;  /* 0x0000000003197210 */ /* 0x000fe20007ffe0ff */
[----:B------:R-:W-:Y:S01]  /*0270*/  HFMA2 R29, -RZ, RZ, 0, 0 ;  /* 0x00000000ff1d7431 */ /* 0x000fe200000001ff */
[----:B------:R-:W-:Y:S01]  /*0280*/  LOP3.LUT R14, R5, 0xfffffff0, RZ, 0xc0, !PT ;  /* 0xfffffff0050e7812 */ /* 0x000fe200078ec0ff */
[C-C-:B------:R-:W-:Y:S01]  /*0290*/  IMAD R9, R0.reuse, 0x3, R7.reuse ;  /* 0x0000000300097824 */ /* 0x140fe200078e0207 */
[CC--:B------:R-:W-:Y:S01]  /*02a0*/  LEA R18, R0.reuse, R7.reuse, 0x1 ;  /* 0x0000000700127211 */ /* 0x0c0fe200078e08ff */
[C-C-:B------:R-:W-:Y:S01]  /*02b0*/  IMAD R13, R0.reuse, 0x5, R7.reuse ;  /* 0x00000005000d7824 */ /* 0x140fe200078e0207 */
[CC--:B------:R-:W-:Y:S01]  /*02c0*/  LEA R11, R0.reuse, R7.reuse, 0x2 ;  /* 0x00000007000b7211 */ /* 0x0c0fe200078e10ff */
[C-C-:B------:R-:W-:Y:S01]  /*02d0*/  IMAD R15, R0.reuse, 0x6, R7.reuse ;  /* 0x00000006000f7824 */ /* 0x140fe200078e0207 */
[CC--:B------:R-:W-:Y:S01]  /*02e0*/  LEA R19, R0.reuse, R7.reuse, 0x3 ;  /* 0x0000000700137211 */ /* 0x0c0fe200078e18ff */
[C-C-:B------:R-:W-:Y:S01]  /*02f0*/  IMAD R17, R0.reuse, 0x7, R7.reuse ;  /* 0x0000000700117824 */ /* 0x140fe200078e0207 */
[----:B------:R-:W-:Y:S01]  /*0300*/  MOV R20, R7 ;  /* 0x0000000700147202 */ /* 0x000fe20000000f00 */
[--C-:B------:R-:W-:Y:S01]  /*0310*/  IMAD R21, R0, 0x9, R7.reuse ;  /* 0x0000000900157824 */ /* 0x100fe200078e0207 */
[----:B------:R-:W-:Y:S01]  /*0320*/  IADD3 R22, PT, PT, -R14, RZ, RZ ;  /* 0x000000ff0e167210 */ /* 0x000fe20007ffe1ff */
[----:B------:R-:W-:-:S02]  /*0330*/  IMAD R23, R0, 0xa, R7 ;  /* 0x0000000a00177824 */ /* 0x000fc400078e0207 */
[C-C-:B------:R-:W-:Y:S02]  /*0340*/  IMAD R31, R0.reuse, 0xb, R7.reuse ;  /* 0x0000000b001f7824 */ /* 0x140fe400078e0207 */
[C-C-:B------:R-:W-:Y:S02]  /*0350*/  IMAD R37, R0.reuse, 0xc, R7.reuse ;  /* 0x0000000c00257824 */ /* 0x140fe400078e0207 */
[C-C-:B------:R-:W-:Y:S02]  /*0360*/  IMAD R8, R0.reuse, 0xd, R7.reuse ;  /* 0x0000000d00087824 */ /* 0x140fe400078e0207 */
[C-C-:B------:R-:W-:Y:S02]  /*0370*/  IMAD R10, R0.reuse, 0xe, R7.reuse ;  /* 0x0000000e000a7824 */ /* 0x140fe400078e0207 */
[----:B------:R-:W-:Y:S02]  /*0380*/  IMAD R12, R0, 0xf, R7 ;  /* 0x0000000f000c7824 */ /* 0x000fe400078e0207 */
[----:B------:R-:W-:-:S07]  /*0390*/  IMAD R7, R6, UR8, R25 ;  /* 0x0000000806077c24 */ /* 0x000fce000f8e0219 */
.L_x_99:
[----:B------:R-:W0:Y:S02]  /*03a0*/  LDC.64 R24, c[0x0][0x380] ;  /* 0x0000e000ff187b82 */ /* 0x000e240000000a00 */
[----:B0-----:R-:W-:-:S04]  /*03b0*/  IMAD.WIDE.U32 R34, R20, 0x4, R24 ;  /* 0x0000000414227825 */ /* 0x001fc800078e0018 */
[--C-:B------:R-:W-:Y:S02]  /*03c0*/  IMAD.WIDE.U32 R32, R7, 0x4, R24.reuse ;  /* 0x0000000407207825 */ /* 0x100fe400078e0018 */
[----:B------:R-:W2:Y:S04]  /*03d0*/  LDG.E R34, desc[UR6][R34.64] ;  /* 0x0000000622227981 */ /* 0x000ea8000c1e1900 */
[----:B------:R0:W3:Y:S01]  /*03e0*/  LDG.E R28, desc[UR6][R32.64] ;  /* 0x00000006201c7981 */ /* 0x0000e2000c1e1900 */
[----:B------:R-:W-:-:S05]  /*03f0*/  IMAD.WIDE.U32 R26, R9, 0x4, R24 ;  /* 0x00000004091a7825 */ /* 0x000fca00078e0018 */
[----:B------:R1:W4:Y:S01]  /*0400*/  LDG.E R30, desc[UR6][R26.64] ;  /* 0x000000061a1e7981 */ /* 0x000322000c1e1900 */
[----:B0-----:R-:W-:-:S05]  /*0410*/  IMAD.WIDE.U32 R32, R18, 0x4, R24 ;  /* 0x0000000412207825 */ /* 0x001fca00078e0018 */
[----:B------:R0:W5:Y:S01]  /*0420*/  LDG.E R16, desc[UR6][R32.64] ;  /* 0x0000000620107981 */ /* 0x000162000c1e1900 */
[----:B-1----:R-:W-:-:S04]  /*0430*/  IMAD.WIDE.U32 R26, R13, 0x4, R24 ;  /* 0x000000040d1a7825 */ /* 0x002fc800078e0018 */
[----:B0-----:R-:W-:-:S06]  /*0440*/  IMAD.WIDE.U32 R32, R17, 0x4, R24 ;  /* 0x0000000411207825 */ /* 0x001fcc00078e0018 */
[----:B------:R-:W4:Y:S01]  /*0450*/  LDG.E R32, desc[UR6][R32.64] ;  /* 0x0000000620207981 */ /* 0x000f22000c1e1900 */
[----:B--2---:R-:W-:-:S04]  /*0460*/  FADD R36, R34, R29 ;  /* 0x0000001d22247221 */ /* 0x004fc80000000000 */
[----:B---3--:R-:W-:Y:S01]  /*0470*/  FADD R36, R36, R28 ;  /* 0x0000001c24247221 */ /* 0x008fe20000000000 */
[----:B------:R-:W-:-:S04]  /*0480*/  IMAD.WIDE.U32 R28, R11, 0x4, R24 ;  /* 0x000000040b1c7825 */ /* 0x000fc800078e0018 */
[--C-:B------:R-:W-:Y:S02]  /*0490*/  IMAD.WIDE.U32 R34, R15, 0x4, R24.reuse ;  /* 0x000000040f227825 */ /* 0x100fe400078e0018 */
[----:B------:R-:W2:Y:S04]  /*04a0*/  LDG.E R28, desc[UR6][R28.64] ;  /* 0x000000061c1c7981 */ /* 0x000ea8000c1e1900 */
[----:B------:R-:W3:Y:S04]  /*04b0*/  LDG.E R34, desc[UR6][R34.64] ;  /* 0x0000000622227981 */ /* 0x000ee8000c1e1900 */
[----:B------:R0:W3:Y:S02]  /*04c0*/  LDG.E R29, desc[UR6][R26.64] ;  /* 0x000000061a1d7981 */ /* 0x0000e4000c1e1900 */
[----:B0-----:R-:W-:-:S06]  /*04d0*/  IMAD.WIDE.U32 R26, R19, 0x4, R24 ;  /* 0x00000004131a7825 */ /* 0x001fcc00078e0018 */
[----:B------:R-:W3:Y:S01]  /*04e0*/  LDG.E R26, desc[UR6][R26.64] ;  /* 0x000000061a1a7981 */ /* 0x000ee2000c1e1900 */
[----:B-----5:R-:W-:-:S04]  /*04f0*/  FADD R16, R36, R16 ;  /* 0x0000001024107221 */ /* 0x020fc80000000000 */
[----:B----4-:R-:W-:-:S04]  /*0500*/  FADD R16, R16, R30 ;  /* 0x0000001e10107221 */ /* 0x010fc80000000000 */
[----:B--2---:R-:W-:-:S04]  /*0510*/  FADD R16, R16, R28 ;  /* 0x0000001c10107221 */ /* 0x004fc80000000000 */
[----:B---3--:R-:W-:-:S04]  /*0520*/  FADD R29, R16, R29 ;  /* 0x0000001d101d7221 */ /* 0x008fc80000000000 */
[----:B------:R-:W-:Y:S01]  /*0530*/  FADD R29, R29, R34 ;  /* 0x000000221d1d7221 */ /* 0x000fe20000000000 */
[----:B------:R-:W-:-:S04]  /*0540*/  IMAD.WIDE.U32 R34, R21, 0x4, R24 ;  /* 0x0000000415227825 */ /* 0x000fc800078e0018 */
[----:B------:R-:W-:Y:S01]  /*0550*/  FADD R30, R29, R32 ;  /* 0x000000201d1e7221 */ /* 0x000fe20000000000 */
[----:B------:R-:W-:Y:S01]  /*0560*/  IMAD.WIDE.U32 R28, R23, 0x4, R24 ;  /* 0x00000004171c7825 */ /* 0x000fe200078e0018 */
[----:B------:R-:W2:Y:S04]  /*0570*/  LDG.E R16, desc[UR6][R34.64] ;  /* 0x0000000622107981 */ /* 0x000ea8000c1e1900 */
[----:B------:R0:W3:Y:S01]  /*0580*/  LDG.E R36, desc[UR6][R28.64] ;  /* 0x000000061c247981 */ /* 0x0000e2000c1e1900 */
[----:B------:R-:W-:Y:S01]  /*0590*/  FADD R30, R30, R26 ;  /* 0x0000001a1e1e7221 */ /* 0x000fe20000000000 */
[----:B------:R-:W-:-:S04]  /*05a0*/  IMAD.WIDE.U32 R26, R31, 0x4, R24 ;  /* 0x000000041f1a7825 */ /* 0x000fc800078e0018 */
[--C-:B------:R-:W-:Y:S02]  /*05b0*/  IMAD.WIDE.U32 R32, R8, 0x4, R24.reuse ;  /* 0x0000000408207825 */ /* 0x100fe400078e0018 */
[----:B------:R-:W4:Y:S02]  /*05c0*/  LDG.E R26, desc[UR6][R26.64] ;  /* 0x000000061a1a7981 */ /* 0x000f24000c1e1900 */
[--C-:B0-----:R-:W-:Y:S02]  /*05d0*/  IMAD.WIDE.U32 R28, R37, 0x4, R24.reuse ;  /* 0x00000004251c7825 */ /* 0x101fe400078e0018 */
[----:B------:R-:W5:Y:S02]  /*05e0*/  LDG.E R32, desc[UR6][R32.64] ;  /* 0x0000000620207981 */ /* 0x000f64000c1e1900 */
[--C-:B------:R-:W-:Y:S02]  /*05f0*/  IMAD.WIDE.U32 R34, R10, 0x4, R24.reuse ;  /* 0x000000040a227825 */ /* 0x100fe400078e0018 */
[----:B------:R-:W5:Y:S02]  /*0600*/  LDG.E R28, desc[UR6][R28.64] ;  /* 0x000000061c1c7981 */ /* 0x000f64000c1e1900 */
[----:B------:R-:W-:-:S02]  /*0610*/  IMAD.WIDE.U32 R24, R12, 0x4, R24 ;  /* 0x000000040c187825 */ /* 0x000fc400078e0018 */
[----:B------:R-:W5:Y:S04]  /*0620*/  LDG.E R34, desc[UR6][R34.64] ;  /* 0x0000000622227981 */ /* 0x000f68000c1e1900 */
[----:B------:R-:W5:Y:S01]  /*0630*/  LDG.E R24, desc[UR6][R24.64] ;  /* 0x0000000618187981 */ /* 0x000f62000c1e1900 */
[----:B------:R-:W-:-:S04]  /*0640*/  IADD3 R22, PT, PT, R22, 0x10, RZ ;  /* 0x0000001016167810 */ /* 0x000fc80007ffe0ff */
[----:B------:R-:W-:Y:S01]  /*0650*/  ISETP.NE.AND P0, PT, R22, RZ, PT ;  /* 0x000000ff1600720c */ /* 0x000fe20003f05270 */
[C---:B------:R-:W-:Y:S01]  /*0660*/  IMAD R20, R0.reuse, 0x10, R20 ;  /* 0x0000001000147824 */ /* 0x040fe200078e0214 */
[C---:B------:R-:W-:Y:S01]  /*0670*/  LEA R7, R0.reuse, R7, 0x4 ;  /* 0x0000000700077211 */ /* 0x040fe200078e20ff */
[C---:B------:R-:W-:Y:S01]  /*0680*/  IMAD R21, R0.reuse, 0x10, R21 ;  /* 0x0000001000157824 */ /* 0x040fe200078e0215 */
[C---:B------:R-:W-:Y:S02]  /*0690*/  LEA R18, R0.reuse, R18, 0x4 ;  /* 0x0000001200127211 */ /* 0x040fe400078e20ff */
[C---:B------:R-:W-:Y:S02]  /*06a0*/  LEA R9, R0.reuse, R9, 0x4 ;  /* 0x0000000900097211 */ /* 0x040fe400078e20ff */
[C---:B------:R-:W-:Y:S02]  /*06b0*/  LEA R11, R0.reuse, R11, 0x4 ;  /* 0x0000000b000b7211 */ /* 0x040fe400078e20ff */
[----:B------:R-:W-:-:S02]  /*06c0*/  LEA R13, R0, R13, 0x4 ;  /* 0x0000000d000d7211 */ /* 0x000fc400078e20ff */
[C---:B------:R-:W-:Y:S02]  /*06d0*/  LEA R15, R0.reuse, R15, 0x4 ;  /* 0x0000000f000f7211 */ /* 0x040fe400078e20ff */
[C---:B------:R-:W-:Y:S02]  /*06e0*/  LEA R17, R0.reuse, R17, 0x4 ;  /* 0x0000001100117211 */ /* 0x040fe400078e20ff */
[C---:B------:R-:W-:Y:S02]  /*06f0*/  LEA R19, R0.reuse, R19, 0x4 ;  /* 0x0000001300137211 */ /* 0x040fe400078e20ff */
[C---:B------:R-:W-:Y:S02]  /*0700*/  LEA R23, R0.reuse, R23, 0x4 ;  /* 0x0000001700177211 */ /* 0x040fe400078e20ff */
[C---:B------:R-:W-:Y:S02]  /*0710*/  LEA R31, R0.reuse, R31, 0x4 ;  /* 0x0000001f001f7211 */ /* 0x040fe400078e20ff */
[----:B------:R-:W-:-:S02]  /*0720*/  LEA R37, R0, R37, 0x4 ;  /* 0x0000002500257211 */ /* 0x000fc400078e20ff */
[C---:B------:R-:W-:Y:S02]  /*0730*/  LEA R8, R0.reuse, R8, 0x4 ;  /* 0x0000000800087211 */ /* 0x040fe400078e20ff */
[C---:B------:R-:W-:Y:S02]  /*0740*/  LEA R10, R0.reuse, R10, 0x4 ;  /* 0x0000000a000a7211 */ /* 0x040fe400078e20ff */
[----:B------:R-:W-:Y:S01]  /*0750*/  LEA R12, R0, R12, 0x4 ;  /* 0x0000000c000c7211 */ /* 0x000fe200078e20ff */
[----:B--2---:R-:W-:-:S04]  /*0760*/  FADD R16, R30, R16 ;  /* 0x000000101e107221 */ /* 0x004fc80000000000 */
[----:B---3--:R-:W-:-:S04]  /*0770*/  FADD R16, R16, R36 ;  /* 0x0000002410107221 */ /* 0x008fc80000000000 */
[----:B----4-:R-:W-:-:S04]  /*0780*/  FADD R16, R16, R26 ;  /* 0x0000001a10107221 */ /* 0x010fc80000000000 */
[----:B-----5:R-:W-:-:S04]  /*0790*/  FADD R27, R16, R28 ;  /* 0x0000001c101b7221 */ /* 0x020fc80000000000 */
[----:B------:R-:W-:-:S04]  /*07a0*/  FADD R27, R27, R32 ;  /* 0x000000201b1b7221 */ /* 0x000fc80000000000 */
[----:B------:R-:W-:-:S04]  /*07b0*/  FADD R27, R27, R34 ;  /* 0x000000221b1b7221 */ /* 0x000fc80000000000 */
[----:B------:R-:W-:Y:S01]  /*07c0*/  FADD R29, R27, R24 ;  /* 0x000000181b1d7221 */ /* 0x000fe20000000000 */
[----:B------:R-:W-:Y:S06]  /*07d0*/  @P0 BRA `(.L_x_99) ;  /* 0xfffffff800f00947 */ /* 0x000fec000383ffff */
.L_x_98:
[----:B------:R-:W-:-:S04]  /*07e0*/  LOP3.LUT R7, R5, 0xf, RZ, 0xc0, !PT ;  /* 0x0000000f05077812 */ /* 0x000fc800078ec0ff */
[----:B------:R-:W-:-:S13]  /*07f0*/  ISETP.NE.AND P0, PT, R7, RZ, PT ;  /* 0x000000ff0700720c */ /* 0x000fda0003f05270 */
[----:B------:R-:W-:Y:S05]  /*0800*/  @!P0 BRA `(.L_x_100) ;  /* 0x0000000400288947 */ /* 0x000fea0003800000 */
[----:B------:R-:W-:Y:S01]  /*0810*/  ISETP.GE.U32.AND P0, PT, R7, 0x8, PT ;  /* 0x000000080700780c */ /* 0x000fe20003f06070 */
[----:B------:R-:W-:Y:S01]  /*0820*/  IMAD R7, R6, UR8, R3 ;  /* 0x0000000806077c24 */ /* 0x000fe2000f8e0203 */
[----:B------:R-:W-:-:S04]  /*0830*/  LOP3.LUT R24, R5, 0x7, RZ, 0xc0, !PT ;  /* 0x0000000705187812 */ /* 0x000fc800078ec0ff */
[----:B------:R-:W-:-:S07]  /*0840*/  ISETP.NE.AND P1, PT, R24, RZ, PT ;  /* 0x000000ff1800720c */ /* 0x000fce0003f25270 */
[----:B------:R-:W-:Y:S06]  /*0850*/  @!P0 BRA `(.L_x_101) ;  /* 0x0000000000888947 */ /* 0x000fec0003800000 */
[----:B------:R-:W0:Y:S01]  /*0860*/  LDC.64 R8, c[0x0][0x380] ;  /* 0x0000e000ff087b82 */ /* 0x000e220000000a00 */
[----:B------:R-:W-:-:S05]  /*0870*/  IMAD R21, R14, R0, R7 ;  /* 0x000000000e157224 */ /* 0x000fca00078e0207 */
[----:B------:R-:W-:-:S04]  /*0880*/  IADD3 R13, PT, PT, R21, R0, RZ ;  /* 0x00000000150d7210 */ /* 0x000fc80007ffe0ff */
[----:B------:R-:W-:-:S05]  /*0890*/  IADD3 R23, PT, PT, R13, R0, RZ ;  /* 0x000000000d177210 */ /* 0x000fca0007ffe0ff */
[----:B------:R-:W-:Y:S02]  /*08a0*/  IMAD.IADD R17, R23, 0x1, R0 ;  /* 0x0000000117117824 */ /* 0x000fe400078e0200 */
[----:B0-----:R-:W-:-:S04]  /*08b0*/  IMAD.WIDE.U32 R20, R21, 0x4, R8 ;  /* 0x0000000415147825 */ /* 0x001fc800078e0008 */
[--C-:B------:R-:W-:Y:S02]  /*08c0*/  IMAD.WIDE.U32 R12, R13, 0x4, R8.reuse ;  /* 0x000000040d0c7825 */ /* 0x100fe400078e0008 */
[----:B------:R0:W2:Y:S02]  /*08d0*/  LDG.E R20, desc[UR6][R20.64] ;  /* 0x0000000614147981 */ /* 0x0000a4000c1e1900 */
[--C-:B------:R-:W-:Y:S01]  /*08e0*/  IMAD.WIDE.U32 R22, R23, 0x4, R8.reuse ;  /* 0x0000000417167825 */ /* 0x100fe200078e0008 */
[CC--:B------:R-:W-:Y:S01]  /*08f0*/  IADD3 R19, PT, PT, R17.reuse, R0.reuse, RZ ;  /* 0x0000000011137210 */ /* 0x0c0fe20007ffe0ff */
[----:B------:R1:W3:Y:S02]  /*0900*/  LDG.E R15, desc[UR6][R12.64] ;  /* 0x000000060c0f7981 */ /* 0x0002e4000c1e1900 */
[--C-:B------:R-:W-:Y:S01]  /*0910*/  IMAD.WIDE.U32 R16, R17, 0x4, R8.reuse ;  /* 0x0000000411107825 */ /* 0x100fe200078e0008 */
[CC--:B------:R-:W-:Y:S01]  /*0920*/  IADD3 R11, PT, PT, R19.reuse, R0.reuse, RZ ;  /* 0x00000000130b7210 */ /* 0x0c0fe20007ffe0ff */
[----:B------:R-:W4:Y:S02]  /*0930*/  LDG.E R22, desc[UR6][R22.64] ;  /* 0x0000000616167981 */ /* 0x000f24000c1e1900 */
[--C-:B------:R-:W-:Y:S01]  /*0940*/  IMAD.WIDE.U32 R18, R19, 0x4, R8.reuse ;  /* 0x0000000413127825 */ /* 0x100fe200078e0008 */
[CC--:B------:R-:W-:Y:S01]  /*0950*/  IADD3 R25, PT, PT, R11.reuse, R0.reuse, RZ ;  /* 0x000000000b197210 */ /* 0x0c0fe20007ffe0ff */
[----:B------:R-:W5:Y:S02]  /*0960*/  LDG.E R16, desc[UR6][R16.64] ;  /* 0x0000000610107981 */ /* 0x000f64000c1e1900 */
[--C-:B------:R-:W-:Y:S01]  /*0970*/  IMAD.WIDE.U32 R10, R11, 0x4, R8.reuse ;  /* 0x000000040b0a7825 */ /* 0x100fe200078e0008 */
[C---:B0-----:R-:W-:Y:S01]  /*0980*/  IADD3 R21, PT, PT, R25.reuse, R0, RZ ;  /* 0x0000000019157210 */ /* 0x041fe20007ffe0ff */
[----:B------:R-:W5:Y:S02]  /*0990*/  LDG.E R18, desc[UR6][R18.64] ;  /* 0x0000000612127981 */ /* 0x000f64000c1e1900 */
[----:B-1----:R-:W-:-:S02]  /*09a0*/  IMAD.WIDE.U32 R12, R25, 0x4, R8 ;  /* 0x00000004190c7825 */ /* 0x002fc400078e0008 */
[----:B------:R-:W5:Y:S02]  /*09b0*/  LDG.E R10, desc[UR6][R10.64] ;  /* 0x000000060a0a7981 */ /* 0x000f64000c1e1900 */
[----:B------:R-:W-:Y:S02]  /*09c0*/  IMAD.WIDE.U32 R8, R21, 0x4, R8 ;  /* 0x0000000415087825 */ /* 0x000fe400078e0008 */
[----:B------:R-:W5:Y:S04]  /*09d0*/  LDG.E R12, desc[UR6][R12.64] ;  /* 0x000000060c0c7981 */ /* 0x000f68000c1e1900 */
[----:B------:R-:W5:Y:S01]  /*09e0*/  LDG.E R8, desc[UR6][R8.64] ;  /* 0x0000000608087981 */ /* 0x000f62000c1e1900 */
[----:B------:R-:W-:Y:S01]  /*09f0*/  IADD3 R14, PT, PT, R14, 0x8, RZ ;  /* 0x000000080e0e7810 */ /* 0x000fe20007ffe0ff */
[----:B--2---:R-:W-:-:S04]  /*0a00*/  FADD R20, R29, R20 ;  /* 0x000000141d147221 */ /* 0x004fc80000000000 */
[----:B---3--:R-:W-:-:S04]  /*0a10*/  FADD R15, R20, R15 ;  /* 0x0000000f140f7221 */ /* 0x008fc80000000000 */
[----:B----4-:R-:W-:-:S04]  /*0a20*/  FADD R15, R15, R22 ;  /* 0x000000160f0f7221 */ /* 0x010fc80000000000 */
[----:B-----5:R-:W-:-:S04]  /*0a30*/  FADD R15, R15, R16 ;  /* 0x000000100f0f7221 */ /* 0x020fc80000000000 */
[----:B------:R-:W-:-:S04]  /*0a40*/  FADD R15, R15, R18 ;  /* 0x000000120f0f7221 */ /* 0x000fc80000000000 */
[----:B------:R-:W-:-:S04]  /*0a50*/  FADD R15, R15, R10 ;  /* 0x0000000a0f0f7221 */ /* 0x000fc80000000000 */
[----:B------:R-:W-:-:S04]  /*0a60*/  FADD R15, R15, R12 ;  /* 0x0000000c0f0f7221 */ /* 0x000fc80000000000 */
[----:B------:R-:W-:-:S07]  /*0a70*/  FADD R29, R15, R8 ;  /* 0x000000080f1d7221 */ /* 0x000fce0000000000 */
.L_x_101:
[----:B------:R-:W-:Y:S05]  /*0a80*/  @!P1 BRA `(.L_x_100) ;  /* 0x0000000000889947 */ /* 0x000fea0003800000 */
[----:B------:R-:W-:Y:S02]  /*0a90*/  ISETP.GE.U32.AND P0, PT, R24, 0x4, PT ;  /* 0x000000041800780c */ /* 0x000fe40003f06070 */
[----:B------:R-:W-:-:S04]  /*0aa0*/  LOP3.LUT R5, R5, 0x3, RZ, 0xc0, !PT ;  /* 0x0000000305057812 */ /* 0x000fc800078ec0ff */
[----:B------:R-:W-:-:S07]  /*0ab0*/  ISETP.NE.AND P1, PT, R5, RZ, PT ;  /* 0x000000ff0500720c */ /* 0x000fce0003f25270 */
[----:B------:R-:W-:Y:S06]  /*0ac0*/  @!P0 BRA `(.L_x_102) ;  /* 0x0000000000488947 */ /* 0x000fec0003800000 */
[----:B------:R-:W0:Y:S01]  /*0ad0*/  LDC.64 R8, c[0x0][0x380] ;  /* 0x0000e000ff087b82 */ /* 0x000e220000000a00 */
[----:B------:R-:W-:-:S05]  /*0ae0*/  IMAD R7, R14, R0, R7 ;  /* 0x000000000e077224 */ /* 0x000fca00078e0207 */
[----:B------:R-:W-:-:S04]  /*0af0*/  IADD3 R13, PT, PT, R7, R0, RZ ;  /* 0x00000000070d7210 */ /* 0x000fc80007ffe0ff */
[----:B------:R-:W-:Y:S01]  /*0b00*/  IADD3 R17, PT, PT, R13, R0, RZ ;  /* 0x000000000d117210 */ /* 0x000fe20007ffe0ff */
[----:B0-----:R-:W-:-:S03]  /*0b10*/  IMAD.WIDE.U32 R10, R7, 0x4, R8 ;  /* 0x00000004070a7825 */ /* 0x001fc600078e0008 */
[----:B------:R-:W-:Y:S01]  /*0b20*/  IADD3 R7, PT, PT, R17, R0, RZ ;  /* 0x0000000011077210 */ /* 0x000fe20007ffe0ff */
[--C-:B------:R-:W-:Y:S02]  /*0b30*/  IMAD.WIDE.U32 R12, R13, 0x4, R8.reuse ;  /* 0x000000040d0c7825 */ /* 0x100fe400078e0008 */
[----:B------:R-:W2:Y:S02]  /*0b40*/  LDG.E R10, desc[UR6][R10.64] ;  /* 0x000000060a0a7981 */ /* 0x000ea4000c1e1900 */
[--C-:B------:R-:W-:Y:S02]  /*0b50*/  IMAD.WIDE.U32 R16, R17, 0x4, R8.reuse ;  /* 0x0000000411107825 */ /* 0x100fe400078e0008 */
[----:B------:R-:W3:Y:S02]  /*0b60*/  LDG.E R12, desc[UR6][R12.64] ;  /* 0x000000060c0c7981 */ /* 0x000ee4000c1e1900 */
[----:B------:R-:W-:Y:S02]  /*0b70*/  IMAD.WIDE.U32 R8, R7, 0x4, R8 ;  /* 0x0000000407087825 */ /* 0x000fe400078e0008 */
[----:B------:R-:W4:Y:S04]  /*0b80*/  LDG.E R16, desc[UR6][R16.64] ;  /* 0x0000000610107981 */ /* 0x000f28000c1e1900 */
[----:B------:R-:W5:Y:S01]  /*0b90*/  LDG.E R8, desc[UR6][R8.64] ;  /* 0x0000000608087981 */ /* 0x000f62000c1e1900 */
[----:B------:R-:W-:-:S02]  /*0ba0*/  VIADD R14, R14, 0x4 ;  /* 0x000000040e0e7836 */ /* 0x000fc40000000000 */
[----:B--2---:R-:W-:-:S04]  /*0bb0*/  FADD R29, R29, R10 ;  /* 0x0000000a1d1d7221 */ /* 0x004fc80000000000 */
[----:B---3--:R-:W-:-:S04]  /*0bc0*/  FADD R29, R29, R12 ;  /* 0x0000000c1d1d7221 */ /* 0x008fc80000000000 */
[----:B----4-:R-:W-:-:S04]  /*0bd0*/  FADD R29, R29, R16 ;  /* 0x000000101d1d7221 */ /* 0x010fc80000000000 */
[----:B-----5:R-:W-:-:S07]  /*0be0*/  FADD R29, R29, R8 ;  /* 0x000000081d1d7221 */ /* 0x020fce0000000000 */
.L_x_102:
[----:B------:R-:W-:Y:S05]  /*0bf0*/  @!P1 BRA `(.L_x_100) ;  /* 0x00000000002c9947 */ /* 0x000fea0003800000 */
[----:B------:R-:W0:Y:S01]  /*0c00*/  LDC.64 R8, c[0x0][0x380] ;  /* 0x0000e000ff087b82 */ /* 0x000e220000000a00 */
[----:B------:R-:W-:Y:S01]  /*0c10*/  IMAD R7, R0, R14, R3 ;  /* 0x0000000e00077224 */ /* 0x000fe200078e0203 */
[----:B------:R-:W-:-:S03]  /*0c20*/  IADD3 R10, PT, PT, -R5, RZ, RZ ;  /* 0x000000ff050a7210 */ /* 0x000fc60007ffe1ff */
[----:B------:R-:W-:-:S07]  /*0c30*/  IMAD R5, R6, UR8, R7 ;  /* 0x0000000806057c24 */ /* 0x000fce000f8e0207 */
.L_x_103:
[----:B0-----:R-:W-:-:S06]  /*0c40*/  IMAD.WIDE.U32 R6, R5, 0x4, R8 ;  /* 0x0000000405067825 */ /* 0x001fcc00078e0008 */
[----:B------:R-:W2:Y:S01]  /*0c50*/  LDG.E R6, desc[UR6][R6.64] ;  /* 0x0000000606067981 */ /* 0x000ea2000c1e1900 */
[----:B------:R-:W-:Y:S02]  /*0c60*/  IADD3 R10, PT, PT, R10, 0x1, RZ ;  /* 0x000000010a0a7810 */ /* 0x000fe40007ffe0ff */
[----:B------:R-:W-:Y:S02]  /*0c70*/  IADD3 R5, PT, PT, R0, R5, RZ ;  /* 0x0000000500057210 */ /* 0x000fe40007ffe0ff */
[----:B------:R-:W-:Y:S01]  /*0c80*/  ISETP.NE.AND P0, PT, R10, RZ, PT ;  /* 0x000000ff0a00720c */ /* 0x000fe20003f05270 */
[----:B--2---:R-:W-:-:S12]  /*0c90*/  FADD R29, R6, R29 ;  /* 0x0000001d061d7221 */ /* 0x004fd80000000000 */
[----:B------:R-:W-:Y:S05]  /*0ca0*/  @P0 BRA `(.L_x_103) ;  /* 0xfffffffc00e40947 */ /* 0x000fea000383ffff */
.L_x_100:
[----:B------:R0:W-:Y:S02]  /*0cb0*/  STS [R4], R29 ;  /* 0x0000001d04007388 */ /* 0x0001e40000000800 */
.L_x_97:
[----:B------:R-:W-:Y:S02]  /*0cc0*/  ISETP.GE.U32.AND P1, PT, R0, 0x2, PT ;  /* 0x000000020000780c */ /* 0x000fe40003f26070 */
[----:B------:R-:W-:-:S11]  /*0cd0*/  ISETP.NE.AND P0, PT, R3, RZ, PT ;  /* 0x000000ff0300720c */ /* 0x000fd60003f05270 */
[----:B------:R-:W-:Y:S05]  /*0ce0*/  @!P1 BRA `(.L_x_104) ;  /* 0x0000000000309947 */ /* 0x000fea0003800000 */
[----:B------:R-:W-:-:S07]  /*0cf0*/  MOV R5, R0 ;  /* 0x0000000000057202 */ /* 0x000fce0000000f00 */
.L_x_105:
[----:B------:R-:W-:Y:S01]  /*0d00*/  BAR.SYNC.DEFER_BLOCKING 0x0 ;  /* 0x0000000000007b1d */ /* 0x000fe20000010000 */
[----:B------:R-:W-:-:S04]  /*0d10*/  SHF.R.U32.HI R8, RZ, 0x1, R5 ;  /* 0x00000001ff087819 */ /* 0x000fc80000011605 */
[----:B------:R-:W-:-:S13]  /*0d20*/  ISETP.GE.U32.AND P1, PT, R3, R8, PT ;  /* 0x000000080300720c */ /* 0x000fda0003f26070 */
[----:B------:R-:W-:Y:S01]  /*0d30*/  @!P1 LEA R6, R8, R4, 0x2 ;  /* 0x0000000408069211 */ /* 0x000fe200078e10ff */
[----:B------:R-:W-:Y:S05]  /*0d40*/  @!P1 LDS R7, [R4] ;  /* 0x0000000004079984 */ /* 0x000fea0000000800 */
[----:B------:R-:W1:Y:S02]  /*0d50*/  @!P1 LDS R6, [R6] ;  /* 0x0000000006069984 */ /* 0x000e640000000800 */
[----:B-1----:R-:W-:-:S05]  /*0d60*/  @!P1 FADD R7, R6, R7 ;  /* 0x0000000706079221 */ /* 0x002fca0000000000 */
[----:B------:R1:W-:Y:S01]  /*0d70*/  @!P1 STS [R4], R7 ;  /* 0x0000000704009388 */ /* 0x0003e20000000800 */
[----:B------:R-:W-:Y:S02]  /*0d80*/  ISETP.GT.U32.AND P1, PT, R5, 0x3, PT ;  /* 0x000000030500780c */ /* 0x000fe40003f24070 */
[----:B------:R-:W-:-:S11]  /*0d90*/  MOV R5, R8 ;  /* 0x0000000800057202 */ /* 0x000fd60000000f00 */
[----:B-1----:R-:W-:Y:S05]  /*0da0*/  @P1 BRA `(.L_x_105) ;  /* 0xfffffffc00d41947 */ /* 0x002fea000383ffff */
.L_x_104:
[----:B------:R-:W-:Y:S04]  /*0db0*/  BSSY.RECONVERGENT B0, `(.L_x_106) ;  /* 0x0000017000007945 */ /* 0x000fe80003800200 */
[----:B------:R-:W-:Y:S05]  /*0dc0*/  @P0 BRA `(.L_x_107) ;  /* 0x0000000000540947 */ /* 0x000fea0003800000 */
[----:B------:R-:W1:Y:S01]  /*0dd0*/  S2UR UR5, SR_CgaCtaId ;  /* 0x00000000000579c3 */ /* 0x000e620000008800 */
[----:B------:R-:W-:Y:S02]  /*0de0*/  UMOV UR4, 0x400 ;  /* 0x0000040000047882 */ /* 0x000fe40000000000 */
[----:B-1----:R-:W-:Y:S01]  /*0df0*/  ULEA UR4, UR5, UR4, 0x18 ;  /* 0x0000000405047291 */ /* 0x002fe2000f8ec0ff */
[----:B------:R-:W1:Y:S08]  /*0e00*/  LDCU UR5, c[0x0][0x390] ;  /* 0x00007200ff0577ac */ /* 0x000e700008000800 */
[----:B------:R-:W2:Y:S01]  /*0e10*/  LDS R5, [UR4] ;  /* 0x00000004ff057984 */ /* 0x000ea20008000800 */
[----:B-1----:R-:W-:-:S04]  /*0e20*/  I2FP.F32.S32 R6, UR5 ;  /* 0x0000000500067c45 */ /* 0x002fc80008201400 */
[----:B------:R-:W1:Y:S02]  /*0e30*/  MUFU.RCP R7, R6 ;  /* 0x0000000600077308 */ /* 0x000e640000001000 */
[----:B-1----:R-:W-:-:S04]  /*0e40*/  FFMA R8, -R6, R7, 1 ;  /* 0x3f80000006087423 */ /* 0x002fc80000000107 */
[----:B------:R-:W-:Y:S02]  /*0e50*/  FFMA R8, R7, R8, R7 ;  /* 0x0000000807087223 */ /* 0x000fe40000000007 */
[----:B--2---:R-:W1:Y:S02]  /*0e60*/  FCHK P0, R5, R6 ;  /* 0x0000000605007302 */ /* 0x004e640000000000 */
[----:B------:R-:W-:-:S04]  /*0e70*/  FFMA R7, R5, R8, RZ ;  /* 0x0000000805077223 */ /* 0x000fc800000000ff */
[----:B------:R-:W-:-:S04]  /*0e80*/  FFMA R9, -R6, R7, R5 ;  /* 0x0000000706097223 */ /* 0x000fc80000000105 */
[----:B------:R-:W-:Y:S01]  /*0e90*/  FFMA R7, R8, R9, R7 ;  /* 0x0000000908077223 */ /* 0x000fe20000000007 */
[----:B-1----:R-:W-:Y:S06]  /*0ea0*/  @!P0 BRA `(.L_x_108) ;  /* 0x00000000000c8947 */ /* 0x002fec0003800000 */
[----:B------:R-:W-:-:S07]  /*0eb0*/  MOV R8, 0xed0 ;  /* 0x00000ed000087802 */ /* 0x000fce0000000f00 */
[----:B0-----:R-:W-:Y:S05]  /*0ec0*/  CALL.REL.NOINC `($__internal_5_$__cuda_sm3x_div_rn_noftz_f32_slowpath) ;  /* 0x0000001c00c87944 */ /* 0x001fea0003c00000 */
[----:B------:R-:W-:-:S07]  /*0ed0*/  MOV R7, R10 ;  /* 0x0000000a00077202 */ /* 0x000fce0000000f00 */
.L_x_108:
[----:B------:R-:W1:Y:S01]  /*0ee0*/  S2UR UR5, SR_CgaCtaId ;  /* 0x00000000000579c3 */ /* 0x000e620000008800 */
[----:B------:R-:W-:Y:S02]  /*0ef0*/  UMOV UR4, 0x400 ;  /* 0x0000040000047882 */ /* 0x000fe40000000000 */
[----:B-1----:R-:W-:-:S09]  /*0f00*/  ULEA UR4, UR5, UR4, 0x18 ;  /* 0x0000000405047291 */ /* 0x002fd2000f8ec0ff */
[----:B------:R1:W-:Y:S03]  /*0f10*/  STS [UR4+0x80], R7 ;  /* 0x00008007ff007988 */ /* 0x0003e60008000804 */
.L_x_107:
[----:B------:R-:W-:Y:S05]  /*0f20*/  BSYNC.RECONVERGENT B0 ;  /* 0x0000000000007941 */ /* 0x000fea0003800200 */
.L_x_106:
[----:B------:R-:W-:Y:S06]  /*0f30*/  BAR.SYNC.DEFER_BLOCKING 0x0 ;  /* 0x0000000000007b1d */ /* 0x000fec0000010000 */
[----:B------:R-:W2:Y:S01]  /*0f40*/  LDCU UR8, c[0x0][0x390] ;  /* 0x00007200ff0877ac */ /* 0x000ea20008000800 */
[----:B------:R3:W-:Y:S01]  /*0f50*/  STS [R4], RZ ;  /* 0x000000ff04007388 */ /* 0x0007e20000000800 */
[----:B--2---:R-:W-:-:S13]  /*0f60*/  ISETP.GT.U32.AND P0, PT, R0, UR8, PT ;  /* 0x0000000800007c0c */ /* 0x004fda000bf04070 */
[----:B---3--:R-:W-:Y:S05]  /*0f70*/  @P0 BRA `(.L_x_109) ;  /* 0x0000000c003c0947 */ /* 0x008fea0003800000 */
[----:B------:R-:W2:Y:S01]  /*0f80*/  S2UR UR5, SR_CgaCtaId ;  /* 0x00000000000579c3 */ /* 0x000ea20000008800 */
[----:B------:R-:W3:Y:S01]  /*0f90*/  S2R R6, SR_CTAID.X ;  /* 0x0000000000067919 */ /* 0x000ee20000002500 */
[C---:B------:R-:W-:Y:S01]  /*0fa0*/  ISETP.GE.U32.AND P0, PT, R2.reuse, 0x10, PT ;  /* 0x000000100200780c */ /* 0x040fe20003f06070 */
[----:B------:R-:W-:Y:S01]  /*0fb0*/  UMOV UR4, 0x400 ;  /* 0x0000040000047882 */ /* 0x000fe20000000000 */
[----:B------:R-:W-:Y:S01]  /*0fc0*/  HFMA2 R11, -RZ, RZ, 0, 0 ;  /* 0x00000000ff0b7431 */ /* 0x000fe200000001ff */
[----:B-1----:R-:W-:Y:S01]  /*0fd0*/  VIMNMX.U32 R7, PT, PT, R2, 0x1, !PT ;  /* 0x0000000102077848 */ /* 0x002fe20007fe0000 */
[----:B------:R-:W-:Y:S01]  /*0fe0*/  IMAD.MOV.U32 R35, RZ, RZ, RZ ;  /* 0x000000ffff237224 */ /* 0x000fe200078e00ff */
[----:B--2---:R-:W-:-:S09]  /*0ff0*/  ULEA UR4, UR5, UR4, 0x18 ;  /* 0x0000000405047291 */ /* 0x004fd2000f8ec0ff */
[----:B------:R-:W1:Y:S01]  /*1000*/  LDS R5, [UR4+0x80] ;  /* 0x00008004ff057984 */ /* 0x000e620008000800 */
[----:B---3--:R-:W-:Y:S01]  /*1010*/  IMAD R9, R6, UR8, R3 ;  /* 0x0000000806097c24 */ /* 0x008fe2000f8e0203 */
[----:B------:R-:W-:Y:S06]  /*1020*/  @!P0 BRA `(.L_x_110) ;  /* 0x0000000400a48947 */ /* 0x000fec0003800000 */
[----:B------:R-:W-:Y:S01]  /*1030*/  IADD3 R25, PT, PT, R3, R0, RZ ;  /* 0x0000000003197210 */ /* 0x000fe20007ffe0ff */
[C-C-:B------:R-:W-:Y:S01]  /*1040*/  IMAD R11, R0.reuse, 0x3, R9.reuse ;  /* 0x00000003000b7824 */ /* 0x140fe200078e0209 */
        /* <DEDUP_REMOVED lines=9> */
[C-C-:B------:R-:W-:Y:S01]  /*10e0*/  IMAD R31, R0.reuse, 0xa, R9.reuse ;  /* 0x0000000a001f7824 */ /* 0x140fe200078e0209 */
[----:B------:R-:W-:Y:S01]  /*10f0*/  MOV R35, RZ ;  /* 0x000000ff00237202 */ /* 0x000fe20000000f00 */
[--C-:B------:R-:W-:Y:S01]  /*1100*/  IMAD R37, R0, 0xb, R9.reuse ;  /* 0x0000000b00257824 */ /* 0x100fe200078e0209 */
[----:B------:R-:W-:Y:S01]  /*1110*/  IADD3 R22, PT, PT, -R22, RZ, RZ ;  /* 0x000000ff16167210 */ /* 0x000fe20007ffe1ff */
[----:B------:R-:W-:-:S02]  /*1120*/  IMAD R8, R0, 0xc, R9 ;  /* 0x0000000c00087824 */ /* 0x000fc400078e0209 */
[C-C-:B------:R-:W-:Y:S02]  /*1130*/  IMAD R10, R0.reuse, 0xd, R9.reuse ;  /* 0x0000000d000a7824 */ /* 0x140fe400078e0209 */
[C-C-:B------:R-:W-:Y:S02]  /*1140*/  IMAD R12, R0.reuse, 0xe, R9.reuse ;  /* 0x0000000e000c7824 */ /* 0x140fe400078e0209 */
[----:B------:R-:W-:Y:S02]  /*1150*/  IMAD R14, R0, 0xf, R9 ;  /* 0x0000000f000e7824 */ /* 0x000fe400078e0209 */
[----:B------:R-:W-:-:S07]  /*1160*/  IMAD R9, R6, UR8, R25 ;  /* 0x0000000806097c24 */ /* 0x000fce000f8e0219 */
.L_x_111:
[----:B------:R-:W0:Y:S02]  /*1170*/  LDC.64 R24, c[0x0][0x380] ;  /* 0x0000e000ff187b82 */ /* 0x000e240000000a00 */
[----:B0-----:R-:W-:-:S06]  /*1180*/  IMAD.WIDE.U32 R28, R18, 0x4, R24 ;  /* 0x00000004121c7825 */ /* 0x001fcc00078e0018 */
[----:B------:R-:W1:Y:S01]  /*1190*/  LDG.E R28, desc[UR6][R28.64] ;  /* 0x000000061c1c7981 */ /* 0x000e62000c1e1900 */
[----:B------:R-:W-:-:S06]  /*11a0*/  IMAD.WIDE.U32 R26, R9, 0x4, R24 ;  /* 0x00000004091a7825 */ /* 0x000fcc00078e0018 */
[----:B------:R-:W2:Y:S01]  /*11b0*/  LDG.E R26, desc[UR6][R26.64] ;  /* 0x000000061a1a7981 */ /* 0x000ea2000c1e1900 */
[----:B------:R-:W-:-:S06]  /*11c0*/  IMAD.WIDE.U32 R32, R20, 0x4, R24 ;  /* 0x0000000414207825 */ /* 0x000fcc00078e0018 */
[----:B------:R-:W3:Y:S01]  /*11d0*/  LDG.E R32, desc[UR6][R32.64] ;  /* 0x0000000620207981 */ /* 0x000ee2000c1e1900 */
[----:B-1----:R-:W-:-:S04]  /*11e0*/  FADD R16, -R5, R28 ;  /* 0x0000001c05107221 */ /* 0x002fc80000000100 */
[----:B------:R-:W-:Y:S01]  /*11f0*/  FFMA R30, R16, R16, R35 ;  /* 0x00000010101e7223 */ /* 0x000fe20000000023 */
[----:B------:R-:W-:-:S04]  /*1200*/  IMAD.WIDE.U32 R34, R11, 0x4, R24 ;  /* 0x000000040b227825 */ /* 0x000fc800078e0018 */
[----:B--2---:R-:W-:Y:S01]  /*1210*/  FADD R36, -R5, R26 ;  /* 0x0000001a05247221 */ /* 0x004fe20000000100 */
[----:B------:R-:W-:Y:S01]  /*1220*/  IMAD.WIDE.U32 R28, R13, 0x4, R24 ;  /* 0x000000040d1c7825 */ /* 0x000fe200078e0018 */
[----:B------:R0:W2:Y:S03]  /*1230*/  LDG.E R16, desc[UR6][R34.64] ;  /* 0x0000000622107981 */ /* 0x0000a6000c1e1900 */
[----:B------:R-:W-:Y:S01]  /*1240*/  FFMA R30, R36, R36, R30 ;  /* 0x00000024241e7223 */ /* 0x000fe2000000001e */
[--C-:B------:R-:W-:Y:S01]  /*1250*/  IMAD.WIDE.U32 R26, R15, 0x4, R24.reuse ;  /* 0x000000040f1a7825 */ /* 0x100fe200078e0018 */
[----:B------:R3:W4:Y:S04]  /*1260*/  LDG.E R28, desc[UR6][R28.64] ;  /* 0x000000061c1c7981 */ /* 0x000728000c1e1900 */
[----:B------:R1:W5:Y:S01]  /*1270*/  LDG.E R36, desc[UR6][R26.64] ;  /* 0x000000061a247981 */ /* 0x000362000c1e1900 */
[----:B0-----:R-:W-:-:S04]  /*1280*/  IMAD.WIDE.U32 R34, R21, 0x4, R24 ;  /* 0x0000000415227825 */ /* 0x001fc800078e0018 */
[----:B---3--:R-:W-:Y:S01]  /*1290*/  FADD R29, -R5, R32 ;  /* 0x00000020051d7221 */ /* 0x008fe20000000100 */
[--C-:B-1----:R-:W-:Y:S01]  /*12a0*/  IMAD.WIDE.U32 R26, R17, 0x4, R24.reuse ;  /* 0x00000004111a7825 */ /* 0x102fe200078e0018 */
[----:B------:R-:W3:Y:S03]  /*12b0*/  LDG.E R34, desc[UR6][R34.64] ;  /* 0x0000000622227981 */ /* 0x000ee6000c1e1900 */
[----:B------:R-:W-:Y:S02]  /*12c0*/  IMAD.WIDE.U32 R32, R19, 0x4, R24 ;  /* 0x0000000413207825 */ /* 0x000fe400078e0018 */
[----:B------:R5:W3:Y:S04]  /*12d0*/  LDG.E R26, desc[UR6][R26.64] ;  /* 0x000000061a1a7981 */ /* 0x000ae8000c1e1900 */
[----:B------:R-:W3:Y:S01]  /*12e0*/  LDG.E R32, desc[UR6][R32.64] ;  /* 0x0000000620207981 */ /* 0x000ee2000c1e1900 */
[----:B------:R-:W-:Y:S01]  /*12f0*/  FFMA R30, R29, R29, R30 ;  /* 0x0000001d1d1e7223 */ /* 0x000fe2000000001e */
[----:B--2---:R-:W-:-:S04]  /*1300*/  FADD R16, -R5, R16 ;  /* 0x0000001005107221 */ /* 0x004fc80000000100 */
[----:B------:R-:W-:Y:S01]  /*1310*/  FFMA R30, R16, R16, R30 ;  /* 0x00000010101e7223 */ /* 0x000fe2000000001e */
[----:B----4-:R-:W-:-:S04]  /*1320*/  FADD R29, -R5, R28 ;  /* 0x0000001c051d7221 */ /* 0x010fc80000000100 */
[----:B------:R-:W-:Y:S01]  /*1330*/  FFMA R30, R29, R29, R30 ;  /* 0x0000001d1d1e7223 */ /* 0x000fe2000000001e */
[----:B-----5:R-:W-:-:S04]  /*1340*/  FADD R27, -R5, R36 ;  /* 0x00000024051b7221 */ /* 0x020fc80000000100 */
[----:B------:R-:W-:Y:S01]  /*1350*/  FFMA R30, R27, R27, R30 ;  /* 0x0000001b1b1e7223 */ /* 0x000fe2000000001e */
[C---:B---3--:R-:W-:Y:S01]  /*1360*/  FADD R27, -R5.reuse, R26 ;  /* 0x0000001a051b7221 */ /* 0x048fe20000000100 */
[----:B------:R-:W-:-:S03]  /*1370*/  FADD R29, -R5, R32 ;  /* 0x00000020051d7221 */ /* 0x000fc60000000100 */
[----:B------:R-:W-:Y:S01]  /*1380*/  FFMA R30, R27, R27, R30 ;  /* 0x0000001b1b1e7223 */ /* 0x000fe2000000001e */
[----:B------:R-:W-:-:S04]  /*1390*/  IMAD.WIDE.U32 R32, R23, 0x4, R24 ;  /* 0x0000000417207825 */ /* 0x000fc800078e0018 */
[----:B------:R-:W-:Y:S01]  /*13a0*/  FADD R27, -R5, R34 ;  /* 0x00000022051b7221 */ /* 0x000fe20000000100 */
[----:B------:R-:W-:Y:S01]  /*13b0*/  FFMA R30, R29, R29, R30 ;  /* 0x0000001d1d1e7223 */ /* 0x000fe2000000001e */
[----:B------:R-:W-:Y:S01]  /*13c0*/  IMAD.WIDE.U32 R28, R31, 0x4, R24 ;  /* 0x000000041f1c7825 */ /* 0x000fe200078e0018 */
[----:B------:R-:W2:Y:S03]  /*13d0*/  LDG.E R16, desc[UR6][R32.64] ;  /* 0x0000000620107981 */ /* 0x000ea6000c1e1900 */
[----:B------:R-:W-:Y:S01]  /*13e0*/  FFMA R30, R27, R27, R30 ;  /* 0x0000001b1b1e7223 */ /* 0x000fe2000000001e */
[--C-:B------:R-:W-:Y:S01]  /*13f0*/  IMAD.WIDE.U32 R26, R37, 0x4, R24.reuse ;  /* 0x00000004251a7825 */ /* 0x100fe200078e0018 */
[----:B------:R0:W3:Y:S05]  /*1400*/  LDG.E R36, desc[UR6][R28.64] ;  /* 0x000000061c247981 */ /* 0x0000ea000c1e1900 */
[----:B------:R-:W4:Y:S01]  /*1410*/  LDG.E R26, desc[UR6][R26.64] ;  /* 0x000000061a1a7981 */ /* 0x000f22000c1e1900 */
[----:B0-----:R-:W-:-:S04]  /*1420*/  IMAD.WIDE.U32 R28, R8, 0x4, R24 ;  /* 0x00000004081c7825 */ /* 0x001fc800078e0018 */
[--C-:B------:R-:W-:Y:S02]  /*1430*/  IMAD.WIDE.U32 R32, R10, 0x4, R24.reuse ;  /* 0x000000040a207825 */ /* 0x100fe400078e0018 */
[----:B------:R-:W5:Y:S02]  /*1440*/  LDG.E R28, desc[UR6][R28.64] ;  /* 0x000000061c1c7981 */ /* 0x000f64000c1e1900 */
[--C-:B------:R-:W-:Y:S02]  /*1450*/  IMAD.WIDE.U32 R34, R12, 0x4, R24.reuse ;  /* 0x000000040c227825 */ /* 0x100fe400078e0018 */
[----:B------:R-:W5:Y:S02]  /*1460*/  LDG.E R32, desc[UR6][R32.64] ;  /* 0x0000000620207981 */ /* 0x000f64000c1e1900 */
[----:B------:R-:W-:Y:S02]  /*1470*/  IMAD.WIDE.U32 R24, R14, 0x4, R24 ;  /* 0x000000040e187825 */ /* 0x000fe400078e0018 */
        /* <DEDUP_REMOVED lines=20> */
[----:B--2---:R-:W-:-:S04]  /*15c0*/  FADD R16, -R5, R16 ;  /* 0x0000001005107221 */ /* 0x004fc80000000100 */
[----:B------:R-:W-:Y:S01]  /*15d0*/  FFMA R30, R16, R16, R30 ;  /* 0x00000010101e7223 */ /* 0x000fe2000000001e */
[----:B---3--:R-:W-:-:S04]  /*15e0*/  FADD R36, -R5, R36 ;  /* 0x0000002405247221 */ /* 0x008fc80000000100 */
[----:B------:R-:W-:Y:S01]  /*15f0*/  FFMA R30, R36, R36, R30 ;  /* 0x00000024241e7223 */ /* 0x000fe2000000001e */
[----:B----4-:R-:W-:-:S04]  /*1600*/  FADD R27, -R5, R26 ;  /* 0x0000001a051b7221 */ /* 0x010fc80000000100 */
[----:B------:R-:W-:Y:S01]  /*1610*/  FFMA R30, R27, R27, R30 ;  /* 0x0000001b1b1e7223 */ /* 0x000fe2000000001e */
[----:B-----5:R-:W-:-:S04]  /*1620*/  FADD R27, -R5, R28 ;  /* 0x0000001c051b7221 */ /* 0x020fc80000000100 */
[----:B------:R-:W-:Y:S01]  /*1630*/  FFMA R30, R27, R27, R30 ;  /* 0x0000001b1b1e7223 */ /* 0x000fe2000000001e */
[C---:B------:R-:W-:Y:S01]  /*1640*/  FADD R27, -R5.reuse, R32 ;  /* 0x00000020051b7221 */ /* 0x040fe20000000100 */
[----:B------:R-:W-:-:S03]  /*1650*/  FADD R29, -R5, R34 ;  /* 0x00000022051d7221 */ /* 0x000fc60000000100 */
[----:B------:R-:W-:Y:S01]  /*1660*/  FFMA R30, R27, R27, R30 ;  /* 0x0000001b1b1e7223 */ /* 0x000fe2000000001e */
[----:B------:R-:W-:-:S03]  /*1670*/  FADD R35, -R5, R24 ;  /* 0x0000001805237221 */ /* 0x000fc60000000100 */
[----:B------:R-:W-:-:S04]  /*1680*/  FFMA R30, R29, R29, R30 ;  /* 0x0000001d1d1e7223 */ /* 0x000fc8000000001e */
[----:B------:R-:W-:Y:S01]  /*1690*/  FFMA R35, R35, R35, R30 ;  /* 0x0000002323237223 */ /* 0x000fe2000000001e */
[----:B------:R-:W-:Y:S06]  /*16a0*/  @P0 BRA `(.L_x_111) ;  /* 0xfffffff800b00947 */ /* 0x000fec000383ffff */
[----:B------:R-:W-:-:S07]  /*16b0*/  LOP3.LUT R11, R7, 0xfffffff0, RZ, 0xc0, !PT ;  /* 0xfffffff0070b7812 */ /* 0x000fce00078ec0ff */
.L_x_110:
        /* <DEDUP_REMOVED lines=8> */
[----:B------:R-:W2:Y:S01]  /*1740*/  LDC.64 R8, c[0x0][0x380] ;  /* 0x0000e000ff087b82 */ /* 0x000ea20000000a00 */
[----:B------:R-:W-:-:S05]  /*1750*/  IMAD R19, R11, R0, R10 ;  /* 0x000000000b137224 */ /* 0x000fca00078e020a */
[C---:B------:R-:W-:Y:S01]  /*1760*/  IADD3 R13, PT, PT, R19.reuse, R0, RZ ;  /* 0x00000000130d7210 */ /* 0x040fe20007ffe0ff */
[----:B--2---:R-:W-:-:S04]  /*1770*/  IMAD.WIDE.U32 R18, R19, 0x4, R8 ;  /* 0x0000000413127825 */ /* 0x004fc800078e0008 */
[C---:B------:R-:W-:Y:S01]  /*1780*/  IMAD.WIDE.U32 R22, R13.reuse, 0x4, R8 ;  /* 0x000000040d167825 */ /* 0x040fe200078e0008 */
[----:B------:R-:W-:Y:S01]  /*1790*/  IADD3 R13, PT, PT, R13, R0, RZ ;  /* 0x000000000d0d7210 */ /* 0x000fe20007ffe0ff */
[----:B------:R2:W1:Y:S04]  /*17a0*/  LDG.E R18, desc[UR6][R18.64] ;  /* 0x0000000612127981 */ /* 0x000468000c1e1900 */
[C---:B------:R-:W-:Y:S01]  /*17b0*/  IMAD.IADD R15, R13.reuse, 0x1, R0 ;  /* 0x000000010d0f7824 */ /* 0x040fe200078e0200 */
[----:B------:R-:W3:Y:S01]  /*17c0*/  LDG.E R22, desc[UR6][R22.64] ;  /* 0x0000000616167981 */ /* 0x000ee2000c1e1900 */
[----:B------:R-:W-:-:S03]  /*17d0*/  IMAD.WIDE.U32 R24, R13, 0x4, R8 ;  /* 0x000000040d187825 */ /* 0x000fc600078e0008 */
[CC--:B------:R-:W-:Y:S01]  /*17e0*/  IADD3 R17, PT, PT, R15.reuse, R0.reuse, RZ ;  /* 0x000000000f117210 */ /* 0x0c0fe20007ffe0ff */
[--C-:B------:R-:W-:Y:S02]  /*17f0*/  IMAD.WIDE.U32 R14, R15, 0x4, R8.reuse ;  /* 0x000000040f0e7825 */ /* 0x100fe400078e0008 */
[----:B------:R-:W4:Y:S01]  /*1800*/  LDG.E R24, desc[UR6][R24.64] ;  /* 0x0000000618187981 */ /* 0x000f22000c1e1900 */
[CC--:B------:R-:W-:Y:S01]  /*1810*/  IADD3 R21, PT, PT, R17.reuse, R0.reuse, RZ ;  /* 0x0000000011157210 */ /* 0x0c0fe20007ffe0ff */
[--C-:B------:R-:W-:Y:S02]  /*1820*/  IMAD.WIDE.U32 R16, R17, 0x4, R8.reuse ;  /* 0x0000000411107825 */ /* 0x100fe400078e0008 */
[----:B------:R3:W5:Y:S01]  /*1830*/  LDG.E R14, desc[UR6][R14.64] ;  /* 0x000000060e0e7981 */ /* 0x000762000c1e1900 */
[CC--:B--2---:R-:W-:Y:S01]  /*1840*/  IADD3 R19, PT, PT, R21.reuse, R0.reuse, RZ ;  /* 0x0000000015137210 */ /* 0x0c4fe20007ffe0ff */
[--C-:B------:R-:W-:Y:S02]  /*1850*/  IMAD.WIDE.U32 R12, R21, 0x4, R8.reuse ;  /* 0x00000004150c7825 */ /* 0x100fe400078e0008 */
[----:B------:R-:W2:Y:S02]  /*1860*/  LDG.E R16, desc[UR6][R16.64] ;  /* 0x0000000610107981 */ /* 0x000ea4000c1e1900 */
[C-C-:B------:R-:W-:Y:S01]  /*1870*/  IMAD.WIDE.U32 R20, R19.reuse, 0x4, R8.reuse ;  /* 0x0000000413147825 */ /* 0x140fe200078e0008 */
[----:B------:R-:W-:Y:S01]  /*1880*/  IADD3 R19, PT, PT, R19, R0, RZ ;  /* 0x0000000013137210 */ /* 0x000fe20007ffe0ff */
[----:B------:R5:W2:Y:S04]  /*1890*/  LDG.E R12, desc[UR6][R12.64] ;  /* 0x000000060c0c7981 */ /* 0x000aa8000c1e1900 */
[----:B------:R-:W-:Y:S01]  /*18a0*/  IMAD.WIDE.U32 R8, R19, 0x4, R8 ;  /* 0x0000000413087825 */ /* 0x000fe200078e0008 */
[----:B------:R-:W2:Y:S05]  /*18b0*/  LDG.E R20, desc[UR6][R20.64] ;  /* 0x0000000614147981 */ /* 0x000eaa000c1e1900 */
[----:B------:R0:W2:Y:S01]  /*18c0*/  LDG.E R8, desc[UR6][R8.64] ;  /* 0x0000000608087981 */ /* 0x0000a2000c1e1900 */
[----:B------:R-:W-:Y:S01]  /*18d0*/  IADD3 R11, PT, PT, R11, 0x8, RZ ;  /* 0x000000080b0b7810 */ /* 0x000fe20007ffe0ff */
[----:B-1----:R-:W-:-:S04]  /*18e0*/  FADD R18, -R5, R18 ;  /* 0x0000001205127221 */ /* 0x002fc80000000100 */
[----:B------:R-:W-:Y:S01]  /*18f0*/  FFMA R18, R18, R18, R35 ;  /* 0x0000001212127223 */ /* 0x000fe20000000023 */
[----:B---3--:R-:W-:-:S04]  /*1900*/  FADD R15, -R5, R22 ;  /* 0x00000016050f7221 */ /* 0x008fc80000000100 */
[----:B------:R-:W-:Y:S01]  /*1910*/  FFMA R18, R15, R15, R18 ;  /* 0x0000000f0f127223 */ /* 0x000fe20000000012 */
[----:B----4-:R-:W-:-:S04]  /*1920*/  FADD R15, -R5, R24 ;  /* 0x00000018050f7221 */ /* 0x010fc80000000100 */
[----:B------:R-:W-:Y:S01]  /*1930*/  FFMA R18, R15, R15, R18 ;  /* 0x0000000f0f127223 */ /* 0x000fe20000000012 */
[----:B-----5:R-:W-:-:S04]  /*1940*/  FADD R13, -R5, R14 ;  /* 0x0000000e050d7221 */ /* 0x020fc80000000100 */
[----:B------:R-:W-:Y:S01]  /*1950*/  FFMA R18, R13, R13, R18 ;  /* 0x0000000d0d127223 */ /* 0x000fe20000000012 */
[C---:B--2---:R-:W-:Y:S01]  /*1960*/  FADD R13, -R5.reuse, R16 ;  /* 0x00000010050d7221 */ /* 0x044fe20000000100 */
[----:B0-----:R-:W-:-:S03]  /*1970*/  FADD R9, -R5, R12 ;  /* 0x0000000c05097221 */ /* 0x001fc60000000100 */
[----:B------:R-:W-:-:S04]  /*1980*/  FFMA R18, R13, R13, R18 ;  /* 0x0000000d0d127223 */ /* 0x000fc80000000012 */
[----:B------:R-:W-:Y:S01]  /*1990*/  FFMA R18, R9, R9, R18 ;  /* 0x0000000909127223 */ /* 0x000fe20000000012 */
[C---:B------:R-:W-:Y:S01]  /*19a0*/  FADD R9, -R5.reuse, R20 ;  /* 0x0000001405097221 */ /* 0x040fe20000000100 */
[----:B------:R-:W-:-:S03]  /*19b0*/  FADD R35, -R5, R8 ;  /* 0x0000000805237221 */ /* 0x000fc60000000100 */
[----:B------:R-:W-:-:S04]  /*19c0*/  FFMA R18, R9, R9, R18 ;  /* 0x0000000909127223 */ /* 0x000fc80000000012 */
[----:B------:R-:W-:-:S07]  /*19d0*/  FFMA R35, R35, R35, R18 ;  /* 0x0000002323237223 */ /* 0x000fce0000000012 */
.L_x_113:
[----:B------:R-:W-:Y:S05]  /*19e0*/  @!P1 BRA `(.L_x_112) ;  /* 0x00000000009c9947 */ /* 0x000fea0003800000 */
[----:B------:R-:W-:Y:S02]  /*19f0*/  ISETP.GE.U32.AND P0, PT, R26, 0x4, PT ;  /* 0x000000041a00780c */ /* 0x000fe40003f06070 */
[----:B------:R-:W-:-:S04]  /*1a00*/  LOP3.LUT R7, R7, 0x3, RZ, 0xc0, !PT ;  /* 0x0000000307077812 */ /* 0x000fc800078ec0ff */
[----:B------:R-:W-:-:S07]  /*1a10*/  ISETP.NE.AND P1, PT, R7, RZ, PT ;  /* 0x000000ff0700720c */ /* 0x000fce0003f25270 */
[----:B------:R-:W-:Y:S06]  /*1a20*/  @!P0 BRA `(.L_x_114) ;  /* 0x0000000000588947 */ /* 0x000fec0003800000 */
[----:B------:R-:W2:Y:S01]  /*1a30*/  LDC.64 R8, c[0x0][0x380] ;  /* 0x0000e000ff087b82 */ /* 0x000ea20000000a00 */
[----:B------:R-:W-:-:S05]  /*1a40*/  IMAD R13, R11, R0, R10 ;  /* 0x000000000b0d7224 */ /* 0x000fca00078e020a */
[----:B------:R-:W-:-:S04]  /*1a50*/  IADD3 R17, PT, PT, R13, R0, RZ ;  /* 0x000000000d117210 */ /* 0x000fc80007ffe0ff */
[----:B------:R-:W-:Y:S01]  /*1a60*/  IADD3 R19, PT, PT, R17, R0, RZ ;  /* 0x0000000011137210 */ /* 0x000fe20007ffe0ff */
[----:B--2---:R-:W-:-:S04]  /*1a70*/  IMAD.WIDE.U32 R12, R13, 0x4, R8 ;  /* 0x000000040d0c7825 */ /* 0x004fc800078e0008 */
[--C-:B------:R-:W-:Y:S02]  /*1a80*/  IMAD.WIDE.U32 R14, R17, 0x4, R8.reuse ;  /* 0x00000004110e7825 */ /* 0x100fe400078e0008 */
[----:B------:R-:W1:Y:S02]  /*1a90*/  LDG.E R12, desc[UR6][R12.64] ;  /* 0x000000060c0c7981 */ /* 0x000e64000c1e1900 */
[C-C-:B------:R-:W-:Y:S01]  /*1aa0*/  IMAD.WIDE.U32 R16, R19.reuse, 0x4, R8.reuse ;  /* 0x0000000413107825 */ /* 0x140fe200078e0008 */
[----:B------:R-:W-:Y:S01]  /*1ab0*/  IADD3 R19, PT, PT, R19, R0, RZ ;  /* 0x0000000013137210 */ /* 0x000fe20007ffe0ff */
[----:B------:R-:W2:Y:S04]  /*1ac0*/  LDG.E R14, desc[UR6][R14.64] ;  /* 0x000000060e0e7981 */ /* 0x000ea8000c1e1900 */
[----:B------:R-:W-:Y:S01]  /*1ad0*/  IMAD.WIDE.U32 R8, R19, 0x4, R8 ;  /* 0x0000000413087825 */ /* 0x000fe200078e0008 */
[----:B------:R-:W3:Y:S05]  /*1ae0*/  LDG.E R16, desc[UR6][R16.64] ;  /* 0x0000000610107981 */ /* 0x000eea000c1e1900 */
[----:B------:R-:W4:Y:S01]  /*1af0*/  LDG.E R8, desc[UR6][R8.64] ;  /* 0x0000000608087981 */ /* 0x000f22000c1e1900 */
[----:B------:R-:W-:-:S02]  /*1b00*/  VIADD R11, R11, 0x4 ;  /* 0x000000040b0b7836 */ /* 0x000fc40000000000 */
[----:B-1----:R-:W-:-:S04]  /*1b10*/  FADD R10, -R5, R12 ;  /* 0x0000000c050a7221 */ /* 0x002fc80000000100 */
[----:B------:R-:W-:Y:S01]  /*1b20*/  FFMA R10, R10, R10, R35 ;  /* 0x0000000a0a0a7223 */ /* 0x000fe20000000023 */
[----:B--2---:R-:W-:-:S04]  /*1b30*/  FADD R19, -R5, R14 ;  /* 0x0000000e05137221 */ /* 0x004fc80000000100 */
[----:B------:R-:W-:Y:S01]  /*1b40*/  FFMA R10, R19, R19, R10 ;  /* 0x00000013130a7223 */ /* 0x000fe2000000000a */
[----:B---3--:R-:W-:-:S04]  /*1b50*/  FADD R13, -R5, R16 ;  /* 0x00000010050d7221 */ /* 0x008fc80000000100 */
[----:B------:R-:W-:Y:S01]  /*1b60*/  FFMA R10, R13, R13, R10 ;  /* 0x0000000d0d0a7223 */ /* 0x000fe2000000000a */
[----:B----4-:R-:W-:-:S04]  /*1b70*/  FADD R35, -R5, R8 ;  /* 0x0000000805237221 */ /* 0x010fc80000000100 */
[----:B------:R-:W-:-:S07]  /*1b80*/  FFMA R35, R35, R35, R10 ;  /* 0x0000002323237223 */ /* 0x000fce000000000a */
.L_x_114:
[----:B------:R-:W-:Y:S05]  /*1b90*/  @!P1 BRA `(.L_x_112) ;  /* 0x0000000000309947 */ /* 0x000fea0003800000 */
[----:B------:R-:W2:Y:S01]  /*1ba0*/  LDC.64 R8, c[0x0][0x380] ;  /* 0x0000e000ff087b82 */ /* 0x000ea20000000a00 */
[----:B------:R-:W-:Y:S01]  /*1bb0*/  IMAD R11, R0, R11, R3 ;  /* 0x0000000b000b7224 */ /* 0x000fe200078e0203 */
[----:B------:R-:W-:-:S03]  /*1bc0*/  IADD3 R10, PT, PT, -R7, RZ, RZ ;  /* 0x000000ff070a7210 */ /* 0x000fc60007ffe1ff */
[----:B------:R-:W-:-:S07]  /*1bd0*/  IMAD R11, R6, UR8, R11 ;  /* 0x00000008060b7c24 */ /* 0x000fce000f8e020b */
.L_x_115:
[----:B--2---:R-:W-:-:S06]  /*1be0*/  IMAD.WIDE.U32 R6, R11, 0x4, R8 ;  /* 0x000000040b067825 */ /* 0x004fcc00078e0008 */
[----:B------:R-:W1:Y:S01]  /*1bf0*/  LDG.E R6, desc[UR6][R6.64] ;  /* 0x0000000606067981 */ /* 0x000e62000c1e1900 */
[----:B------:R-:W-:Y:S02]  /*1c00*/  IADD3 R10, PT, PT, R10, 0x1, RZ ;  /* 0x000000010a0a7810 */ /* 0x000fe40007ffe0ff */
[----:B------:R-:W-:Y:S02]  /*1c10*/  IADD3 R11, PT, PT, R0, R11, RZ ;  /* 0x0000000b000b7210 */ /* 0x000fe40007ffe0ff */
[----:B------:R-:W-:Y:S01]  /*1c20*/  ISETP.NE.AND P0, PT, R10, RZ, PT ;  /* 0x000000ff0a00720c */ /* 0x000fe20003f05270 */
[----:B-1----:R-:W-:-:S04]  /*1c30*/  FADD R12, -R5, R6 ;  /* 0x00000006050c7221 */ /* 0x002fc80000000100 */
[----:B------:R-:W-:-:S08]  /*1c40*/  FFMA R35, R12, R12, R35 ;  /* 0x0000000c0c237223 */ /* 0x000fd00000000023 */
[----:B------:R-:W-:Y:S05]  /*1c50*/  @P0 BRA `(.L_x_115) ;  /* 0xfffffffc00e00947 */ /* 0x000fea000383ffff */
.L_x_112:
[----:B------:R2:W-:Y:S02]  /*1c60*/  STS [R4], R35 ;  /* 0x0000002304007388 */ /* 0x0005e40000000800 */
.L_x_109:
[----:B------:R-:W-:Y:S02]  /*1c70*/  ISETP.GE.U32.AND P1, PT, R0, 0x2, PT ;  /* 0x000000020000780c */ /* 0x000fe40003f26070 */
[----:B------:R-:W-:-:S11]  /*1c80*/  ISETP.NE.AND P0, PT, R3, RZ, PT ;  /* 0x000000ff0300720c */ /* 0x000fd60003f05270 */
[----:B------:R-:W-:Y:S05]  /*1c90*/  @!P1 BRA `(.L_x_116) ;  /* 0x0000000000309947 */ /* 0x000fea0003800000 */
[----:B-1----:R-:W-:-:S07]  /*1ca0*/  MOV R5, R0 ;  /* 0x0000000000057202 */ /* 0x002fce0000000f00 */
.L_x_117:
        /* <DEDUP_REMOVED lines=10> */
[----:B---3--:R-:W-:Y:S05]  /*1d50*/  @P1 BRA `(.L_x_117) ;  /* 0xfffffffc00d41947 */ /* 0x008fea000383ffff */
.L_x_116:
[----:B------:R-:W-:Y:S04]  /*1d60*/  BSSY.RECONVERGENT B0, `(.L_x_118) ;  /* 0x0000044000007945 */ /* 0x000fe80003800200 */
[----:B------:R-:W-:Y:S05]  /*1d70*/  @P0 BRA `(.L_x_119) ;  /* 0x0000000400080947 */ /* 0x000fea0003800000 */
[----:B------:R-:W3:Y:S01]  /*1d80*/  S2UR UR5, SR_CgaCtaId ;  /* 0x00000000000579c3 */ /* 0x000ee20000008800 */
[----:B------:R-:W-:Y:S02]  /*1d90*/  UMOV UR4, 0x400 ;  /* 0x0000040000047882 */ /* 0x000fe40000000000 */
[----:B---3--:R-:W-:Y:S01]  /*1da0*/  ULEA UR4, UR5, UR4, 0x18 ;  /* 0x0000000405047291 */ /* 0x008fe2000f8ec0ff */
[----:B------:R-:W3:Y:S08]  /*1db0*/  LDCU UR5, c[0x0][0x390] ;  /* 0x00007200ff0577ac */ /* 0x000ef00008000800 */
[----:B-1----:R-:W1:Y:S01]  /*1dc0*/  LDS R5, [UR4] ;  /* 0x00000004ff057984 */ /* 0x002e620008000800 */
[----:B---3--:R-:W-:-:S04]  /*1dd0*/  I2FP.F32.S32 R8, UR5 ;  /* 0x0000000500087c45 */ /* 0x008fc80008201400 */
[----:B------:R-:W0:Y:S02]  /*1de0*/  MUFU.RCP R7, R8 ;  /* 0x0000000800077308 */ /* 0x000e240000001000 */
[----:B0-2---:R-:W-:-:S04]  /*1df0*/  FFMA R4, -R8, R7, 1 ;  /* 0x3f80000008047423 */ /* 0x005fc80000000107 */
[----:B------:R-:W-:Y:S02]  /*1e00*/  FFMA R4, R7, R4, R7 ;  /* 0x0000000407047223 */ /* 0x000fe40000000007 */
[----:B-1----:R-:W0:Y:S02]  /*1e10*/  FCHK P0, R5, R8 ;  /* 0x0000000805007302 */ /* 0x002e240000000000 */
[----:B------:R-:W-:-:S04]  /*1e20*/  FFMA R6, R4, R5, RZ ;  /* 0x0000000504067223 */ /* 0x000fc800000000ff */
[----:B------:R-:W-:-:S04]  /*1e30*/  FFMA R7, -R8, R6, R5 ;  /* 0x0000000608077223 */ /* 0x000fc80000000105 */
[----:B------:R-:W-:Y:S01]  /*1e40*/  FFMA R14, R4, R7, R6 ;  /* 0x00000007040e7223 */ /* 0x000fe20000000006 */
[----:B0-----:R-:W-:Y:S06]  /*1e50*/  @!P0 BRA `(.L_x_120) ;  /* 0x0000000000108947 */ /* 0x001fec0003800000 */
[----:B------:R-:W-:Y:S02]  /*1e60*/  MOV R6, R8 ;  /* 0x0000000800067202 */ /* 0x000fe40000000f00 */
[----:B------:R-:W-:-:S07]  /*1e70*/  MOV R8, 0x1e90 ;  /* 0x00001e9000087802 */ /* 0x000fce0000000f00 */
[----:B------:R-:W-:Y:S05]  /*1e80*/  CALL.REL.NOINC `($__internal_5_$__cuda_sm3x_div_rn_noftz_f32_slowpath) ;  /* 0x0000000c00d87944 */ /* 0x000fea0003c00000 */
[----:B------:R-:W-:-:S07]  /*1e90*/  MOV R14, R10 ;  /* 0x0000000a000e7202 */ /* 0x000fce0000000f00 */
.L_x_120:
[----:B------:R-:W0:Y:S01]  /*1ea0*/  F2F.F64.F32 R4, R14 ;  /* 0x0000000e00047310 */ /* 0x000e220000201800 */
[----:B------:R-:W-:Y:S01]  /*1eb0*/  UMOV UR4, 0x88e368f1 ;  /* 0x88e368f100047882 */ /* 0x000fe20000000000 */
[----:B------:R-:W-:Y:S01]  /*1ec0*/  UMOV UR5, 0x3ee4f8b5 ;  /* 0x3ee4f8b500057882 */ /* 0x000fe20000000000 */
[----:B------:R-:W-:Y:S01]  /*1ed0*/  HFMA2 R9, -RZ, RZ, 1.9609375, 0 ;  /* 0x3fd80000ff097431 */ /* 0x000fe200000001ff */
[----:B------:R-:W-:Y:S01]  /*1ee0*/  MOV R8, 0x0 ;  /* 0x0000000000087802 */ /* 0x000fe20000000f00 */
[----:B------:R-:W-:Y:S01]  /*1ef0*/  BSSY.RECONVERGENT B1, `(.L_x_121) ;  /* 0x0000014000017945 */ /* 0x000fe20003800200 */
[----:B0-----:R-:W-:-:S06]  /*1f00*/  DADD R10, R4, UR4 ;  /* 0x00000004040a7e29 */ /* 0x001fcc0008000000 */
[----:B------:R-:W0:Y:S04]  /*1f10*/  MUFU.RSQ64H R7, R11 ;  /* 0x0000000b00077308 */ /* 0x000e280000001c00 */
[----:B------:R-:W-:-:S05]  /*1f20*/  VIADD R6, R11, 0xfcb00000 ;  /* 0xfcb000000b067836 */ /* 0x000fca0000000000 */
[----:B------:R-:W-:Y:S01]  /*1f30*/  ISETP.GE.U32.AND P0, PT, R6, 0x7ca00000, PT ;  /* 0x7ca000000600780c */ /* 0x000fe20003f06070 */
[----:B0-----:R-:W-:-:S08]  /*1f40*/  DMUL R4, R6, R6 ;  /* 0x0000000606047228 */ /* 0x001fd00000000000 */
[----:B------:R-:W-:-:S08]  /*1f50*/  DFMA R4, R10, -R4, 1 ;  /* 0x3ff000000a04742b */ /* 0x000fd00000000804 */
[----:B------:R-:W-:Y:S02]  /*1f60*/  DFMA R8, R4, R8, 0.5 ;  /* 0x3fe000000408742b */ /* 0x000fe40000000008 */
[----:B------:R-:W-:-:S08]  /*1f70*/  DMUL R4, R6, R4 ;  /* 0x0000000406047228 */ /* 0x000fd00000000000 */
[----:B------:R-:W-:-:S08]  /*1f80*/  DFMA R12, R8, R4, R6 ;  /* 0x00000004080c722b */ /* 0x000fd00000000006 */
[----:B------:R-:W-:Y:S02]  /*1f90*/  DMUL R14, R10, R12 ;  /* 0x0000000c0a0e7228 */ /* 0x000fe40000000000 */
[----:B------:R-:W-:Y:S02]  /*1fa0*/  IADD3 R9, PT, PT, R13, -0x100000, RZ ;  /* 0xfff000000d097810 */ /* 0x000fe40007ffe0ff */
[----:B------:R-:W-:-:S04]  /*1fb0*/  MOV R8, R12 ;  /* 0x0000000c00087202 */ /* 0x000fc80000000f00 */
[----:B------:R-:W-:-:S08]  /*1fc0*/  DFMA R16, R14, -R14, R10 ;  /* 0x8000000e0e10722b */ /* 0x000fd0000000000a */
[----:B------:R-:W-:Y:S01]  /*1fd0*/  DFMA R4, R16, R8, R14 ;  /* 0x000000081004722b */ /* 0x000fe2000000000e */
[----:B------:R-:W-:Y:S10]  /*1fe0*/  @!P0 BRA `(.L_x_122) ;  /* 0x0000000000108947 */ /* 0x000ff40003800000 */
[----:B------:R-:W-:-:S07]  /*1ff0*/  MOV R4, 0x2010 ;  /* 0x0000201000047802 */ /* 0x000fce0000000f00 */
[----:B------:R-:W-:Y:S05]  /*2000*/  CALL.REL.NOINC `($__internal_4_$__cuda_sm20_dsqrt_rn_f64_mediumpath_v1) ;  /* 0x0000000800c87944 */ /* 0x000fea0003c00000 */
[----:B------:R-:W-:Y:S02]  /*2010*/  MOV R4, R6 ;  /* 0x0000000600047202 */ /* 0x000fe40000000f00 */
[----:B------:R-:W-:-:S07]  /*2020*/  MOV R5, R7 ;  /* 0x0000000700057202 */ /* 0x000fce0000000f00 */
.L_x_122:
[----:B------:R-:W-:Y:S05]  /*2030*/  BSYNC.RECONVERGENT B1 ;  /* 0x0000000000017941 */ /* 0x000fea0003800200 */
.L_x_121:
[----:B------:R-:W0:Y:S01]  /*2040*/  MUFU.RCP64H R7, R5 ;  /* 0x0000000500077308 */ /* 0x000e220000001800 */
[----:B------:R-:W-:Y:S01]  /*2050*/  IADD3 R6, PT, PT, R5, 0x300402, RZ ;  /* 0x0030040205067810 */ /* 0x000fe20007ffe0ff */
[----:B------:R-:W-:Y:S03]  /*2060*/  BSSY.RECONVERGENT B1, `(.L_x_123) ;  /* 0x000000e000017945 */ /* 0x000fe60003800200 */
[----:B------:R-:W-:Y:S02]  /*2070*/  FSETP.GEU.AND P0, PT, |R6|, 5.8789094863358348022e-39, PT ;  /* 0x004004020600780b */ /* 0x000fe40003f0e200 */
[----:B0-----:R-:W-:-:S08]  /*2080*/  DFMA R8, R6, -R4, 1 ;  /* 0x3ff000000608742b */ /* 0x001fd00000000804 */
[----:B------:R-:W-:-:S08]  /*2090*/  DFMA R8, R8, R8, R8 ;  /* 0x000000080808722b */ /* 0x000fd00000000008 */
[----:B------:R-:W-:-:S08]  /*20a0*/  DFMA R8, R6, R8, R6 ;  /* 0x000000080608722b */ /* 0x000fd00000000006 */
[----:B------:R-:W-:-:S08]  /*20b0*/  DFMA R10, R8, -R4, 1 ;  /* 0x3ff00000080a742b */ /* 0x000fd00000000804 */
[----:B------:R-:W-:Y:S01]  /*20c0*/  DFMA R8, R8, R10, R8 ;  /* 0x0000000a0808722b */ /* 0x000fe20000000008 */
[----:B------:R-:W-:Y:S10]  /*20d0*/  @P0 BRA `(.L_x_124) ;  /* 0x0000000000180947 */ /* 0x000ff40003800000 */
[----:B------:R-:W-:Y:S02]  /*20e0*/  LOP3.LUT R6, R5, 0x7fffffff, RZ, 0xc0, !PT ;  /* 0x7fffffff05067812 */ /* 0x000fe400078ec0ff */
[----:B------:R-:W-:Y:S02]  /*20f0*/  MOV R12, R4 ;  /* 0x00000004000c7202 */ /* 0x000fe40000000f00 */
[----:B------:R-:W-:Y:S01]  /*2100*/  MOV R13, R5 ;  /* 0x00000005000d7202 */ /* 0x000fe20000000f00 */
[----:B------:R-:W-:Y:S01]  /*2110*/  VIADD R5, R6, 0xfff00000 ;  /* 0xfff0000006057836 */ /* 0x000fe20000000000 */
[----:B------:R-:W-:-:S07]  /*2120*/  MOV R4, 0x2140 ;  /* 0x0000214000047802 */ /* 0x000fce0000000f00 */
[----:B------:R-:W-:Y:S05]  /*2130*/  CALL.REL.NOINC `($__internal_3_$__cuda_sm20_dblrcp_rn_slowpath_v3) ;  /* 0x0000000400d47944 */ /* 0x000fea0003c00000 */
.L_x_124:
[----:B------:R-:W-:Y:S05]  /*2140*/  BSYNC.RECONVERGENT B1 ;  /* 0x0000000000017941 */ /* 0x000fea0003800200 */
.L_x_123:
[----:B------:R-:W0:Y:S01]  /*2150*/  S2UR UR5, SR_CgaCtaId ;  /* 0x00000000000579c3 */ /* 0x000e220000008800 */
[----:B------:R-:W1:Y:S01]  /*2160*/  F2F.F32.F64 R8, R8 ;  /* 0x0000000800087310 */ /* 0x000e620000301000 */
[----:B------:R-:W-:Y:S02]  /*2170*/  UMOV UR4, 0x400 ;  /* 0x0000040000047882 */ /* 0x000fe40000000000 */
[----:B0-----:R-:W-:-:S09]  /*2180*/  ULEA UR4, UR5, UR4, 0x18 ;  /* 0x0000000405047291 */ /* 0x001fd2000f8ec0ff */
[----:B-1----:R3:W-:Y:S03]  /*2190*/  STS [UR4], R8 ;  /* 0x00000008ff007988 */ /* 0x0027e60008000804 */
.L_x_119:
[----:B------:R-:W-:Y:S05]  /*21a0*/  BSYNC.RECONVERGENT B0 ;  /* 0x0000000000007941 */ /* 0x000fea0003800200 */
.L_x_118:
[----:B------:R-:W4:Y:S01]  /*21b0*/  LDCU UR8, c[0x0][0x390] ;  /* 0x00007200ff0877ac */ /* 0x000f220008000800 */
[----:B------:R-:W-:Y:S01]  /*21c0*/  BAR.SYNC.DEFER_BLOCKING 0x0 ;  /* 0x0000000000007b1d */ /* 0x000fe20000010000 */
[----:B----4-:R-:W-:-:S13]  /*21d0*/  ISETP.GT.U32.AND P0, PT, R0, UR8, PT ;  /* 0x0000000800007c0c */ /* 0x010fda000bf04070 */
[----:B------:R-:W-:Y:S05]  /*21e0*/  @P0 EXIT ;  /* 0x000000000000094d */ /* 0x000fea0003800000 */
[----:B------:R-:W4:Y:S01]  /*21f0*/  S2UR UR5, SR_CgaCtaId ;  /* 0x00000000000579c3 */ /* 0x000f220000008800 */
[C---:B---3--:R-:W-:Y:S01]  /*2200*/  VIMNMX.U32 R8, PT, PT, R2.reuse, 0x1, !PT ;  /* 0x0000000102087848 */ /* 0x048fe20007fe0000 */
[----:B------:R-:W-:Y:S01]  /*2210*/  UMOV UR4, 0x400 ;  /* 0x0000040000047882 */ /* 0x000fe20000000000 */
[----:B------:R-:W-:Y:S02]  /*2220*/  ISETP.GE.U32.AND P0, PT, R2, 0x4, PT ;  /* 0x000000040200780c */ /* 0x000fe40003f06070 */
[----:B------:R-:W3:Y:S01]  /*2230*/  S2R R2, SR_CTAID.X ;  /* 0x0000000000027919 */ /* 0x000ee20000002500 */
[----:B0-2---:R-:W-:Y:S02]  /*2240*/  LOP3.LUT R4, R8, 0x3, RZ, 0xc0, !PT ;  /* 0x0000000308047812 */ /* 0x005fe400078ec0ff */
[----:B-1----:R-:W-:Y:S02]  /*2250*/  MOV R5, RZ ;  /* 0x000000ff00057202 */ /* 0x002fe40000000f00 */
[----:B------:R-:W-:Y:S01]  /*2260*/  ISETP.NE.AND P1, PT, R4, RZ, PT ;  /* 0x000000ff0400720c */ /* 0x000fe20003f25270 */
[----:B----4-:R-:W-:-:S09]  /*2270*/  ULEA UR4, UR5, UR4, 0x18 ;  /* 0x0000000405047291 */ /* 0x010fd2000f8ec0ff */
[----:B------:R-:W0:Y:S04]  /*2280*/  LDS R6, [UR4+0x80] ;  /* 0x00008004ff067984 */ /* 0x000e280008000800 */
[----:B------:R-:W1:Y:S01]  /*2290*/  LDS R7, [UR4] ;  /* 0x00000004ff077984 */ /* 0x000e620008000800 */
[----:B---3--:R-:W-:Y:S05]  /*22a0*/  @!P0 BRA `(.L_x_125) ;  /* 0x0000000400148947 */ /* 0x008fea0003800000 */
[----:B------:R-:W-:Y:S01]  /*22b0*/  IADD3 R11, PT, PT, R3, R0, RZ ;  /* 0x00000000030b7210 */ /* 0x000fe20007ffe0ff */
[--C-:B------:R-:W-:Y:S01]  /*22c0*/  IMAD R12, R2, UR8, R3.reuse ;  /* 0x00000008020c7c24 */ /* 0x100fe2000f8e0203 */
[----:B------:R-:W-:Y:S01]  /*22d0*/  LOP3.LUT R5, R8, 0xfffffffc, RZ, 0xc0, !PT ;  /* 0xfffffffc08057812 */ /* 0x000fe200078ec0ff */
[C---:B------:R-:W-:Y:S01]  /*22e0*/  IMAD R13, R0.reuse, 0x3, R3 ;  /* 0x00000003000d7824 */ /* 0x040fe200078e0203 */
[-C--:B------:R-:W-:Y:S01]  /*22f0*/  LEA R9, R0, R3.reuse, 0x1 ;  /* 0x0000000300097211 */ /* 0x080fe200078e08ff */
[----:B------:R-:W-:Y:S01]  /*2300*/  IMAD R17, R2, UR8, R11 ;  /* 0x0000000802117c24 */ /* 0x000fe2000f8e020b */
[----:B------:R-:W-:Y:S01]  /*2310*/  MOV R15, R3 ;  /* 0x00000003000f7202 */ /* 0x000fe20000000f00 */
[C---:B------:R-:W-:Y:S01]  /*2320*/  IMAD R10, R0.reuse, 0x3, R12 ;  /* 0x00000003000a7824 */ /* 0x040fe200078e020c */
[----:B------:R-:W-:Y:S02]  /*2330*/  LEA R8, R0, R12, 0x1 ;  /* 0x0000000c00087211 */ /* 0x000fe400078e08ff */
[----:B------:R-:W-:-:S07]  /*2340*/  IADD3 R14, PT, PT, -R5, RZ, RZ ;  /* 0x000000ff050e7210 */ /* 0x000fce0007ffe1ff */
.L_x_126:
[----:B--2---:R-:W2:Y:S08]  /*2350*/  LDC.64 R24, c[0x0][0x380] ;  /* 0x0000e000ff187b82 */ /* 0x004eb00000000a00 */
[----:B------:R-:W3:Y:S08]  /*2360*/  LDC.64 R18, c[0x0][0x398] ;  /* 0x0000e600ff127b82 */ /* 0x000ef00000000a00 */
[----:B------:R-:W4:Y:S01]  /*2370*/  LDC.64 R22, c[0x0][0x3a0] ;  /* 0x0000e800ff167b82 */ /* 0x000f220000000a00 */
[----:B--2---:R-:W-:-:S07]  /*2380*/  IMAD.WIDE.U32 R26, R12, 0x4, R24 ;  /* 0x000000040c1a7825 */ /* 0x004fce00078e0018 */
[----:B------:R-:W2:Y:S01]  /*2390*/  LDC.64 R20, c[0x0][0x388] ;  /* 0x0000e200ff147b82 */ /* 0x000ea20000000a00 */
[----:B------:R-:W0:Y:S01]  /*23a0*/  LDG.E R27, desc[UR6][R26.64] ;  /* 0x000000061a1b7981 */ /* 0x000e22000c1e1900 */
[----:B---3--:R-:W-:-:S06]  /*23b0*/  IMAD.WIDE.U32 R28, R15, 0x4, R18 ;  /* 0x000000040f1c7825 */ /* 0x008fcc00078e0012 */
[----:B------:R-:W3:Y:S01]  /*23c0*/  LDG.E R29, desc[UR6][R28.64] ;  /* 0x000000061c1d7981 */ /* 0x000ee2000c1e1900 */
[----:B----4-:R-:W-:-:S06]  /*23d0*/  IMAD.WIDE.U32 R30, R15, 0x4, R22 ;  /* 0x000000040f1e7825 */ /* 0x010fcc00078e0016 */
[----:B------:R-:W3:Y:S01]  /*23e0*/  LDG.E R31, desc[UR6][R30.64] ;  /* 0x000000061e1f7981 */ /* 0x000ee2000c1e1900 */
[----:B------:R-:W-:-:S04]  /*23f0*/  IMAD.WIDE.U32 R34, R17, 0x4, R24 ;  /* 0x0000000411227825 */ /* 0x000fc800078e0018 */
[----:B--2---:R-:W-:-:S04]  /*2400*/  IMAD.WIDE.U32 R36, R12, 0x4, R20 ;  /* 0x000000040c247825 */ /* 0x004fc800078e0014 */
[----:B0-----:R-:W-:-:S04]  /*2410*/  FADD R16, -R6, R27 ;  /* 0x0000001b06107221 */ /* 0x001fc80000000100 */
[----:B-1----:R-:W-:Y:S01]  /*2420*/  FMUL R16, R7, R16 ;  /* 0x0000001007107220 */ /* 0x002fe20000400000 */
[----:B------:R-:W-:-:S04]  /*2430*/  IMAD.WIDE.U32 R26, R11, 0x4, R18 ;  /* 0x000000040b1a7825 */ /* 0x000fc800078e0012 */
[----:B---3--:R-:W-:Y:S01]  /*2440*/  FFMA R16, R16, R29, R31 ;  /* 0x0000001d10107223 */ /* 0x008fe2000000001f */
[----:B------:R-:W-:-:S04]  /*2450*/  IMAD.WIDE.U32 R28, R11, 0x4, R22 ;  /* 0x000000040b1c7825 */ /* 0x000fc800078e0016 */
[----:B------:R0:W-:Y:S04]  /*2460*/  STG.E desc[UR6][R36.64], R16 ;  /* 0x0000001024007986 */ /* 0x0001e8000c101906 */
[----:B------:R-:W2:Y:S04]  /*2470*/  LDG.E R35, desc[UR6][R34.64] ;  /* 0x0000000622237981 */ /* 0x000ea8000c1e1900 */
[----:B------:R-:W3:Y:S04]  /*2480*/  LDG.E R27, desc[UR6][R26.64] ;  /* 0x000000061a1b7981 */ /* 0x000ee8000c1e1900 */
[----:B------:R-:W3:Y:S01]  /*2490*/  LDG.E R29, desc[UR6][R28.64] ;  /* 0x000000061c1d7981 */ /* 0x000ee2000c1e1900 */
[----:B0-----:R-:W-:-:S04]  /*24a0*/  IMAD.WIDE.U32 R36, R9, 0x4, R22 ;  /* 0x0000000409247825 */ /* 0x001fc800078e0016 */
[----:B--2---:R-:W-:-:S04]  /*24b0*/  FADD R30, -R6, R35 ;  /* 0x00000023061e7221 */ /* 0x004fc80000000100 */
[----:B------:R-:W-:Y:S01]  /*24c0*/  FMUL R32, R7, R30 ;  /* 0x0000001e07207220 */ /* 0x000fe20000400000 */
[----:B------:R-:W-:-:S04]  /*24d0*/  IMAD.WIDE.U32 R30, R17, 0x4, R20 ;  /* 0x00000004111e7825 */ /* 0x000fc800078e0014 */
[----:B---3--:R-:W-:Y:S01]  /*24e0*/  FFMA R29, R32, R27, R29 ;  /* 0x0000001b201d7223 */ /* 0x008fe2000000001d */
[----:B------:R-:W-:-:S04]  /*24f0*/  IMAD.WIDE.U32 R32, R8, 0x4, R24 ;  /* 0x0000000408207825 */ /* 0x000fc800078e0018 */
[----:B------:R0:W-:Y:S01]  /*2500*/  STG.E desc[UR6][R30.64], R29 ;  /* 0x0000001d1e007986 */ /* 0x0001e2000c101906 */
[----:B------:R-:W-:-:S03]  /*2510*/  IMAD.WIDE.U32 R34, R9, 0x4, R18 ;  /* 0x0000000409227825 */ /* 0x000fc600078e0012 */
[----:B------:R-:W2:Y:S04]  /*2520*/  LDG.E R33, desc[UR6][R32.64] ;  /* 0x0000000620217981 */ /* 0x000ea8000c1e1900 */
[----:B------:R-:W3:Y:S04]  /*2530*/  LDG.E R35, desc[UR6][R34.64] ;  /* 0x0000000622237981 */ /* 0x000ee8000c1e1900 */
[----:B------:R-:W3:Y:S01]  /*2540*/  LDG.E R37, desc[UR6][R36.64] ;  /* 0x0000000624257981 */ /* 0x000ee2000c1e1900 */
[----:B------:R-:W-:-:S04]  /*2550*/  IMAD.WIDE.U32 R26, R8, 0x4, R20 ;  /* 0x00000004081a7825 */ /* 0x000fc800078e0014 */
[----:B------:R-:W-:-:S04]  /*2560*/  IMAD.WIDE.U32 R24, R10, 0x4, R24 ;  /* 0x000000040a187825 */ /* 0x000fc800078e0018 */
[----:B------:R-:W-:-:S04]  /*2570*/  IMAD.WIDE.U32 R18, R13, 0x4, R18 ;  /* 0x000000040d127825 */ /* 0x000fc800078e0012 */
[----:B------:R-:W-:-:S04]  /*2580*/  IMAD.WIDE.U32 R22, R13, 0x4, R22 ;  /* 0x000000040d167825 */ /* 0x000fc800078e0016 */
[----:B--2---:R-:W-:-:S04]  /*2590*/  FADD R16, -R6, R33 ;  /* 0x0000002106107221 */ /* 0x004fc80000000100 */
[----:B------:R-:W-:-:S04]  /*25a0*/  FMUL R16, R7, R16 ;  /* 0x0000001007107220 */ /* 0x000fc80000400000 */
[----:B---3--:R-:W-:-:S05]  /*25b0*/  FFMA R16, R16, R35, R37 ;  /* 0x0000002310107223 */ /* 0x008fca0000000025 */
[----:B------:R2:W-:Y:S04]  /*25c0*/  STG.E desc[UR6][R26.64], R16 ;  /* 0x000000101a007986 */ /* 0x0005e8000c101906 */
[----:B------:R-:W3:Y:S04]  /*25d0*/  LDG.E R25, desc[UR6][R24.64] ;  /* 0x0000000618197981 */ /* 0x000ee8000c1e1900 */
[----:B------:R-:W0:Y:S04]  /*25e0*/  LDG.E R19, desc[UR6][R18.64] ;  /* 0x0000000612137981 */ /* 0x000e28000c1e1900 */
[----:B------:R-:W0:Y:S01]  /*25f0*/  LDG.E R23, desc[UR6][R22.64] ;  /* 0x0000000616177981 */ /* 0x000e22000c1e1900 */
[----:B------:R-:W-:Y:S01]  /*2600*/  IMAD.WIDE.U32 R20, R10, 0x4, R20 ;  /* 0x000000040a147825 */ /* 0x000fe200078e0014 */
[----:B------:R-:W-:-:S04]  /*2610*/  IADD3 R14, PT, PT, R14, 0x4, RZ ;  /* 0x000000040e0e7810 */ /* 0x000fc80007ffe0ff */
[----:B------:R-:W-:Y:S01]  /*2620*/  ISETP.NE.AND P0, PT, R14, RZ, PT ;  /* 0x000000ff0e00720c */ /* 0x000fe20003f05270 */
[C---:B------:R-:W-:Y:S01]  /*2630*/  IMAD R13, R0.reuse, 0x4, R13 ;  /* 0x00000004000d7824 */ /* 0x040fe200078e020d */
[C---:B------:R-:W-:Y:S02]  /*2640*/  LEA R11, R0.reuse, R11, 0x2 ;  /* 0x0000000b000b7211 */ /* 0x040fe400078e10ff */
[C---:B------:R-:W-:Y:S02]  /*2650*/  LEA R9, R0.reuse, R9, 0x2 ;  /* 0x0000000900097211 */ /* 0x040fe400078e10ff */
[C---:B------:R-:W-:Y:S02]  /*2660*/  LEA R15, R0.reuse, R15, 0x2 ;  /* 0x0000000f000f7211 */ /* 0x040fe400078e10ff */
[C---:B------:R-:W-:Y:S02]  /*2670*/  LEA R17, R0.reuse, R17, 0x2 ;  /* 0x0000001100117211 */ /* 0x040fe400078e10ff */
[----:B------:R-:W-:-:S02]  /*2680*/  LEA R8, R0, R8, 0x2 ;  /* 0x0000000800087211 */ /* 0x000fc400078e10ff */
[C---:B------:R-:W-:Y:S02]  /*2690*/  LEA R10, R0.reuse, R10, 0x2 ;  /* 0x0000000a000a7211 */ /* 0x040fe400078e10ff */
[----:B------:R-:W-:Y:S01]  /*26a0*/  LEA R12, R0, R12, 0x2 ;  /* 0x0000000c000c7211 */ /* 0x000fe200078e10ff */
[----:B---3--:R-:W-:-:S04]  /*26b0*/  FADD R28, -R6, R25 ;  /* 0x00000019061c7221 */ /* 0x008fc80000000100 */
[----:B------:R-:W-:-:S04]  /*26c0*/  FMUL R28, R7, R28 ;  /* 0x0000001c071c7220 */ /* 0x000fc80000400000 */
[----:B0-----:R-:W-:-:S05]  /*26d0*/  FFMA R29, R28, R19, R23 ;  /* 0x000000131c1d7223 */ /* 0x001fca0000000017 */
[----:B------:R2:W-:Y:S01]  /*26e0*/  STG.E desc[UR6][R20.64], R29 ;  /* 0x0000001d14007986 */ /* 0x0005e2000c101906 */
[----:B------:R-:W-:Y:S05]  /*26f0*/  @P0 BRA `(.L_x_126) ;  /* 0xfffffffc00140947 */ /* 0x000fea000383ffff */
.L_x_125:
[----:B------:R-:W-:Y:S05]  /*2700*/  @!P1 EXIT ;  /* 0x000000000000994d */ /* 0x000fea0003800000 */
[----:B------:R-:W3:Y:S01]  /*2710*/  LDC.64 R8, c[0x0][0x398] ;  /* 0x0000e600ff087b82 */ /* 0x000ee20000000a00 */
[----:B--2---:R-:W-:Y:S01]  /*2720*/  IMAD R21, R0, R5, R3 ;  /* 0x0000000500157224 */ /* 0x004fe200078e0203 */
[----:B------:R-:W-:-:S03]  /*2730*/  IADD3 R20, PT, PT, -R4, RZ, RZ ;  /* 0x000000ff04147210 */ /* 0x000fc60007ffe1ff */
[----:B------:R-:W-:-:S03]  /*2740*/  IMAD R23, R2, UR8, R21 ;  /* 0x0000000802177c24 */ /* 0x000fc6000f8e0215 */
[----:B------:R-:W2:Y:S08]  /*2750*/  LDC.64 R10, c[0x0][0x3a0] ;  /* 0x0000e800ff0a7b82 */ /* 0x000eb00000000a00 */
[----:B------:R-:W4:Y:S08]  /*2760*/  LDC.64 R12, c[0x0][0x380] ;  /* 0x0000e000ff0c7b82 */ /* 0x000f300000000a00 */
[----:B------:R-:W0:Y:S02]  /*2770*/  LDC.64 R14, c[0x0][0x388] ;  /* 0x0000e200ff0e7b82 */ /* 0x000e240000000a00 */
.L_x_127:
[----:B----4-:R-:W-:-:S04]  /*2780*/  IMAD.WIDE.U32 R2, R23, 0x4, R12 ;  /* 0x0000000417027825 */ /* 0x010fc800078e000c */
[C---:B---3--:R-:W-:Y:S02]  /*2790*/  IMAD.WIDE.U32 R4, R21.reuse, 0x4, R8 ;  /* 0x0000000415047825 */ /* 0x048fe400078e0008 */
[----:B0-----:R-:W0:Y:S02]  /*27a0*/  LDG.E R3, desc[UR6][R2.64] ;  /* 0x0000000602037981 */ /* 0x001e24000c1e1900 */
[----:B--2---:R-:W-:Y:S02]  /*27b0*/  IMAD.WIDE.U32 R16, R21, 0x4, R10 ;  /* 0x0000000415107825 */ /* 0x004fe400078e000a */
[----:B------:R-:W2:Y:S04]  /*27c0*/  LDG.E R5, desc[UR6][R4.64] ;  /* 0x0000000604057981 */ /* 0x000ea8000c1e1900 */
[----:B------:R-:W2:Y:S01]  /*27d0*/  LDG.E R17, desc[UR6][R16.64] ;  /* 0x0000000610117981 */ /* 0x000ea2000c1e1900 */
[----:B------:R-:W-:-:S02]  /*27e0*/  IADD3 R20, PT, PT, R20, 0x1, RZ ;  /* 0x0000000114147810 */ /* 0x000fc40007ffe0ff */
[----:B------:R-:W-:Y:S02]  /*27f0*/  IADD3 R21, PT, PT, R0, R21, RZ ;  /* 0x0000001500157210 */ /* 0x000fe40007ffe0ff */
[----:B------:R-:W-:Y:S01]  /*2800*/  ISETP.NE.AND P0, PT, R20, RZ, PT ;  /* 0x000000ff1400720c */ /* 0x000fe20003f05270 */
[----:B0-----:R-:W-:-:S04]  /*2810*/  FADD R18, -R6, R3 ;  /* 0x0000000306127221 */ /* 0x001fc80000000100 */
[----:B-1----:R-:W-:Y:S01]  /*2820*/  FMUL R22, R7, R18 ;  /* 0x0000001207167220 */ /* 0x002fe20000400000 */
[----:B------:R-:W-:Y:S01]  /*2830*/  IMAD.WIDE.U32 R18, R23, 0x4, R14 ;  /* 0x0000000417127825 */ /* 0x000fe200078e000e */
[----:B------:R-:W-:-:S03]  /*2840*/  IADD3 R23, PT, PT, R0, R23, RZ ;  /* 0x0000001700177210 */ /* 0x000fc60007ffe0ff */
[----:B--2---:R-:W-:-:S05]  /*2850*/  FFMA R25, R22, R5, R17 ;  /* 0x0000000516197223 */ /* 0x004fca0000000011 */
[----:B------:R0:W-:Y:S01]  /*2860*/  STG.E desc[UR6][R18.64], R25 ;  /* 0x0000001912007986 */ /* 0x0001e2000c101906 */
[----:B------:R-:W-:Y:S05]  /*2870*/  @P0 BRA `(.L_x_127) ;  /* 0xfffffffc00c00947 */ /* 0x000fea000383ffff */
[----:B------:R-:W-:Y:S05]  /*2880*/  EXIT ;  /* 0x000000000000794d */ /* 0x000fea0003800000 */
        .weak           $__internal_3_$__cuda_sm20_dblrcp_rn_slowpath_v3
        .type           $__internal_3_$__cuda_sm20_dblrcp_rn_slowpath_v3,@function
        .size           $__internal_3_$__cuda_sm20_dblrcp_rn_slowpath_v3,($__internal_4_$__cuda_sm20_dsqrt_rn_f64_mediumpath_v1 - $__internal_3_$__cuda_sm20_dblrcp_rn_slowpath_v3)
$__internal_3_$__cuda_sm20_dblrcp_rn_slowpath_v3:
[----:B------:R-:W-:Y:S01]  /*2890*/  DSETP.GTU.AND P0, PT, |R12|, +INF , PT ;  /* 0x7ff000000c00742a */ /* 0x000fe20003f0c200 */
[----:B------:R-:W-:-:S13]  /*28a0*/  BSSY.RECONVERGENT B2, `(.L_x_128) ;  /* 0x0000024000027945 */ /* 0x000fda0003800200 */
[----:B------:R-:W-:Y:S05]  /*28b0*/  @P0 BRA `(.L_x_129) ;  /* 0x0000000000800947 */ /* 0x000fea0003800000 */
[----:B------:R-:W-:-:S05]  /*28c0*/  LOP3.LUT R8, R13, 0x7fffffff, RZ, 0xc0, !PT ;  /* 0x7fffffff0d087812 */ /* 0x000fca00078ec0ff */
[----:B------:R-:W-:-:S05]  /*28d0*/  VIADD R6, R8, 0xffffffff ;  /* 0xffffffff08067836 */ /* 0x000fca0000000000 */
[----:B------:R-:W-:-:S13]  /*28e0*/  ISETP.GE.U32.AND P0, PT, R6, 0x7fefffff, PT ;  /* 0x7fefffff0600780c */ /* 0x000fda0003f06070 */
[----:B------:R-:W-:Y:S02]  /*28f0*/  @P0 LOP3.LUT R7, R13, 0x7ff00000, RZ, 0x3c, !PT ;  /* 0x7ff000000d070812 */ /* 0x000fe400078e3cff */
[----:B------:R-:W-:Y:S01]  /*2900*/  @P0 MOV R6, RZ ;  /* 0x000000ff00060202 */ /* 0x000fe20000000f00 */
[----:B------:R-:W-:Y:S06]  /*2910*/  @P0 BRA `(.L_x_130) ;  /* 0x0000000000700947 */ /* 0x000fec0003800000 */
[----:B------:R-:W-:-:S13]  /*2920*/  ISETP.GE.U32.AND P0, PT, R8, 0x1000001, PT ;  /* 0x010000010800780c */ /* 0x000fda0003f06070 */
[----:B------:R-:W-:Y:S05]  /*2930*/  @!P0 BRA `(.L_x_131) ;  /* 0x0000000000388947 */ /* 0x000fea0003800000 */
[----:B------:R-:W-:Y:S02]  /*2940*/  IADD3 R7, PT, PT, R13, -0x3fe00000, RZ ;  /* 0xc02000000d077810 */ /* 0x000fe40007ffe0ff */
[----:B------:R-:W-:Y:S02]  /*2950*/  MOV R6, R12 ;  /* 0x0000000c00067202 */ /* 0x000fe40000000f00 */
[----:B------:R-:W0:Y:S01]  /*2960*/  MUFU.RCP64H R9, R7 ;  /* 0x0000000700097308 */ /* 0x000e220000001800 */
[----:B------:R-:W-:-:S06]  /*2970*/  MOV R8, R5 ;  /* 0x0000000500087202 */ /* 0x000fcc0000000f00 */
[----:B0-----:R-:W-:-:S08]  /*2980*/  DFMA R10, -R6, R8, 1 ;  /* 0x3ff00000060a742b */ /* 0x001fd00000000108 */
[----:B------:R-:W-:-:S08]  /*2990*/  DFMA R10, R10, R10, R10 ;  /* 0x0000000a0a0a722b */ /* 0x000fd0000000000a */
[----:B------:R-:W-:-:S08]  /*29a0*/  DFMA R10, R8, R10, R8 ;  /* 0x0000000a080a722b */ /* 0x000fd00000000008 */
[----:B------:R-:W-:-:S08]  /*29b0*/  DFMA R8, -R6, R10, 1 ;  /* 0x3ff000000608742b */ /* 0x000fd0000000010a */
[----:B------:R-:W-:-:S08]  /*29c0*/  DFMA R8, R10, R8, R10 ;  /* 0x000000080a08722b */ /* 0x000fd0000000000a */
[----:B------:R-:W-:-:S08]  /*29d0*/  DMUL R8, R8, 2.2250738585072013831e-308 ;  /* 0x0010000008087828 */ /* 0x000fd00000000000 */
[----:B------:R-:W-:-:S08]  /*29e0*/  DFMA R10, -R12, R8, 1 ;  /* 0x3ff000000c0a742b */ /* 0x000fd00000000108 */
[----:B------:R-:W-:-:S08]  /*29f0*/  DFMA R10, R10, R10, R10 ;  /* 0x0000000a0a0a722b */ /* 0x000fd0000000000a */
[----:B------:R-:W-:Y:S01]  /*2a00*/  DFMA R6, R8, R10, R8 ;  /* 0x0000000a0806722b */ /* 0x000fe20000000008 */
[----:B------:R-:W-:Y:S10]  /*2a10*/  BRA `(.L_x_130) ;  /* 0x0000000000307947 */ /* 0x000ff40003800000 */
.L_x_131:
[----:B------:R-:W-:Y:S01]  /*2a20*/  DMUL R8, R12, 8.11296384146066816958e+31 ;  /* 0x469000000c087828 */ /* 0x000fe20000000000 */
[----:B------:R-:W-:-:S05]  /*2a30*/  MOV R6, R5 ;  /* 0x0000000500067202 */ /* 0x000fca0000000f00 */
[----:B------:R-:W0:Y:S02]  /*2a40*/  MUFU.RCP64H R7, R9 ;  /* 0x0000000900077308 */ /* 0x000e240000001800 */
[----:B0-----:R-:W-:-:S08]  /*2a50*/  DFMA R10, -R8, R6, 1 ;  /* 0x3ff00000080a742b */ /* 0x001fd00000000106 */
[----:B------:R-:W-:-:S08]  /*2a60*/  DFMA R10, R10, R10, R10 ;  /* 0x0000000a0a0a722b */ /* 0x000fd0000000000a */
[----:B------:R-:W-:-:S08]  /*2a70*/  DFMA R10, R6, R10, R6 ;  /* 0x0000000a060a722b */ /* 0x000fd00000000006 */
[----:B------:R-:W-:-:S08]  /*2a80*/  DFMA R6, -R8, R10, 1 ;  /* 0x3ff000000806742b */ /* 0x000fd0000000010a */
[----:B------:R-:W-:-:S08]  /*2a90*/  DFMA R6, R10, R6, R10 ;  /* 0x000000060a06722b */ /* 0x000fd0000000000a */
[----:B------:R-:W-:Y:S01]  /*2aa0*/  DMUL R6, R6, 8.11296384146066816958e+31 ;  /* 0x4690000006067828 */ /* 0x000fe20000000000 */
[----:B------:R-:W-:Y:S10]  /*2ab0*/  BRA `(.L_x_130) ;  /* 0x0000000000087947 */ /* 0x000ff40003800000 */
.L_x_129:
[----:B------:R-:W-:Y:S02]  /*2ac0*/  LOP3.LUT R7, R13, 0x80000, RZ, 0xfc, !PT ;  /* 0x000800000d077812 */ /* 0x000fe400078efcff */
[----:B------:R-:W-:-:S07]  /*2ad0*/  MOV R6, R12 ;  /* 0x0000000c00067202 */ /* 0x000fce0000000f00 */
.L_x_130:
[----:B------:R-:W-:Y:S05]  /*2ae0*/  BSYNC.RECONVERGENT B2 ;  /* 0x0000000000027941 */ /* 0x000fea0003800200 */
.L_x_128:
[----:B------:R-:W-:Y:S01]  /*2af0*/  HFMA2 R5, -RZ, RZ, 0, 0 ;  /* 0x00000000ff057431 */ /* 0x000fe200000001ff */
[----:B------:R-:W-:Y:S02]  /*2b00*/  MOV R8, R6 ;  /* 0x0000000600087202 */ /* 0x000fe40000000f00 */
[----:B------:R-:W-:Y:S01]  /*2b10*/  MOV R9, R7 ;  /* 0x0000000700097202 */ /* 0x000fe20000000f00 */
[----:B------:R-:W-:Y:S06]  /*2b20*/  RET.REL.NODEC R4 `(_Z9layernormPfS_iS_S_) ;  /* 0xffffffd404347950 */ /* 0x000fec0003c3ffff */
        .weak           $__internal_4_$__cuda_sm20_dsqrt_rn_f64_mediumpath_v1
        .type           $__internal_4_$__cuda_sm20_dsqrt_rn_f64_mediumpath_v1,@function
        .size           $__internal_4_$__cuda_sm20_dsqrt_rn_f64_mediumpath_v1,($__internal_5_$__cuda_sm3x_div_rn_noftz_f32_slowpath - $__internal_4_$__cuda_sm20_dsqrt_rn_f64_mediumpath_v1)
$__internal_4_$__cuda_sm20_dsqrt_rn_f64_mediumpath_v1:
[----:B------:R-:W-:Y:S01]  /*2b30*/  ISETP.GE.U32.AND P0, PT, R6, -0x3400000, PT ;  /* 0xfcc000000600780c */ /* 0x000fe20003f06070 */
[----:B------:R-:W-:Y:S01]  /*2b40*/  BSSY.RECONVERGENT B2, `(.L_x_132) ;  /* 0x0000028000027945 */ /* 0x000fe20003800200 */
[----:B------:R-:W-:Y:S01]  /*2b50*/  IMAD.MOV.U32 R13, RZ, RZ, R9 ;  /* 0x000000ffff0d7224 */ /* 0x000fe200078e0009 */
[----:B------:R-:W-:Y:S02]  /*2b60*/  MOV R8, R10 ;  /* 0x0000000a00087202 */ /* 0x000fe40000000f00 */
[----:B------:R-:W-:Y:S02]  /*2b70*/  MOV R9, R11 ;  /* 0x0000000b00097202 */ /* 0x000fe40000000f00 */
[----:B------:R-:W-:Y:S02]  /*2b80*/  MOV R6, R16 ;  /* 0x0000001000067202 */ /* 0x000fe40000000f00 */
[----:B------:R-:W-:-:S04]  /*2b90*/  MOV R7, R17 ;  /* 0x0000001100077202 */ /* 0x000fc80000000f00 */
[----:B------:R-:W-:Y:S05]  /*2ba0*/  @!P0 BRA `(.L_x_133) ;  /* 0x0000000000208947 */ /* 0x000fea0003800000 */
[----:B------:R-:W-:-:S10]  /*2bb0*/  DFMA.RM R6, R6, R12, R14 ;  /* 0x0000000c0606722b */ /* 0x000fd4000000400e */
[----:B------:R-:W-:-:S04]  /*2bc0*/  IADD3 R10, P0, PT, R6, 0x1, RZ ;  /* 0x00000001060a7810 */ /* 0x000fc80007f1e0ff */
[----:B------:R-:W-:-:S06]  /*2bd0*/  IADD3.X R11, PT, PT, RZ, R7, RZ, P0, !PT ;  /* 0x00000007ff0b7210 */ /* 0x000fcc00007fe4ff */
[----:B------:R-:W-:-:S08]  /*2be0*/  DFMA.RP R8, -R6, R10, R8 ;  /* 0x0000000a0608722b */ /* 0x000fd00000008108 */
[----:B------:R-:W-:-:S06]  /*2bf0*/  DSETP.GT.AND P0, PT, R8, RZ, PT ;  /* 0x000000ff0800722a */ /* 0x000fcc0003f04000 */
[----:B------:R-:W-:Y:S02]  /*2c00*/  FSEL R6, R10, R6, P0 ;  /* 0x000000060a067208 */ /* 0x000fe40000000000 */
[----:B------:R-:W-:Y:S01]  /*2c10*/  FSEL R7, R11, R7, P0 ;  /* 0x000000070b077208 */ /* 0x000fe20000000000 */
[----:B------:R-:W-:Y:S06]  /*2c20*/  BRA `(.L_x_134) ;  /* 0x0000000000647947 */ /* 0x000fec0003800000 */
.L_x_133:
[----:B------:R-:W-:-:S14]  /*2c30*/  DSETP.NE.AND P0, PT, R8, RZ, PT ;  /* 0x000000ff0800722a */ /* 0x000fdc0003f05000 */
[----:B------:R-:W-:Y:S05]  /*2c40*/  @!P0 BRA `(.L_x_135) ;  /* 0x0000000000588947 */ /* 0x000fea0003800000 */
[----:B------:R-:W-:-:S13]  /*2c50*/  ISETP.GE.AND P0, PT, R9, RZ, PT ;  /* 0x000000ff0900720c */ /* 0x000fda0003f06270 */
[----:B------:R-:W-:Y:S02]  /*2c60*/  @!P0 MOV R6, 0x0 ;  /* 0x0000000000068802 */ /* 0x000fe40000000f00 */
[----:B------:R-:W-:Y:S01]  /*2c70*/  @!P0 MOV R7, 0xfff80000 ;  /* 0xfff8000000078802 */ /* 0x000fe20000000f00 */
[----:B------:R-:W-:Y:S06]  /*2c80*/  @!P0 BRA `(.L_x_134) ;  /* 0x00000000004c8947 */ /* 0x000fec0003800000 */
[----:B------:R-:W-:-:S13]  /*2c90*/  ISETP.GT.AND P0, PT, R9, 0x7fefffff, PT ;  /* 0x7fefffff0900780c */ /* 0x000fda0003f04270 */
[----:B------:R-:W-:Y:S05]  /*2ca0*/  @P0 BRA `(.L_x_135) ;  /* 0x0000000000400947 */ /* 0x000fea0003800000 */
[----:B------:R-:W-:Y:S01]  /*2cb0*/  DMUL R6, R8, 8.11296384146066816958e+31 ;  /* 0x4690000008067828 */ /* 0x000fe20000000000 */
[----:B------:R-:W-:Y:S01]  /*2cc0*/  MOV R12, 0x0 ;  /* 0x00000000000c7802 */ /* 0x000fe20000000f00 */
[----:B------:R-:W-:Y:S01]  /*2cd0*/  IMAD.MOV.U32 R13, RZ, RZ, 0x3fd80000 ;  /* 0x3fd80000ff0d7424 */ /* 0x000fe200078e00ff */
[----:B------:R-:W-:-:S03]  /*2ce0*/  MOV R8, RZ ;  /* 0x000000ff00087202 */ /* 0x000fc60000000f00 */
[----:B------:R-:W0:Y:S03]  /*2cf0*/  MUFU.RSQ64H R9, R7 ;  /* 0x0000000700097308 */ /* 0x000e260000001c00 */
[----:B0-----:R-:W-:-:S08]  /*2d00*/  DMUL R10, R8, R8 ;  /* 0x00000008080a7228 */ /* 0x001fd00000000000 */
[----:B------:R-:W-:-:S08]  /*2d10*/  DFMA R10, R6, -R10, 1 ;  /* 0x3ff00000060a742b */ /* 0x000fd0000000080a */
[----:B------:R-:W-:Y:S02]  /*2d20*/  DFMA R12, R10, R12, 0.5 ;  /* 0x3fe000000a0c742b */ /* 0x000fe4000000000c */
[----:B------:R-:W-:-:S08]  /*2d30*/  DMUL R10, R8, R10 ;  /* 0x0000000a080a7228 */ /* 0x000fd00000000000 */
[----:B------:R-:W-:-:S08]  /*2d40*/  DFMA R10, R12, R10, R8 ;  /* 0x0000000a0c0a722b */ /* 0x000fd00000000008 */
[----:B------:R-:W-:Y:S02]  /*2d50*/  DMUL R8, R6, R10 ;  /* 0x0000000a06087228 */ /* 0x000fe40000000000 */
[----:B------:R-:W-:-:S06]  /*2d60*/  IADD3 R11, PT, PT, R11, -0x100000, RZ ;  /* 0xfff000000b0b7810 */ /* 0x000fcc0007ffe0ff */
[----:B------:R-:W-:-:S08]  /*2d70*/  DFMA R12, R8, -R8, R6 ;  /* 0x80000008080c722b */ /* 0x000fd00000000006 */
[----:B------:R-:W-:-:S10]  /*2d80*/  DFMA R6, R10, R12, R8 ;  /* 0x0000000c0a06722b */ /* 0x000fd40000000008 */
[----:B------:R-:W-:Y:S01]  /*2d90*/  IADD3 R7, PT, PT, R7, -0x3500000, RZ ;  /* 0xfcb0000007077810 */ /* 0x000fe20007ffe0ff */
[----:B------:R-:W-:Y:S06]  /*2da0*/  BRA `(.L_x_134) ;  /* 0x0000000000047947 */ /* 0x000fec0003800000 */
.L_x_135:
[----:B------:R-:W-:-:S11]  /*2db0*/  DADD R6, R8, R8 ;  /* 0x0000000008067229 */ /* 0x000fd60000000008 */
.L_x_134:
[----:B------:R-:W-:Y:S05]  /*2dc0*/  BSYNC.RECONVERGENT B2 ;  /* 0x0000000000027941 */ /* 0x000fea0003800200 */
.L_x_132:
[----:B------:R-:W-:-:S04]  /*2dd0*/  MOV R5, 0x0 ;  /* 0x0000000000057802 */ /* 0x000fc80000000f00 */
[----:B------:R-:W-:Y:S05]  /*2de0*/  RET.REL.NODEC R4 `(_Z9layernormPfS_iS_S_) ;  /* 0xffffffd004847950 */ /* 0x000fea0003c3ffff */
        .weak           $__internal_5_$__cuda_sm3x_div_rn_noftz_f32_slowpath
        .type           $__internal_5_$__cuda_sm3x_div_rn_noftz_f32_slowpath,@function
        .size           $__internal_5_$__cuda_sm3x_div_rn_noftz_f32_slowpath,(.L_x_184 - $__internal_5_$__cuda_sm3x_div_rn_noftz_f32_slowpath)
$__internal_5_$__cuda_sm3x_div_rn_noftz_f32_slowpath:
        /* <DEDUP_REMOVED lines=34> */
.L_x_137:
[----:B------:R-:W-:Y:S01]  /*3010*/  LEA R9, R13, 0xc0800000, 0x17 ;  /* 0xc08000000d097811 */ /* 0x000fe200078eb8ff */
[----:B------:R-:W-:Y:S04]  /*3020*/  BSSY.RECONVERGENT B2, `(.L_x_142) ;  /* 0x0000036000027945 */ /* 0x000fe80003800200 */
[----:B------:R-:W-:Y:S01]  /*3030*/  IMAD.IADD R9, R6, 0x1, -R9 ;  /* 0x0000000106097824 */ /* 0x000fe200078e0a09 */
[----:B------:R-:W-:-:S03]  /*3040*/  IADD3 R6, PT, PT, R11, -0x7f, RZ ;  /* 0xffffff810b067810 */ /* 0x000fc60007ffe0ff */
[----:B------:R-:W0:Y:S01]  /*3050*/  MUFU.RCP R10, R9 ;  /* 0x00000009000a7308 */ /* 0x000e220000001000 */
[----:B------:R-:W-:Y:S01]  /*3060*/  FADD.FTZ R12, -R9, -RZ ;  /* 0x800000ff090c7221 */ /* 0x000fe20000010100 */
[C---:B------:R-:W-:Y:S01]  /*3070*/  IMAD R5, R6.reuse, -0x800000, R5 ;  /* 0xff80000006057824 */ /* 0x040fe200078e0205 */
[----:B------:R-:W-:-:S04]  /*3080*/  IADD3 R6, PT, PT, R6, 0x7f, -R13 ;  /* 0x0000007f06067810 */ /* 0x000fc80007ffe80d */
[----:B------:R-:W-:Y:S01]  /*3090*/  IADD3 R6, PT, PT, R6, R7, RZ ;  /* 0x0000000706067210 */ /* 0x000fe20007ffe0ff */
[----:B0-----:R-:W-:-:S04]  /*30a0*/  FFMA R11, R10, R12, 1 ;  /* 0x3f8000000a0b7423 */ /* 0x001fc8000000000c */
[----:B------:R-:W-:-:S04]  /*30b0*/  FFMA R15, R10, R11, R10 ;  /* 0x0000000b0a0f7223 */ /* 0x000fc8000000000a */
[----:B------:R-:W-:-:S04]  /*30c0*/  FFMA R10, R5, R15, RZ ;  /* 0x0000000f050a7223 */ /* 0x000fc800000000ff */
[----:B------:R-:W-:-:S04]  /*30d0*/  FFMA R11, R12, R10, R5 ;  /* 0x0000000a0c0b7223 */ /* 0x000fc80000000005 */
[----:B------:R-:W-:-:S04]  /*30e0*/  FFMA R14, R15, R11, R10 ;  /* 0x0000000b0f0e7223 */ /* 0x000fc8000000000a */
[----:B------:R-:W-:-:S04]  /*30f0*/  FFMA R11, R12, R14, R5 ;  /* 0x0000000e0c0b7223 */ /* 0x000fc80000000005 */
        /* <DEDUP_REMOVED lines=14> */
[-CC-:B------:R-:W-:Y:S01]  /*31e0*/  FFMA.RZ R5, R15, R11.reuse, R14.reuse ;  /* 0x0000000b0f057223 */ /* 0x180fe2000000c00e */
[----:B------:R-:W-:Y:S01]  /*31f0*/  IADD3 R12, PT, PT, R9, 0x20, RZ ;  /* 0x00000020090c7810 */ /* 0x000fe20007ffe0ff */
[-CC-:B------:R-:W-:Y:S01]  /*3200*/  FFMA.RM R6, R15, R11.reuse, R14.reuse ;  /* 0x0000000b0f067223 */ /* 0x180fe2000000400e */
        /* <DEDUP_REMOVED lines=19> */
.L_x_144:
[----:B------:R-:W-:-:S04]  /*3340*/  LOP3.LUT R10, R10, 0x80000000, RZ, 0xc0, !PT ;  /* 0x800000000a0a7812 */ /* 0x000fc800078ec0ff */
[----:B------:R-:W-:Y:S01]  /*3350*/  LOP3.LUT R10, R10, 0x7f800000, RZ, 0xfc, !PT ;  /* 0x7f8000000a0a7812 */ /* 0x000fe200078efcff */
[----:B------:R-:W-:Y:S06]  /*3360*/  BRA `(.L_x_145) ;  /* 0x0000000000047947 */ /* 0x000fec0003800000 */
.L_x_143:
[----:B------:R-:W-:-:S07]  /*3370*/  LEA R10, R6, R10, 0x17 ;  /* 0x0000000a060a7211 */ /* 0x000fce00078eb8ff */
.L_x_145:
[----:B------:R-:W-:Y:S05]  /*3380*/  BSYNC.RECONVERGENT B2 ;  /* 0x0000000000027941 */ /* 0x000fea0003800200 */
.L_x_142:
[----:B------:R-:W-:Y:S05]  /*3390*/  BRA `(.L_x_146) ;  /* 0x0000000000207947 */ /* 0x000fea0003800000 */
.L_x_141:
[----:B------:R-:W-:-:S04]  /*33a0*/  LOP3.LUT R5, R6, 0x80000000, R5, 0x48, !PT ;  /* 0x8000000006057812 */ /* 0x000fc800078e4805 */
[----:B------:R-:W-:Y:S01]  /*33b0*/  LOP3.LUT R10, R5, 0x7f800000, RZ, 0xfc, !PT ;  /* 0x7f800000050a7812 */ /* 0x000fe200078efcff */
[----:B------:R-:W-:Y:S06]  /*33c0*/  BRA `(.L_x_146) ;  /* 0x0000000000147947 */ /* 0x000fec0003800000 */
.L_x_140:
[----:B------:R-:W-:Y:S01]  /*33d0*/  LOP3.LUT R10, R6, 0x80000000, R5, 0x48, !PT ;  /* 0x80000000060a7812 */ /* 0x000fe200078e4805 */
[----:B------:R-:W-:Y:S06]  /*33e0*/  BRA `(.L_x_146) ;  /* 0x00000000000c7947 */ /* 0x000fec0003800000 */
.L_x_139:
[----:B------:R-:W0:Y:S01]  /*33f0*/  MUFU.RSQ R10, -QNAN ;  /* 0xffc00000000a7908 */ /* 0x000e220000001400 */
[----:B------:R-:W-:Y:S05]  /*3400*/  BRA `(.L_x_146) ;  /* 0x0000000000047947 */ /* 0x000fea0003800000 */
.L_x_138:
[----:B------:R-:W-:-:S07]  /*3410*/  FADD.FTZ R10, R5, R6 ;  /* 0x00000006050a7221 */ /* 0x000fce0000010000 */
.L_x_146:
[----:B------:R-:W-:Y:S05]  /*3420*/  BSYNC.RECONVERGENT B1 ;  /* 0x0000000000017941 */ /* 0x000fea0003800200 */
.L_x_136:
[----:B------:R-:W-:-:S04]  /*3430*/  HFMA2 R9, -RZ, RZ, 0, 0 ;  /* 0x00000000ff097431 */ /* 0x000fc800000001ff */
[----:B0-----:R-:W-:Y:S05]  /*3440*/  RET.REL.NODEC R8 `(_Z9layernormPfS_iS_S_) ;  /* 0xffffffc808ec7950 */ /* 0x001fea0003c3ffff */
.L_x_147:
        /* <DEDUP_REMOVED lines=11> */
.L_x_184:


//--------------------- .text._Z11softmax_maxPfm  --------------------------
	.section	.text._Z11softmax_maxPfm,"ax",@progbits
	.align	128
        .global         _Z11softmax_maxPfm
        .type           _Z11softmax_maxPfm,@function
        .size           _Z11softmax_maxPfm,(.L_x_185 - _Z11softmax_maxPfm)
        .other          _Z11softmax_maxPfm,@"STO_CUDA_ENTRY STV_DEFAULT"
_Z11softmax_maxPfm:
.text._Z11softmax_maxPfm:
[----:B------:R-:W-:Y:S01]  /*0000*/  LDC R1, c[0x0][0x37c] ;  /* 0x0000df00ff017b82 */ /* 0x000fe20000000800 */
[----:B------:R-:W0:Y:S07]  /*0010*/  S2R R9, SR_CTAID.X ;  /* 0x0000000000097919 */ /* 0x000e2e0000002500 */
[----:B------:R-:W1:Y:S01]  /*0020*/  LDC.64 R6, c[0x0][0x388] ;  /* 0x0000e200ff067b82 */ /* 0x000e620000000a00 */
[----:B------:R-:W-:Y:S01]  /*0030*/  UMOV UR4, 0x400 ;  /* 0x0000040000047882 */ /* 0x000fe20000000000 */
[----:B------:R-:W2:Y:S01]  /*0040*/  LDCU.64 UR8, c[0x0][0x358] ;  /* 0x00006b00ff0877ac */ /* 0x000ea20008000a00 */
[----:B------:R-:W3:Y:S01]  /*0050*/  S2R R3, SR_TID.X ;  /* 0x0000000000037919 */ /* 0x000ee20000002100 */
[----:B------:R-:W-:Y:S04]  /*0060*/  BSSY.RECONVERGENT B0, `(.L_x_148) ;  /* 0x0000020000007945 */ /* 0x000fe80003800200 */
[----:B------:R-:W4:Y:S01]  /*0070*/  S2UR UR5, SR_CgaCtaId ;  /* 0x00000000000579c3 */ /* 0x000f220000008800 */
[----:B-1----:R-:W-:-:S04]  /*0080*/  IMAD R4, R7, R6, RZ ;  /* 0x0000000607047224 */ /* 0x002fc800078e02ff */
[C---:B------:R-:W-:Y:S02]  /*0090*/  IMAD R7, R6.reuse, R7, R4 ;  /* 0x0000000706077224 */ /* 0x040fe400078e0204 */
[----:B------:R-:W-:Y:S01]  /*00a0*/  IMAD.WIDE.U32 R4, R6, R6, RZ ;  /* 0x0000000606047225 */ /* 0x000fe200078e00ff */
[----:B----4-:R-:W-:-:S03]  /*00b0*/  ULEA UR4, UR5, UR4, 0x18 ;  /* 0x0000000405047291 */ /* 0x010fc6000f8ec0ff */
[CC--:B0-----:R-:W-:Y:S02]  /*00c0*/  IMAD R2, R9.reuse, R6.reuse, R6 ;  /* 0x0000000609027224 */ /* 0x0c1fe400078e0206 */
[----:B---3--:R-:W-:Y:S01]  /*00d0*/  IMAD R9, R9, R6, R3 ;  /* 0x0000000609097224 */ /* 0x008fe200078e0203 */
[----:B------:R-:W-:-:S04]  /*00e0*/  LEA R0, R3, UR4, 0x2 ;  /* 0x0000000403007c11 */ /* 0x000fc8000f8e10ff */
[----:B------:R-:W-:Y:S01]  /*00f0*/  ISETP.GE.AND P0, PT, R9, R2, PT ;  /* 0x000000020900720c */ /* 0x000fe20003f06270 */
[----:B------:R0:W-:Y:S04]  /*0100*/  STS [R0], RZ ;  /* 0x000000ff00007388 */ /* 0x0001e80000000800 */
[----:B------:R-:W-:Y:S01]  /*0110*/  STS [UR4+0x80], RZ ;  /* 0x000080ffff007988 */ /* 0x000fe20008000804 */
[----:B------:R-:W1:Y:S07]  /*0120*/  LDCU.64 UR4, c[0x0][0x380] ;  /* 0x00007000ff0477ac */ /* 0x000e6e0008000a00 */
[----:B0-2---:R-:W-:Y:S05]  /*0130*/  @P0 BRA `(.L_x_149) ;  /* 0x0000000000480947 */ /* 0x005fea0003800000 */
[----:B------:R-:W0:Y:S01]  /*0140*/  LDC R8, c[0x0][0x360] ;  /* 0x0000d800ff087b82 */ /* 0x000e220000000800 */
[----:B------:R-:W-:Y:S02]  /*0150*/  IMAD.IADD R10, R5, 0x1, R7 ;  /* 0x00000001050a7824 */ /* 0x000fe400078e0207 */
[----:B------:R-:W-:Y:S02]  /*0160*/  IMAD.MOV.U32 R11, RZ, RZ, RZ ;  /* 0x000000ffff0b7224 */ /* 0x000fe400078e00ff */
[----:B------:R-:W-:-:S07]  /*0170*/  IMAD.MOV.U32 R13, RZ, RZ, R9 ;  /* 0x000000ffff0d7224 */ /* 0x000fce00078e0009 */
.L_x_152:
[----:B------:R-:W-:Y:S01]  /*0180*/  ISETP.GT.U32.AND P0, PT, R4, R13, PT ;  /* 0x0000000d0400720c */ /* 0x000fe20003f04070 */
[----:B------:R-:W-:Y:S01]  /*0190*/  BSSY.RECONVERGENT B1, `(.L_x_150) ;  /* 0x0000009000017945 */ /* 0x000fe20003800200 */
[----:B------:R-:W-:-:S04]  /*01a0*/  SHF.R.S32.HI R7, RZ, 0x1f, R13 ;  /* 0x0000001fff077819 */ /* 0x000fc8000001140d */
[----:B------:R-:W-:-:S13]  /*01b0*/  ISETP.GT.U32.AND.EX P0, PT, R10, R7, PT, P0 ;  /* 0x000000070a00720c */ /* 0x000fda0003f04100 */
[----:B--2---:R-:W-:Y:S05]  /*01c0*/  @!P0 BRA `(.L_x_151) ;  /* 0x0000000000148947 */ /* 0x004fea0003800000 */
[----:B-1----:R-:W-:-:S04]  /*01d0*/  LEA R6, P0, R13, UR4, 0x2 ;  /* 0x000000040d067c11 */ /* 0x002fc8000f8010ff */
[----:B------:R-:W-:-:S05]  /*01e0*/  LEA.HI.X R7, R13, UR5, R7, 0x2, P0 ;  /* 0x000000050d077c11 */ /* 0x000fca00080f1407 */
[----:B------:R-:W2:Y:S02]  /*01f0*/  LDG.E R6, desc[UR8][R6.64] ;  /* 0x0000000806067981 */ /* 0x000ea4000c1e1900 */
[----:B--2---:R-:W-:-:S05]  /*0200*/  FMNMX R11, R11, R6, !PT ;  /* 0x000000060b0b7209 */ /* 0x004fca0007800000 */
[----:B------:R2:W-:Y:S02]  /*0210*/  STS [R0], R11 ;  /* 0x0000000b00007388 */ /* 0x0005e40000000800 */
.L_x_151:
[----:B-1----:R-:W-:Y:S05]  /*0220*/  BSYNC.RECONVERGENT B1 ;  /* 0x0000000000017941 */ /* 0x002fea0003800200 */
.L_x_150:
[----:B0-----:R-:W-:-:S05]  /*0230*/  IMAD.IADD R13, R8, 0x1, R13 ;  /* 0x00000001080d7824 */ /* 0x001fca00078e020d */
[----:B------:R-:W-:-:S13]  /*0240*/  ISETP.GE.AND P0, PT, R13, R2, PT ;  /* 0x000000020d00720c */ /* 0x000fda0003f06270 */
[----:B------:R-:W-:Y:S05]  /*0250*/  @!P0 BRA `(.L_x_152) ;  /* 0xfffffffc00c88947 */ /* 0x000fea000383ffff */
.L_x_149:
[----:B-1----:R-:W-:Y:S05]  /*0260*/  BSYNC.RECONVERGENT B0 ;  /* 0x0000000000007941 */ /* 0x002fea0003800200 */
.L_x_148:
[----:B------:R-:W-:Y:S01]  /*0270*/  ISETP.NE.AND P0, PT, R3, RZ, PT ;  /* 0x000000ff0300720c */ /* 0x000fe20003f05270 */
[----:B------:R-:W0:-:S12]  /*0280*/  LDC R8, c[0x0][0x360] ;  /* 0x0000d800ff087b82 */ /* 0x000e180000000800 */
[----:B------:R-:W2:Y:S01]  /*0290*/  @!P0 S2R R5, SR_CgaCtaId ;  /* 0x0000000000058919 */ /* 0x000ea20000008800 */
[----:B------:R-:W-:Y:S02]  /*02a0*/  @!P0 MOV R4, 0x400 ;  /* 0x0000040000048802 */ /* 0x000fe40000000f00 */
[----:B0-----:R-:W-:Y:S02]  /*02b0*/  ISETP.GE.U32.AND P1, PT, R8, 0x2, PT ;  /* 0x000000020800780c */ /* 0x001fe40003f26070 */
[----:B--2---:R-:W-:-:S11]  /*02c0*/  @!P0 LEA R11, R5, R4, 0x18 ;  /* 0x00000004050b8211 */ /* 0x004fd600078ec0ff */
[----:B------:R-:W-:Y:S05]  /*02d0*/  @!P1 BRA `(.L_x_153) ;  /* 0x0000000000309947 */ /* 0x000fea0003800000 */
[----:B------:R-:W-:-:S07]  /*02e0*/  IMAD.MOV.U32 R4, RZ, RZ, R8 ;  /* 0x000000ffff047224 */ /* 0x000fce00078e0008 */
.L_x_154:
[----:B------:R-:W-:Y:S01]  /*02f0*/  BAR.SYNC.DEFER_BLOCKING 0x0 ;  /* 0x0000000000007b1d */ /* 0x000fe20000010000 */
[----:B------:R-:W-:-:S04]  /*0300*/  SHF.R.U32.HI R7, RZ, 0x1, R4 ;  /* 0x00000001ff077819 */ /* 0x000fc80000011604 */
[----:B------:R-:W-:-:S13]  /*0310*/  ISETP.GE.U32.AND P1, PT, R3, R7, PT ;  /* 0x000000070300720c */ /* 0x000fda0003f26070 */
[----:B------:R-:W-:Y:S01]  /*0320*/  @!P1 IMAD R6, R7, 0x4, R0 ;  /* 0x0000000407069824 */ /* 0x000fe200078e0200 */
[----:B------:R-:W-:Y:S05]  /*0330*/  @!P1 LDS R5, [R0] ;  /* 0x0000000000059984 */ /* 0x000fea0000000800 */
[----:B------:R-:W0:Y:S02]  /*0340*/  @!P1 LDS R6, [R6] ;  /* 0x0000000006069984 */ /* 0x000e240000000800 */
[----:B0-----:R-:W-:-:S05]  /*0350*/  @!P1 FMNMX R5, R5, R6, !PT ;  /* 0x0000000605059209 */ /* 0x001fca0007800000 */
[----:B------:R0:W-:Y:S01]  /*0360*/  @!P1 STS [R0], R5 ;  /* 0x0000000500009388 */ /* 0x0001e20000000800 */
[----:B------:R-:W-:Y:S01]  /*0370*/  ISETP.GT.U32.AND P1, PT, R4, 0x3, PT ;  /* 0x000000030400780c */ /* 0x000fe20003f24070 */
[----:B------:R-:W-:-:S12]  /*0380*/  IMAD.MOV.U32 R4, RZ, RZ, R7 ;  /* 0x000000ffff047224 */ /* 0x000fd800078e0007 */
[----:B0-----:R-:W-:Y:S05]  /*0390*/  @P1 BRA `(.L_x_154) ;  /* 0xfffffffc00d41947 */ /* 0x001fea000383ffff */
.L_x_153:
[----:B------:R-:W-:Y:S06]  /*03a0*/  BAR.SYNC.DEFER_BLOCKING 0x0 ;  /* 0x0000000000007b1d */ /* 0x000fec0000010000 */
[----:B------:R-:W0:Y:S01]  /*03b0*/  LDCU UR4, c[0x0][0x388] ;  /* 0x00007100ff0477ac */ /* 0x000e220008000800 */
[----:B------:R-:W1:Y:S01]  /*03c0*/  @!P0 LDS R4, [R11] ;  /* 0x000000000b048984 */ /* 0x000e620000000800 */
[----:B0-----:R-:W-:-:S03]  /*03d0*/  UIMAD UR4, UR4, UR4, URZ ;  /* 0x00000004040472a4 */ /* 0x001fc6000f8e02ff */
[----:B-1----:R0:W-:Y:S01]  /*03e0*/  @!P0 STS [R11+0x80], R4 ;  /* 0x000080040b008388 */ /* 0x0021e20000000800 */
[----:B------:R-:W-:Y:S01]  /*03f0*/  BAR.SYNC.DEFER_BLOCKING 0x0 ;  /* 0x0000000000007b1d */ /* 0x000fe20000010000 */
[----:B------:R-:W-:-:S05]  /*0400*/  ISETP.GE.AND P0, PT, R9, R2, PT ;  /* 0x000000020900720c */ /* 0x000fca0003f06270 */
[----:B------:R0:W-:Y:S08]  /*0410*/  STS [R0], RZ ;  /* 0x000000ff00007388 */ /* 0x0001f00000000800 */
[----:B0-----:R-:W-:Y:S05]  /*0420*/  @P0 BRA `(.L_x_155) ;  /* 0x0000000000800947 */ /* 0x001fea0003800000 */
[----:B------:R-:W-:-:S07]  /*0430*/  IMAD.MOV.U32 R7, RZ, RZ, R9 ;  /* 0x000000ffff077224 */ /* 0x000fce00078e0009 */
.L_x_159:
[----:B------:R-:W-:Y:S01]  /*0440*/  ISETP.GE.AND P0, PT, R7, UR4, PT ;  /* 0x0000000407007c0c */ /* 0x000fe2000bf06270 */
[----:B------:R-:W-:Y:S05]  /*0450*/  YIELD ;  /* 0x0000000000007946 */ /* 0x000fea0003800000 */
[----:B------:R-:W-:Y:S07]  /*0460*/  BSSY.RECONVERGENT B0, `(.L_x_156) ;  /* 0x0000019000007945 */ /* 0x000fee0003800200 */
[----:B------:R-:W-:Y:S05]  /*0470*/  @P0 BRA `(.L_x_157) ;  /* 0x00000000005c0947 */ /* 0x000fea0003800000 */
[----:B------:R-:W0:Y:S02]  /*0480*/  LDC.64 R4, c[0x0][0x380] ;  /* 0x0000e000ff047b82 */ /* 0x000e240000000a00 */
[----:B0-----:R-:W-:-:S05]  /*0490*/  IMAD.WIDE R4, R7, 0x4, R4 ;  /* 0x0000000407047825 */ /* 0x001fca00078e0204 */
[----:B------:R-:W2:Y:S01]  /*04a0*/  LDG.E R6, desc[UR8][R4.64] ;  /* 0x0000000804067981 */ /* 0x000ea2000c1e1900 */
[----:B------:R-:W0:Y:S01]  /*04b0*/  S2UR UR6, SR_CgaCtaId ;  /* 0x00000000000679c3 */ /* 0x000e220000008800 */
[----:B------:R-:W-:Y:S01]  /*04c0*/  UMOV UR5, 0x400 ;  /* 0x0000040000057882 */ /* 0x000fe20000000000 */
[----:B------:R-:W-:Y:S01]  /*04d0*/  IMAD.MOV.U32 R13, RZ, RZ, 0x3bbb989d ;  /* 0x3bbb989dff0d7424 */ /* 0x000fe200078e00ff */
[----:B0-----:R-:W-:-:S09]  /*04e0*/  ULEA UR5, UR6, UR5, 0x18 ;  /* 0x0000000506057291 */ /* 0x001fd2000f8ec0ff */
[----:B------:R-:W2:Y:S02]  /*04f0*/  LDS R11, [UR5+0x80] ;  /* 0x00008005ff0b7984 */ /* 0x000ea40008000800 */
[----:B--2---:R-:W-:Y:S01]  /*0500*/  FADD R6, R6, -R11 ;  /* 0x8000000b06067221 */ /* 0x004fe20000000000 */
[----:B------:R-:W-:-:S03]  /*0510*/  IMAD.MOV.U32 R11, RZ, RZ, 0x437c0000 ;  /* 0x437c0000ff0b7424 */ /* 0x000fc600078e00ff */
[----:B------:R-:W-:-:S04]  /*0520*/  FFMA.SAT R10, R6, R13, 0.5 ;  /* 0x3f000000060a7423 */ /* 0x000fc8000000200d */
[----:B------:R-:W-:-:S04]  /*0530*/  FFMA.RM R10, R10, R11, 12582913 ;  /* 0x4b4000010a0a7423 */ /* 0x000fc8000000400b */
[C---:B------:R-:W-:Y:S01]  /*0540*/  FADD R11, R10.reuse, -12583039 ;  /* 0xcb40007f0a0b7421 */ /* 0x040fe20000000000 */
[----:B------:R-:W-:-:S03]  /*0550*/  IMAD.SHL.U32 R10, R10, 0x800000, RZ ;  /* 0x008000000a0a7824 */ /* 0x000fc600078e00ff */
[----:B------:R-:W-:-:S04]  /*0560*/  FFMA R11, R6, 1.4426950216293334961, -R11 ;  /* 0x3fb8aa3b060b7823 */ /* 0x000fc8000000080b */
[----:B------:R-:W-:-:S06]  /*0570*/  FFMA R11, R6, 1.925963033500011079e-08, R11 ;  /* 0x32a57060060b7823 */ /* 0x000fcc000000000b */
[----:B------:R-:W0:Y:S02]  /*0580*/  MUFU.EX2 R11, R11 ;  /* 0x0000000b000b7308 */ /* 0x000e240000000800 */
[----:B0-----:R-:W-:-:S05]  /*0590*/  FMUL R13, R10, R11 ;  /* 0x0000000b0a0d7220 */ /* 0x001fca0000400000 */
[----:B------:R0:W-:Y:S02]  /*05a0*/  STG.E desc[UR8][R4.64], R13 ;  /* 0x0000000d04007986 */ /* 0x0001e4000c101908 */
.L_x_158:
[----:B0-----:R-:W0:Y:S02]  /*05b0*/  LDS R4, [R0] ;  /* 0x0000000000047984 */ /* 0x001e240000000800 */
[----:B0-----:R-:W-:-:S05]  /*05c0*/  FADD R5, R13, R4 ;  /* 0x000000040d057221 */ /* 0x001fca0000000000 */
[----:B------:R-:W0:Y:S02]  /*05d0*/  ATOMS.CAST.SPIN P0, [R0], R4, R5 ;  /* 0x000000040000758d */ /* 0x000e240001800005 */
[----:B0-----:R-:W-:Y:S05]  /*05e0*/  @!P0 BRA `(.L_x_158) ;  /* 0xfffffffc00f08947 */ /* 0x001fea000383ffff */
.L_x_157:
[----:B------:R-:W-:Y:S05]  /*05f0*/  BSYNC.RECONVERGENT B0 ;  /* 0x0000000000007941 */ /* 0x000fea0003800200 */
.L_x_156:
[----:B------:R-:W-:-:S05]  /*0600*/  IMAD.IADD R7, R8, 0x1, R7 ;  /* 0x0000000108077824 */ /* 0x000fca00078e0207 */
[----:B------:R-:W-:-:S13]  /*0610*/  ISETP.GE.AND P0, PT, R7, R2, PT ;  /* 0x000000020700720c */ /* 0x000fda0003f06270 */
[----:B------:R-:W-:Y:S05]  /*0620*/  @!P0 BRA `(.L_x_159) ;  /* 0xfffffffc00848947 */ /* 0x000fea000383ffff */
.L_x_155:
[----:B------:R-:W-:Y:S01]  /*0630*/  ISETP.GE.U32.AND P1, PT, R8, 0x2, PT ;  /* 0x000000020800780c */ /* 0x000fe20003f26070 */
[----:B------:R-:W-:Y:S05]  /*0640*/  WARPSYNC.ALL ;  /* 0x0000000000007948 */ /* 0x000fea0003800000 */
[----:B------:R-:W-:Y:S01]  /*0650*/  BAR.SYNC.DEFER_BLOCKING 0x0 ;  /* 0x0000000000007b1d */ /* 0x000fe20000010000 */
[----:B------:R-:W-:-:S06]  /*0660*/  ISETP.GE.AND P0, PT, R9, R2, PT ;  /* 0x000000020900720c */ /* 0x000fcc0003f06270 */
[----:B------:R-:W-:Y:S07]  /*0670*/  @!P1 BRA `(.L_x_160) ;  /* 0x0000000000309947 */ /* 0x000fee0003800000 */
[----:B------:R-:W-:-:S07]  /*0680*/  IMAD.MOV.U32 R4, RZ, RZ, R8 ;  /* 0x000000ffff047224 */ /* 0x000fce00078e0008 */
.L_x_161:
[----:B------:R-:W-:-:S04]  /*0690*/  SHF.R.U32.HI R10, RZ, 0x1, R4 ;  /* 0x00000001ff0a7819 */ /* 0x000fc80000011604 */
[----:B------:R-:W-:-:S13]  /*06a0*/  ISETP.GE.U32.AND P1, PT, R3, R10, PT ;  /* 0x0000000a0300720c */ /* 0x000fda0003f26070 */
[----:B------:R-:W-:Y:S01]  /*06b0*/  @!P1 IMAD R5, R10, 0x4, R0 ;  /* 0x000000040a059824 */ /* 0x000fe200078e0200 */
[----:B------:R-:W-:Y:S05]  /*06c0*/  @!P1 LDS R6, [R0] ;  /* 0x0000000000069984 */ /* 0x000fea0000000800 */
[----:B------:R-:W0:Y:S02]  /*06d0*/  @!P1 LDS R5, [R5] ;  /* 0x0000000005059984 */ /* 0x000e240000000800 */
[----:B0-----:R-:W-:-:S05]  /*06e0*/  @!P1 FADD R7, R5, R6 ;  /* 0x0000000605079221 */ /* 0x001fca0000000000 */
[----:B------:R0:W-:Y:S01]  /*06f0*/  @!P1 STS [R0], R7 ;  /* 0x0000000700009388 */ /* 0x0001e20000000800 */
[----:B------:R-:W-:Y:S01]  /*0700*/  BAR.SYNC.DEFER_BLOCKING 0x0 ;  /* 0x0000000000007b1d */ /* 0x000fe20000010000 */
[----:B------:R-:W-:Y:S01]  /*0710*/  ISETP.GE.U32.AND P1, PT, R4, 0x4, PT ;  /* 0x000000040400780c */ /* 0x000fe20003f26070 */
[----:B------:R-:W-:-:S12]  /*0720*/  IMAD.MOV.U32 R4, RZ, RZ, R10 ;  /* 0x000000ffff047224 */ /* 0x000fd800078e000a */
[----:B0-----:R-:W-:Y:S05]  /*0730*/  @P1 BRA `(.L_x_161) ;  /* 0xfffffffc00d41947 */ /* 0x001fea000383ffff */
.L_x_160:
[----:B------:R-:W-:Y:S05]  /*0740*/  @P0 EXIT ;  /* 0x000000000000094d */ /* 0x000fea0003800000 */
[----:B------:R-:W0:Y:S01]  /*0750*/  S2UR UR6, SR_CgaCtaId ;  /* 0x00000000000679c3 */ /* 0x000e220000008800 */
[----:B------:R-:W-:-:S07]  /*0760*/  UMOV UR5, 0x400 ;  /* 0x0000040000057882 */ /* 0x000fce0000000000 */
[----:B------:R-:W1:Y:S01]  /*0770*/  LDC.64 R4, c[0x0][0x380] ;  /* 0x0000e000ff047b82 */ /* 0x000e620000000a00 */
[----:B0-----:R-:W-:-:S09]  /*0780*/  ULEA UR5, UR6, UR5, 0x18 ;  /* 0x0000000506057291 */ /* 0x001fd2000f8ec0ff */
[----:B------:R-:W0:Y:S03]  /*0790*/  LDS R3, [UR5] ;  /* 0x00000005ff037984 */ /* 0x000e260008000800 */
.L_x_166:
[----:B------:R-:W-:Y:S01]  /*07a0*/  ISETP.GE.AND P0, PT, R9, UR4, PT ;  /* 0x0000000409007c0c */ /* 0x000fe2000bf06270 */
[----:B------:R-:W-:-:S12]  /*07b0*/  BSSY.RECONVERGENT B0, `(.L_x_162) ;  /* 0x0000012000007945 */ /* 0x000fd80003800200 */
[----:B--2---:R-:W-:Y:S05]  /*07c0*/  @P0 BRA `(.L_x_163) ;  /* 0x0000000000400947 */ /* 0x004fea0003800000 */
[----:B-1----:R-:W-:-:S05]  /*07d0*/  IMAD.WIDE R6, R9, 0x4, R4 ;  /* 0x0000000409067825 */ /* 0x002fca00078e0204 */
[----:B------:R-:W2:Y:S01]  /*07e0*/  LDG.E R0, desc[UR8][R6.64] ;  /* 0x0000000806007981 */ /* 0x000ea2000c1e1900 */
[----:B0-----:R-:W0:Y:S01]  /*07f0*/  MUFU.RCP R10, R3 ;  /* 0x00000003000a7308 */ /* 0x001e220000001000 */
[----:B------:R-:W-:Y:S01]  /*0800*/  BSSY.RECONVERGENT B1, `(.L_x_164) ;  /* 0x000000b000017945 */ /* 0x000fe20003800200 */
[----:B0-----:R-:W-:-:S04]  /*0810*/  FFMA R11, -R3, R10, 1 ;  /* 0x3f800000030b7423 */ /* 0x001fc8000000010a */
[----:B------:R-:W-:Y:S02]  /*0820*/  FFMA R11, R10, R11, R10 ;  /* 0x0000000b0a0b7223 */ /* 0x000fe4000000000a */
[----:B--2---:R-:W0:Y:S02]  /*0830*/  FCHK P0, R0, R3 ;  /* 0x0000000300007302 */ /* 0x004e240000000000 */
[----:B------:R-:W-:-:S04]  /*0840*/  FFMA R10, R0, R11, RZ ;  /* 0x0000000b000a7223 */ /* 0x000fc800000000ff */
[----:B------:R-:W-:-:S04]  /*0850*/  FFMA R12, -R3, R10, R0 ;  /* 0x0000000a030c7223 */ /* 0x000fc80000000100 */
[----:B------:R-:W-:Y:S01]  /*0860*/  FFMA R11, R11, R12, R10 ;  /* 0x0000000c0b0b7223 */ /* 0x000fe2000000000a */
[----:B0-----:R-:W-:Y:S06]  /*0870*/  @!P0 BRA `(.L_x_165) ;  /* 0x00000000000c8947 */ /* 0x001fec0003800000 */
[----:B------:R-:W-:-:S07]  /*0880*/  MOV R10, 0x8a0 ;  /* 0x000008a0000a7802 */ /* 0x000fce0000000f00 */
[----:B------:R-:W-:Y:S05]  /*0890*/  CALL.REL.NOINC `($__internal_6_$__cuda_sm3x_div_rn_noftz_f32_slowpath) ;  /* 0x0000000000207944 */ /* 0x000fea0003c00000 */
[----:B------:R-:W-:-:S07]  /*08a0*/  IMAD.MOV.U32 R11, RZ, RZ, R0 ;  /* 0x000000ffff0b7224 */ /* 0x000fce00078e0000 */
.L_x_165:
[----:B------:R-:W-:Y:S05]  /*08b0*/  BSYNC.RECONVERGENT B1 ;  /* 0x0000000000017941 */ /* 0x000fea0003800200 */
.L_x_164:
[----:B------:R2:W-:Y:S02]  /*08c0*/  STG.E desc[UR8][R6.64], R11 ;  /* 0x0000000b06007986 */ /* 0x0005e4000c101908 */
.L_x_163:
[----:B------:R-:W-:Y:S05]  /*08d0*/  BSYNC.RECONVERGENT B0 ;  /* 0x0000000000007941 */ /* 0x000fea0003800200 */
.L_x_162:
[----:B------:R-:W-:-:S05]  /*08e0*/  IMAD.IADD R9, R8, 0x1, R9 ;  /* 0x0000000108097824 */ /* 0x000fca00078e0209 */
[----:B------:R-:W-:-:S13]  /*08f0*/  ISETP.GE.AND P0, PT, R9, R2, PT ;  /* 0x000000020900720c */ /* 0x000fda0003f06270 */
[----:B------:R-:W-:Y:S05]  /*0900*/  @!P0 BRA `(.L_x_166) ;  /* 0xfffffffc00a48947 */ /* 0x000fea000383ffff */
[----:B------:R-:W-:Y:S05]  /*0910*/  EXIT ;  /* 0x000000000000794d */ /* 0x000fea0003800000 */
        .weak           $__internal_6_$__cuda_sm3x_div_rn_noftz_f32_slowpath
        .type           $__internal_6_$__cuda_sm3x_div_rn_noftz_f32_slowpath,@function
        .size           $__internal_6_$__cuda_sm3x_div_rn_noftz_f32_slowpath,(.L_x_185 - $__internal_6_$__cuda_sm3x_div_rn_noftz_f32_slowpath)
$__internal_6_$__cuda_sm3x_div_rn_noftz_f32_slowpath:
[--C-:B------:R-:W-:Y:S01]  /*0920*/  SHF.R.U32.HI R12, RZ, 0x17, R3.reuse ;  /* 0x00000017ff0c7819 */ /* 0x100fe20000011603 */
[----:B------:R-:W-:Y:S01]  /*0930*/  BSSY.RECONVERGENT B2, `(.L_x_167) ;  /* 0x0000064000027945 */ /* 0x000fe20003800200 */
[--C-:B------:R-:W-:Y:S01]  /*0940*/  SHF.R.U32.HI R11, RZ, 0x17, R0.reuse ;  /* 0x00000017ff0b7819 */ /* 0x100fe20000011600 */
[----:B------:R-:W-:Y:S01]  /*0950*/  IMAD.MOV.U32 R13, RZ, RZ, R0 ;  /* 0x000000ffff0d7224 */ /* 0x000fe200078e0000 */
[----:B------:R-:W-:Y:S01]  /*0960*/  LOP3.LUT R12, R12, 0xff, RZ, 0xc0, !PT ;  /* 0x000000ff0c0c7812 */ /* 0x000fe200078ec0ff */
[----:B------:R-:W-:Y:S01]  /*0970*/  IMAD.MOV.U32 R14, RZ, RZ, R3 ;  /* 0x000000ffff0e7224 */ /* 0x000fe200078e0003 */
[----:B------:R-:W-:-:S03]  /*0980*/  LOP3.LUT R18, R11, 0xff, RZ, 0xc0, !PT ;  /* 0x000000ff0b127812 */ /* 0x000fc600078ec0ff */
[----:B------:R-:W-:Y:S02]  /*0990*/  VIADD R15, R12, 0xffffffff ;  /* 0xffffffff0c0f7836 */ /* 0x000fe40000000000 */
[----:B------:R-:W-:-:S03]  /*09a0*/  VIADD R16, R18, 0xffffffff ;  /* 0xffffffff12107836 */ /* 0x000fc60000000000 */
        /* <DEDUP_REMOVED lines=22> */
[----:B------:R-:W-:Y:S02]  /*0b10*/  @P0 IMAD.MOV.U32 R11, RZ, RZ, RZ ;  /* 0x000000ffff0b0224 */ /* 0x000fe400078e00ff */
[----:B------:R-:W-:Y:S01]  /*0b20*/  @!P0 FFMA R13, R0, 1.84467440737095516160e+19, RZ ;  /* 0x5f800000000d8823 */ /* 0x000fe200000000ff */
[----:B------:R-:W-:Y:S02]  /*0b30*/  @!P0 IMAD.MOV.U32 R11, RZ, RZ, -0x40 ;  /* 0xffffffc0ff0b8424 */ /* 0x000fe400078e00ff */
[----:B------:R-:W-:Y:S02]  /*0b40*/  @!P1 FFMA R14, R3, 1.84467440737095516160e+19, RZ ;  /* 0x5f800000030e9823 */ /* 0x000fe400000000ff */
[----:B------:R-:W-:-:S07]  /*0b50*/  @!P1 VIADD R11, R11, 0x40 ;  /* 0x000000400b0b9836 */ /* 0x000fce0000000000 */
.L_x_168:
[----:B------:R-:W-:Y:S01]  /*0b60*/  LEA R15, R12, 0xc0800000, 0x17 ;  /* 0xc08000000c0f7811 */ /* 0x000fe200078eb8ff */
[----:B------:R-:W-:Y:S04]  /*0b70*/  BSSY.RECONVERGENT B3, `(.L_x_173) ;  /* 0x0000036000037945 */ /* 0x000fe80003800200 */
[----:B------:R-:W-:Y:S02]  /*0b80*/  IMAD.IADD R15, R14, 0x1, -R15 ;  /* 0x000000010e0f7824 */ /* 0x000fe400078e0a0f */
[----:B------:R-:W-:Y:S02]  /*0b90*/  VIADD R14, R18, 0xffffff81 ;  /* 0xffffff81120e7836 */ /* 0x000fe40000000000 */
[----:B------:R-:W0:Y:S01]  /*0ba0*/  MUFU.RCP R16, R15 ;  /* 0x0000000f00107308 */ /* 0x000e220000001000 */
[----:B------:R-:W-:Y:S01]  /*0bb0*/  FADD.FTZ R17, -R15, -RZ ;  /* 0x800000ff0f117221 */ /* 0x000fe20000010100 */
[C---:B------:R-:W-:Y:S01]  /*0bc0*/  IMAD R0, R14.reuse, -0x800000, R13 ;  /* 0xff8000000e007824 */ /* 0x040fe200078e020d */
[----:B------:R-:W-:-:S05]  /*0bd0*/  IADD3 R14, PT, PT, R14, 0x7f, -R12 ;  /* 0x0000007f0e0e7810 */ /* 0x000fca0007ffe80c */
[----:B------:R-:W-:Y:S02]  /*0be0*/  IMAD.IADD R11, R14, 0x1, R11 ;  /* 0x000000010e0b7824 */ /* 0x000fe400078e020b */
        /* <DEDUP_REMOVED lines=8> */
[----:B------:R-:W-:-:S05]  /*0c70*/  LOP3.LUT R12, R12, 0xff, RZ, 0xc0, !PT ;  /* 0x000000ff0c0c7812 */ /* 0x000fca00078ec0ff */
[----:B------:R-:W-:-:S04]  /*0c80*/  IMAD.IADD R15, R12, 0x1, R11 ;  /* 0x000000010c0f7824 */ /* 0x000fc800078e020b */
[----:B------:R-:W-:-:S05]  /*0c90*/  VIADD R12, R15, 0xffffffff ;  /* 0xffffffff0f0c7836 */ /* 0x000fca0000000000 */
        /* <DEDUP_REMOVED lines=11> */
[CCC-:B------:R-:W-:Y:S01]  /*0d50*/  FFMA.RM R12, R18.reuse, R16.reuse, R19.reuse ;  /* 0x00000010120c7223 */ /* 0x1c0fe20000004013 */
[----:B------:R-:W-:Y:S02]  /*0d60*/  ISETP.NE.AND P2, PT, R15, RZ, PT ;  /* 0x000000ff0f00720c */ /* 0x000fe40003f45270 */
[----:B------:R-:W-:Y:S01]  /*0d70*/  LOP3.LUT R13, R11, 0x7fffff, RZ, 0xc0, !PT ;  /* 0x007fffff0b0d7812 */ /* 0x000fe200078ec0ff */
[----:B------:R-:W-:Y:S01]  /*0d80*/  FFMA.RP R11, R18, R16, R19 ;  /* 0x00000010120b7223 */ /* 0x000fe20000008013 */
[----:B------:R-:W-:Y:S01]  /*0d90*/  ISETP.NE.AND P1, PT, R15, RZ, PT ;  /* 0x000000ff0f00720c */ /* 0x000fe20003f25270 */
[----:B------:R-:W-:Y:S01]  /*0da0*/  IMAD.MOV R15, RZ, RZ, -R15 ;  /* 0x000000ffff0f7224 */ /* 0x000fe200078e0a0f */
[----:B------:R-:W-:-:S02]  /*0db0*/  LOP3.LUT R13, R13, 0x800000, RZ, 0xfc, !PT ;  /* 0x008000000d0d7812 */ /* 0x000fc400078efcff */
[----:B------:R-:W-:Y:S02]  /*0dc0*/  FSETP.NEU.FTZ.AND P0, PT, R11, R12, PT ;  /* 0x0000000c0b00720b */ /* 0x000fe40003f1d000 */
[----:B------:R-:W-:Y:S02]  /*0dd0*/  SHF.L.U32 R14, R13, R14, RZ ;  /* 0x0000000e0d0e7219 */ /* 0x000fe400000006ff */
[----:B------:R-:W-:Y:S02]  /*0de0*/  SEL R12, R15, RZ, P2 ;  /* 0x000000ff0f0c7207 */ /* 0x000fe40001000000 */
[----:B------:R-:W-:Y:S02]  /*0df0*/  ISETP.NE.AND P1, PT, R14, RZ, P1 ;  /* 0x000000ff0e00720c */ /* 0x000fe40000f25270 */
[----:B------:R-:W-:Y:S02]  /*0e00*/  SHF.R.U32.HI R12, RZ, R12, R13 ;  /* 0x0000000cff0c7219 */ /* 0x000fe4000001160d */
[----:B------:R-:W-:-:S02]  /*0e10*/  PLOP3.LUT P0, PT, P0, P1, PT, 0xf8, 0x8f ;  /* 0x00000000008f781c */ /* 0x000fc40000703f70 */
[----:B------:R-:W-:Y:S02]  /*0e20*/  SHF.R.U32.HI R14, RZ, 0x1, R12 ;  /* 0x00000001ff0e7819 */ /* 0x000fe4000001160c */
[----:B------:R-:W-:-:S04]  /*0e30*/  SEL R11, RZ, 0x1, !P0 ;  /* 0x00000001ff0b7807 */ /* 0x000fc80004000000 */
[----:B------:R-:W-:-:S04]  /*0e40*/  LOP3.LUT R11, R11, 0x1, R14, 0xf8, !PT ;  /* 0x000000010b0b7812 */ /* 0x000fc800078ef80e */
[----:B------:R-:W-:-:S05]  /*0e50*/  LOP3.LUT R11, R11, R12, RZ, 0xc0, !PT ;  /* 0x0000000c0b0b7212 */ /* 0x000fca00078ec0ff */
[----:B------:R-:W-:-:S05]  /*0e60*/  IMAD.IADD R11, R14, 0x1, R11 ;  /* 0x000000010e0b7824 */ /* 0x000fca00078e020b */
[----:B------:R-:W-:Y:S01]  /*0e70*/  LOP3.LUT R0, R11, R0, RZ, 0xfc, !PT ;  /* 0x000000000b007212 */ /* 0x000fe200078efcff */
[----:B------:R-:W-:Y:S06]  /*0e80*/  BRA `(.L_x_176) ;  /* 0x0000000000107947 */ /* 0x000fec0003800000 */
.L_x_175:
[----:B------:R-:W-:-:S04]  /*0e90*/  LOP3.LUT R0, R0, 0x80000000, RZ, 0xc0, !PT ;  /* 0x8000000000007812 */ /* 0x000fc800078ec0ff */
[----:B------:R-:W-:Y:S01]  /*0ea0*/  LOP3.LUT R0, R0, 0x7f800000, RZ, 0xfc, !PT ;  /* 0x7f80000000007812 */ /* 0x000fe200078efcff */
[----:B------:R-:W-:Y:S06]  /*0eb0*/  BRA `(.L_x_176) ;  /* 0x0000000000047947 */ /* 0x000fec0003800000 */
.L_x_174:
[----:B------:R-:W-:-:S07]  /*0ec0*/  IMAD R0, R11, 0x800000, R0 ;  /* 0x008000000b007824 */ /* 0x000fce00078e0200 */
.L_x_176:
[----:B------:R-:W-:Y:S05]  /*0ed0*/  BSYNC.RECONVERGENT B3 ;  /* 0x0000000000037941 */ /* 0x000fea0003800200 */
.L_x_173:
[----:B------:R-:W-:Y:S05]  /*0ee0*/  BRA `(.L_x_177) ;  /* 0x0000000000207947 */ /* 0x000fea0003800000 */
.L_x_172:
[----:B------:R-:W-:-:S04]  /*0ef0*/  LOP3.LUT R0, R14, 0x80000000, R13, 0x48, !PT ;  /* 0x800000000e007812 */ /* 0x000fc800078e480d */
[----:B------:R-:W-:Y:S01]  /*0f00*/  LOP3.LUT R0, R0, 0x7f800000, RZ, 0xfc, !PT ;  /* 0x7f80000000007812 */ /* 0x000fe200078efcff */
[----:B------:R-:W-:Y:S06]  /*0f10*/  BRA `(.L_x_177) ;  /* 0x0000000000147947 */ /* 0x000fec0003800000 */
.L_x_171:
[----:B------:R-:W-:Y:S01]  /*0f20*/  LOP3.LUT R0, R14, 0x80000000, R13, 0x48, !PT ;  /* 0x800000000e007812 */ /* 0x000fe200078e480d */
[----:B------:R-:W-:Y:S06]  /*0f30*/  BRA `(.L_x_177) ;  /* 0x00000000000c7947 */ /* 0x000fec0003800000 */
.L_x_170:
[----:B------:R-:W0:Y:S01]  /*0f40*/  MUFU.RSQ R0, -QNAN ;  /* 0xffc0000000007908 */ /* 0x000e220000001400 */
[----:B------:R-:W-:Y:S05]  /*0f50*/  BRA `(.L_x_177) ;  /* 0x0000000000047947 */ /* 0x000fea0003800000 */
.L_x_169:
[----:B------:R-:W-:-:S07]  /*0f60*/  FADD.FTZ R0, R0, R3 ;  /* 0x0000000300007221 */ /* 0x000fce0000010000 */
.L_x_177:
[----:B------:R-:W-:Y:S05]  /*0f70*/  BSYNC.RECONVERGENT B2 ;  /* 0x0000000000027941 */ /* 0x000fea0003800200 */
.L_x_167:
[----:B------:R-:W-:-:S04]  /*0f80*/  IMAD.MOV.U32 R11, RZ, RZ, 0x0 ;  /* 0x00000000ff0b7424 */ /* 0x000fc800078e00ff */
[----:B0-----:R-:W-:Y:S05]  /*0f90*/  RET.REL.NODEC R10 `(_Z11softmax_maxPfm) ;  /* 0xfffffff00a187950 */ /* 0x001fea0003c3ffff */
.L_x_178:
        /* <DEDUP_REMOVED lines=14> */
.L_x_185:


//--------------------- .nv.global.init           --------------------------
	.section	.nv.global.init,"aw",@progbits
.nv.global.init:
	.type		$str,@object
	.size		$str,($str$1 - $str)
$str:
        /*0000*/ 	.byte	0x25, 0x66, 0x0a, 0x00
	.type		$str$1,@object
	.size		$str$1,(.L_1 - $str$1)
$str$1:
        /*0004*/ 	.byte	0x4e, 0x41, 0x4e, 0x20, 0x61, 0x74, 0x20, 0x25, 0x64, 0x2c, 0x20, 0x25, 0x64, 0x0a, 0x00
.L_1:


//--------------------- .nv.shared._Z10matmul_mhaPKfS0_Pfiiiiii --------------------------
	.section	.nv.shared._Z10matmul_mhaPKfS0_Pfiiiiii,"aw",@nobits
	.sectionflags	@""
	.align	4
.nv.shared._Z10matmul_mhaPKfS0_Pfiiiiii:
	.zero		9216


//--------------------- .nv.shared.reserved.0     --------------------------
	.section	.nv.shared.reserved.0,"aw",@nobits
	.weak		__nv_reservedSMEM_offset_0_alias
	.size		__nv_reservedSMEM_offset_0_alias, 0, 64
	.other		__nv_reservedSMEM_offset_0_alias,@"STO_CUDA_RESERVED_SHARED STV_DEFAULT"
__nv_reservedSMEM_offset_0_alias:
	.zero		0
	.zero		64


//--------------------- .nv.shared._Z20matmul_mha_transposePKfS0_Pfiiiii --------------------------
	.section	.nv.shared._Z20matmul_mha_transposePKfS0_Pfiiiii,"aw",@nobits
	.sectionflags	@""
	.align	4
.nv.shared._Z20matmul_mha_transposePKfS0_Pfiiiii:
	.zero		9216


//--------------------- .nv.shared._Z4QK_VPKfS0_Pfii --------------------------
	.section	.nv.shared._Z4QK_VPKfS0_Pfii,"aw",@nobits
	.sectionflags	@""
	.align	4
.nv.shared._Z4QK_VPKfS0_Pfii:
	.zero		9216


//--------------------- .nv.shared._Z11matmul_biasPKfS0_PfS1_iiii --------------------------
	.section	.nv.shared._Z11matmul_biasPKfS0_PfS1_iiii,"aw",@nobits
	.sectionflags	@""
	.align	4
.nv.shared._Z11matmul_biasPKfS0_PfS1_iiii:
	.zero		9216


//--------------------- .nv.shared._Z6matmulPKfS0_Pfiii --------------------------
	.section	.nv.shared._Z6matmulPKfS0_Pfiii,"aw",@nobits
	.sectionflags	@""
	.align	4
.nv.shared._Z6matmulPKfS0_Pfiii:
	.zero		9216


//--------------------- .nv.shared._Z9layernormPfS_iS_S_ --------------------------
	.section	.nv.shared._Z9layernormPfS_iS_S_,"aw",@nobits
	.sectionflags	@""
	.align	4
.nv.shared._Z9layernormPfS_iS_S_:
	.zero		1156


//--------------------- .nv.shared._Z11softmax_maxPfm --------------------------
	.section	.nv.shared._Z11softmax_maxPfm,"aw",@nobits
	.sectionflags	@""
	.align	4
.nv.shared._Z11softmax_maxPfm:
	.zero		1156


//--------------------- .nv.constant0._Z10matmul_mhaPKfS0_Pfiiiiii --------------------------
	.section	.nv.constant0._Z10matmul_mhaPKfS0_Pfiiiiii,"a",@progbits
	.sectionflags	@""
	.align	4
.nv.constant0._Z10matmul_mhaPKfS0_Pfiiiiii:
	.zero		944


//--------------------- .nv.constant0._Z20matmul_mha_transposePKfS0_Pfiiiii --------------------------
	.section	.nv.constant0._Z20matmul_mha_transposePKfS0_Pfiiiii,"a",@progbits
	.sectionflags	@""
	.align	4
.nv.constant0._Z20matmul_mha_transposePKfS0_Pfiiiii:
	.zero		940


//--------------------- .nv.constant0._Z10isnan_testPfii --------------------------
	.section	.nv.constant0._Z10isnan_testPfii,"a",@progbits
	.sectionflags	@""
	.align	4
.nv.constant0._Z10isnan_testPfii:
	.zero		912


//--------------------- .nv.constant0._Z8set_zeroPfiii --------------------------
	.section	.nv.constant0._Z8set_zeroPfiii,"a",@progbits
	.sectionflags	@""
	.align	4
.nv.constant0._Z8set_zeroPfiii:
	.zero		916


//--------------------- .nv.constant0._Z7set_infPfiii --------------------------
	.section	.nv.constant0._Z7set_infPfiii,"a",@progbits
	.sectionflags	@""
	.align	4
.nv.constant0._Z7set_infPfiii:
	.zero		916


//--------------------- .nv.constant0._Z5scalePfii --------------------------
	.section	.nv.constant0._Z5scalePfii,"a",@progbits
	.sectionflags	@""
	.align	4
.nv.constant0._Z5scalePfii:
	.zero		912


//--------------------- .nv.constant0._Z3addPfS_i --------------------------
	.section	.nv.constant0._Z3addPfS_i,"a",@progbits
	.sectionflags	@""
	.align	4
.nv.constant0._Z3addPfS_i:
	.zero		916


//--------------------- .nv.constant0._Z4geluPfi  --------------------------
	.section	.nv.constant0._Z4geluPfi,"a",@progbits
	.sectionflags	@""
	.align	4
.nv.constant0._Z4geluPfi:
	.zero		908


//--------------------- .nv.constant0._Z4QK_VPKfS0_Pfii --------------------------
	.section	.nv.constant0._Z4QK_VPKfS0_Pfii,"a",@progbits
	.sectionflags	@""
	.align	4
.nv.constant0._Z4QK_VPKfS0_Pfii:
	.zero		928


//--------------------- .nv.constant0._Z11matmul_biasPKfS0_PfS1_iiii --------------------------
	.section	.nv.constant0._Z11matmul_biasPKfS0_PfS1_iiii,"a",@progbits
	.sectionflags	@""
	.align	4
.nv.constant0._Z11matmul_biasPKfS0_PfS1_iiii:
	.zero		944


//--------------------- .nv.constant0._Z6matmulPKfS0_Pfiii --------------------------
	.section	.nv.constant0._Z6matmulPKfS0_Pfiii,"a",@progbits
	.sectionflags	@""
	.align	4
.nv.constant0._Z6matmulPKfS0_Pfiii:
	.zero		932


//--------------------- .nv.constant0._Z9layernormPfS_iS_S_ --------------------------
	.section	.nv.constant0._Z9layernormPfS_iS_S_,"a",@progbits
	.sectionflags	@""
	.align	4
.nv.constant0._Z9layernormPfS_iS_S_:
	.zero		936


//--------------------- .nv.constant0._Z11softmax_maxPfm --------------------------
	.section	.nv.constant0._Z11softmax_maxPfm,"a",@progbits
	.sectionflags	@""
	.align	4
.nv.constant0._Z11softmax_maxPfm:
	.zero		912


//--------------------- SYMBOLS --------------------------

	.type		.nv.reservedSmem.offset0,@object
	.size		.nv.reservedSmem.offset0,0x4
	.type		.nv.reservedSmem.cap,@object
	.size		.nv.reservedSmem.cap,0x4
	.type		vprintf,@function
